def attn_fwd(
    Q,
    K,
    V,
    Out,
    Lse,
    sm_scale,
    stride_qz,
    stride_qh,
    stride_qm,
    stride_qk,
    stride_kz,
    stride_kh,
    stride_kn,
    stride_kk,
    stride_vz,
    stride_vh,
    stride_vn,
    stride_vk,
    stride_oz,
    stride_oh,
    stride_om,
    stride_ok,
    seqlen_q,
    seqlen_k,
    BLOCK_M: tl.constexpr,
    BLOCK_N: tl.constexpr,
    HEAD_DIM: tl.constexpr,
    CAUSAL: tl.constexpr,
):
    start_m = tl.program_id(0)
    off_hz = tl.program_id(1)
    q_off = off_hz * stride_qh
    k_off = off_hz * stride_kh
    v_off = off_hz * stride_vh
    offs_m = start_m * BLOCK_M + tl.arange(0, BLOCK_M)
    offs_d = tl.arange(0, HEAD_DIM)
    offs_n = tl.arange(0, BLOCK_N)
    q_ptrs = Q + q_off + offs_m[:, None] * stride_qm + offs_d[None, :] * stride_qk
    k_ptrs = K + k_off + offs_d[:, None] * stride_kk + offs_n[None, :] * stride_kn
    v_ptrs = V + v_off + offs_n[:, None] * stride_vn + offs_d[None, :] * stride_vk
    m_i = tl.full([BLOCK_M], float("-inf"), dtype=tl.float32)
    l_i = tl.zeros([BLOCK_M], dtype=tl.float32) + 1.0
    acc = tl.zeros([BLOCK_M, HEAD_DIM], dtype=tl.float32)
    q = tl.load(q_ptrs)
    acc, l_i, m_i = _attn_fwd_inner(
        acc,
        l_i,
        m_i,
        q,
        k_ptrs,
        v_ptrs,
        sm_scale,
        stride_kn,
        stride_vn,
        start_m,
        seqlen_k,
        BLOCK_M,
        BLOCK_N,
        HEAD_DIM,
        CAUSAL,
    )
    acc = acc / l_i[:, None]
    lse = m_i + tl.math.log2(l_i) / 1.4426950408889634
    o_ptrs = (
        Out
        + off_hz * stride_oh
        + offs_m[:, None] * stride_om
        + offs_d[None, :] * stride_ok
    )
    tl.store(o_ptrs, acc.to(Out.dtype.element_ty))
    tl.store(Lse + off_hz * seqlen_q + offs_m, lse)

# config = {"BLOCK_M": 64, "BLOCK_N": 128, "HEAD_DIM": 512, "arch": "sm_90", "causal": true, "dtype": "fp8e4m3", "num_stages": 2, "num_warps": 4}
# arch = sm_90


// ===== COMPILED SASS (sm_90a) =====

	.target	sm_90a

	.elftype	@"ET_EXEC"


//--------------------- .note.nv.tkinfo           --------------------------
	.section	.note.nv.tkinfo,"",@"SHT_NOTE"
	.sectionflags	@"SHF_NOTE_NV_TKINFO"
	.tkinfo
        /*0018*/ 	.word	0x00000002
        /*0030*/ 	.string	""
        /*0030*/ 	.string	"ptxas"
        /*0030*/ 	.string	"Cuda compilation tools, release 13.0, V13.0.88"
        /*0030*/ 	.string	"Build cuda_13.0.r13.0/compiler.36424714_0"
        /*0030*/ 	.string	"-v  -suppress-debug-info  -lineinfo  -arch sm_90a "



//--------------------- .note.nv.cuinfo           --------------------------
	.section	.note.nv.cuinfo,"",@"SHT_NOTE"
	.sectionflags	@"SHF_NOTE_NV_CUINFO"
        /*0018*/ 	.short	0x0002
        /*001a*/ 	.short	0x005a
        /*001c*/ 	.short	0x0082
	.zero		2


//--------------------- .nv.info                  --------------------------
	.section	.nv.info,"",@"SHT_CUDA_INFO"
	.align	4


	//----- nvinfo : EIATTR_REGCOUNT
	.align		4
        /*0000*/ 	.byte	0x04, 0x2f
        /*0002*/ 	.short	(.L_2 - .L_1)
	.align		4
.L_1:
        /*0004*/ 	.word	index@(attn_fwd)
        /*0008*/ 	.word	0x000000ff


	//----- nvinfo : EIATTR_FRAME_SIZE
	.align		4
.L_2:
        /*000c*/ 	.byte	0x04, 0x11
        /*000e*/ 	.short	(.L_4 - .L_3)
	.align		4
.L_3:
        /*0010*/ 	.word	index@(attn_fwd)
        /*0014*/ 	.word	0x00002840


	//----- nvinfo : EIATTR_MIN_STACK_SIZE
	.align		4
.L_4:
        /*0018*/ 	.byte	0x04, 0x12
        /*001a*/ 	.short	(.L_6 - .L_5)
	.align		4
.L_5:
        /*001c*/ 	.word	index@(attn_fwd)
        /*0020*/ 	.word	0x00002840
.L_6:


//--------------------- .nv.compat                --------------------------
	.section	.nv.compat,"",@"SHT_CUDA_COMPAT_INFO"
	.align	4
        /*0000*/ 	.byte	0x02, 0x09, 0x01, 0x00, 0x02, 0x02, 0x04, 0x00, 0x02, 0x05, 0x05, 0x00, 0x03, 0x07, 0x01, 0x01
        /*0010*/ 	.byte	0x02, 0x03, 0x00, 0x00, 0x02, 0x06, 0x01, 0x00, 0x04, 0x0b, 0x08, 0x00, 0x00, 0x00, 0x00, 0x00
        /*0020*/ 	.byte	0x00, 0x00, 0x00, 0x00


//--------------------- .nv.info.attn_fwd         --------------------------
	.section	.nv.info.attn_fwd,"",@"SHT_CUDA_INFO"
	.sectionflags	@""
	.align	4


	//----- nvinfo : EIATTR_CUDA_API_VERSION
	.align		4
        /*0000*/ 	.byte	0x04, 0x37
        /*0002*/ 	.short	(.L_8 - .L_7)
.L_7:
        /*0004*/ 	.word	0x00000082


	//----- nvinfo : EIATTR_KPARAM_INFO
	.align		4
.L_8:
        /*0008*/ 	.byte	0x04, 0x17
        /*000a*/ 	.short	(.L_10 - .L_9)
.L_9:
        /*000c*/ 	.word	0x00000000
        /*0010*/ 	.short	0x0019
        /*0012*/ 	.short	0x0080
        /*0014*/ 	.byte	0x00, 0xf4, 0x21, 0x00


	//----- nvinfo : EIATTR_KPARAM_INFO
	.align		4
.L_10:
        /*0018*/ 	.byte	0x04, 0x17
        /*001a*/ 	.short	(.L_12 - .L_11)
.L_11:
        /*001c*/ 	.word	0x00000000
        /*0020*/ 	.short	0x0018
        /*0022*/ 	.short	0x0078
        /*0024*/ 	.byte	0x00, 0xf4, 0x21, 0x00


	//----- nvinfo : EIATTR_KPARAM_INFO
	.align		4
.L_12:
        /*0028*/ 	.byte	0x04, 0x17
        /*002a*/ 	.short	(.L_14 - .L_13)
.L_13:
        /*002c*/ 	.word	0x00000000
        /*0030*/ 	.short	0x0017
        /*0032*/ 	.short	0x0070
        /*0034*/ 	.byte	0x00, 0xf0, 0x11, 0x00


	//----- nvinfo : EIATTR_KPARAM_INFO
	.align		4
.L_14:
        /*0038*/ 	.byte	0x04, 0x17
        /*003a*/ 	.short	(.L_16 - .L_15)
.L_15:
        /*003c*/ 	.word	0x00000000
        /*0040*/ 	.short	0x0016
        /*0042*/ 	.short	0x006c
        /*0044*/ 	.byte	0x00, 0xf0, 0x11, 0x00


	//----- nvinfo : EIATTR_KPARAM_INFO
	.align		4
.L_16:
        /*0048*/ 	.byte	0x04, 0x17
        /*004a*/ 	.short	(.L_18 - .L_17)
.L_17:
        /*004c*/ 	.word	0x00000000
        /*0050*/ 	.short	0x0015
        /*0052*/ 	.short	0x0068
        /*0054*/ 	.byte	0x00, 0xf0, 0x11, 0x00


	//----- nvinfo : EIATTR_KPARAM_INFO
	.align		4
.L_18:
        /*0058*/ 	.byte	0x04, 0x17
        /*005a*/ 	.short	(.L_20 - .L_19)
.L_19:
        /*005c*/ 	.word	0x00000000
        /*0060*/ 	.short	0x0014
        /*0062*/ 	.short	0x0064
        /*0064*/ 	.byte	0x00, 0xf0, 0x11, 0x00


	//----- nvinfo : EIATTR_KPARAM_INFO
	.align		4
.L_20:
        /*0068*/ 	.byte	0x04, 0x17
        /*006a*/ 	.short	(.L_22 - .L_21)
.L_21:
        /*006c*/ 	.word	0x00000000
        /*0070*/ 	.short	0x0013
        /*0072*/ 	.short	0x0060
        /*0074*/ 	.byte	0x00, 0xf0, 0x11, 0x00


	//----- nvinfo : EIATTR_KPARAM_INFO
	.align		4
.L_22:
        /*0078*/ 	.byte	0x04, 0x17
        /*007a*/ 	.short	(.L_24 - .L_23)
.L_23:
        /*007c*/ 	.word	0x00000000
        /*0080*/ 	.short	0x0012
        /*0082*/ 	.short	0x005c
        /*0084*/ 	.byte	0x00, 0xf0, 0x11, 0x00


	//----- nvinfo : EIATTR_KPARAM_INFO
	.align		4
.L_24:
        /*0088*/ 	.byte	0x04, 0x17
        /*008a*/ 	.short	(.L_26 - .L_25)
.L_25:
        /*008c*/ 	.word	0x00000000
        /*0090*/ 	.short	0x0011
        /*0092*/ 	.short	0x0058
        /*0094*/ 	.byte	0x00, 0xf0, 0x11, 0x00


	//----- nvinfo : EIATTR_KPARAM_INFO
	.align		4
.L_26:
        /*0098*/ 	.byte	0x04, 0x17
        /*009a*/ 	.short	(.L_28 - .L_27)
.L_27:
        /*009c*/ 	.word	0x00000000
        /*00a0*/ 	.short	0x0010
        /*00a2*/ 	.short	0x0054
        /*00a4*/ 	.byte	0x00, 0xf0, 0x11, 0x00


	//----- nvinfo : EIATTR_KPARAM_INFO
	.align		4
.L_28:
        /*00a8*/ 	.byte	0x04, 0x17
        /*00aa*/ 	.short	(.L_30 - .L_29)
.L_29:
        /*00ac*/ 	.word	0x00000000
        /*00b0*/ 	.short	0x000f
        /*00b2*/ 	.short	0x0050
        /*00b4*/ 	.byte	0x00, 0xf0, 0x11, 0x00


	//----- nvinfo : EIATTR_KPARAM_INFO
	.align		4
.L_30:
        /*00b8*/ 	.byte	0x04, 0x17
        /*00ba*/ 	.short	(.L_32 - .L_31)
.L_31:
        /*00bc*/ 	.word	0x00000000
        /*00c0*/ 	.short	0x000e
        /*00c2*/ 	.short	0x004c
        /*00c4*/ 	.byte	0x00, 0xf0, 0x11, 0x00


	//----- nvinfo : EIATTR_KPARAM_INFO
	.align		4
.L_32:
        /*00c8*/ 	.byte	0x04, 0x17
        /*00ca*/ 	.short	(.L_34 - .L_33)
.L_33:
        /*00cc*/ 	.word	0x00000000
        /*00d0*/ 	.short	0x000d
        /*00d2*/ 	.short	0x0048
        /*00d4*/ 	.byte	0x00, 0xf0, 0x11, 0x00


	//----- nvinfo : EIATTR_KPARAM_INFO
	.align		4
.L_34:
        /*00d8*/ 	.byte	0x04, 0x17
        /*00da*/ 	.short	(.L_36 - .L_35)
.L_35:
        /*00dc*/ 	.word	0x00000000
        /*00e0*/ 	.short	0x000c
        /*00e2*/ 	.short	0x0044
        /*00e4*/ 	.byte	0x00, 0xf0, 0x11, 0x00


	//----- nvinfo : EIATTR_KPARAM_INFO
	.align		4
.L_36:
        /*00e8*/ 	.byte	0x04, 0x17
        /*00ea*/ 	.short	(.L_38 - .L_37)
.L_37:
        /*00ec*/ 	.word	0x00000000
        /*00f0*/ 	.short	0x000b
        /*00f2*/ 	.short	0x0040
        /*00f4*/ 	.byte	0x00, 0xf0, 0x11, 0x00


	//----- nvinfo : EIATTR_KPARAM_INFO
	.align		4
.L_38:
        /*00f8*/ 	.byte	0x04, 0x17
        /*00fa*/ 	.short	(.L_40 - .L_39)
.L_39:
        /*00fc*/ 	.word	0x00000000
        /*0100*/ 	.short	0x000a
        /*0102*/ 	.short	0x003c
        /*0104*/ 	.byte	0x00, 0xf0, 0x11, 0x00


	//----- nvinfo : EIATTR_KPARAM_INFO
	.align		4
.L_40:
        /*0108*/ 	.byte	0x04, 0x17
        /*010a*/ 	.short	(.L_42 - .L_41)
.L_41:
        /*010c*/ 	.word	0x00000000
        /*0110*/ 	.short	0x0009
        /*0112*/ 	.short	0x0038
        /*0114*/ 	.byte	0x00, 0xf0, 0x11, 0x00


	//----- nvinfo : EIATTR_KPARAM_INFO
	.align		4
.L_42:
        /*0118*/ 	.byte	0x04, 0x17
        /*011a*/ 	.short	(.L_44 - .L_43)
.L_43:
        /*011c*/ 	.word	0x00000000
        /*0120*/ 	.short	0x0008
        /*0122*/ 	.short	0x0034
        /*0124*/ 	.byte	0x00, 0xf0, 0x11, 0x00


	//----- nvinfo : EIATTR_KPARAM_INFO
	.align		4
.L_44:
        /*0128*/ 	.byte	0x04, 0x17
        /*012a*/ 	.short	(.L_46 - .L_45)
.L_45:
        /*012c*/ 	.word	0x00000000
        /*0130*/ 	.short	0x0007
        /*0132*/ 	.short	0x0030
        /*0134*/ 	.byte	0x00, 0xf0, 0x11, 0x00


	//----- nvinfo : EIATTR_KPARAM_INFO
	.align		4
.L_46:
        /*0138*/ 	.byte	0x04, 0x17
        /*013a*/ 	.short	(.L_48 - .L_47)
.L_47:
        /*013c*/ 	.word	0x00000000
        /*0140*/ 	.short	0x0006
        /*0142*/ 	.short	0x002c
        /*0144*/ 	.byte	0x00, 0xf0, 0x11, 0x00


	//----- nvinfo : EIATTR_KPARAM_INFO
	.align		4
.L_48:
        /*0148*/ 	.byte	0x04, 0x17
        /*014a*/ 	.short	(.L_50 - .L_49)
.L_49:
        /*014c*/ 	.word	0x00000000
        /*0150*/ 	.short	0x0005
        /*0152*/ 	.short	0x0028
        /*0154*/ 	.byte	0x00, 0xf0, 0x11, 0x00


	//----- nvinfo : EIATTR_KPARAM_INFO
	.align		4
.L_50:
        /*0158*/ 	.byte	0x04, 0x17
        /*015a*/ 	.short	(.L_52 - .L_51)
.L_51:
        /*015c*/ 	.word	0x00000000
        /*0160*/ 	.short	0x0004
        /*0162*/ 	.short	0x0020
        /*0164*/ 	.byte	0x00, 0xf4, 0x21, 0x00


	//----- nvinfo : EIATTR_KPARAM_INFO
	.align		4
.L_52:
        /*0168*/ 	.byte	0x04, 0x17
        /*016a*/ 	.short	(.L_54 - .L_53)
.L_53:
        /*016c*/ 	.word	0x00000000
        /*0170*/ 	.short	0x0003
        /*0172*/ 	.short	0x0018
        /*0174*/ 	.byte	0x00, 0xf4, 0x21, 0x00


	//----- nvinfo : EIATTR_KPARAM_INFO
	.align		4
.L_54:
        /*0178*/ 	.byte	0x04, 0x17
        /*017a*/ 	.short	(.L_56 - .L_55)
.L_55:
        /*017c*/ 	.word	0x00000000
        /*0180*/ 	.short	0x0002
        /*0182*/ 	.short	0x0010
        /*0184*/ 	.byte	0x00, 0xf4, 0x21, 0x00


	//----- nvinfo : EIATTR_KPARAM_INFO
	.align		4
.L_56:
        /*0188*/ 	.byte	0x04, 0x17
        /*018a*/ 	.short	(.L_58 - .L_57)
.L_57:
        /*018c*/ 	.word	0x00000000
        /*0190*/ 	.short	0x0001
        /*0192*/ 	.short	0x0008
        /*0194*/ 	.byte	0x00, 0xf4, 0x21, 0x00


	//----- nvinfo : EIATTR_KPARAM_INFO
	.align		4
.L_58:
        /*0198*/ 	.byte	0x04, 0x17
        /*019a*/ 	.short	(.L_60 - .L_59)
.L_59:
        /*019c*/ 	.word	0x00000000
        /*01a0*/ 	.short	0x0000
        /*01a2*/ 	.short	0x0000
        /*01a4*/ 	.byte	0x00, 0xf4, 0x21, 0x00


	//----- nvinfo : EIATTR_SPARSE_MMA_MASK
	.align		4
.L_60:
        /*01a8*/ 	.byte	0x03, 0x50
        /*01aa*/ 	.short	0x0000


	//----- nvinfo : EIATTR_MAXREG_COUNT
	.align		4
        /*01ac*/ 	.byte	0x03, 0x1b
        /*01ae*/ 	.short	0x00ff


	//----- nvinfo : EIATTR_NUM_BARRIERS
	.align		4
        /*01b0*/ 	.byte	0x02, 0x4c
        /*01b2*/ 	.byte	0x01
	.zero		1


	//----- nvinfo : EIATTR_ANNOTATIONS
	.align		4
        /*01b4*/ 	.byte	0x04, 0x55
        /*01b6*/ 	.short	(.L_62 - .L_61)


	//   ....[0]....
.L_61:
        /*01b8*/ 	.word	0x00000001
        /*01bc*/ 	.byte	0x60, 0x54, 0x00, 0x00, 0x01, 0x00, 0x00, 0x00, 0x70, 0x54, 0x00, 0x00, 0x01, 0x00, 0x00, 0x00
        /* <DEDUP_REMOVED lines=2726> */
        /*ac2c*/ 	.byte	0x40, 0xbb, 0x04, 0x00, 0x01, 0x00, 0x00, 0x00, 0xa0, 0xc3, 0x04, 0x00


	//----- nvinfo : EIATTR_MERCURY_ISA_VERSION
	.align		4
.L_62:
        /*ac38*/ 	.byte	0x03, 0x5f
        /*ac3a*/ 	.short	0x0101


	//----- nvinfo : EIATTR_COOP_GROUP_MASK_REGIDS
	.align		4
        /*ac3c*/ 	.byte	0x04, 0x29
        /*ac3e*/ 	.short	(.L_64 - .L_63)


	//   ....[0]....
.L_63:
        /*ac40*/ 	.word	0xffffffff


	//   ....[1]....
        /*ac44*/ 	.word	0xffffffff


	//   ....[2]....
        /*ac48*/ 	.word	0xffffffff


	//   ....[3]....
        /*ac4c*/ 	.word	0xffffffff


	//   ....[4]....
        /*ac50*/ 	.word	0xffffffff


	//   ....[5]....
        /*ac54*/ 	.word	0xffffffff


	//   ....[6]....
        /*ac58*/ 	.word	0xffffffff


	//   ....[7]....
        /*ac5c*/ 	.word	0xffffffff


	//   ....[8]....
        /*ac60*/ 	.word	0xffffffff


	//   ....[9]....
        /*ac64*/ 	.word	0xffffffff


	//   ....[10]....
        /*ac68*/ 	.word	0xffffffff


	//   ....[11]....
        /*ac6c*/ 	.word	0xffffffff


	//   ....[12]....
        /*ac70*/ 	.word	0xffffffff


	//   ....[13]....
        /*ac74*/ 	.word	0xffffffff


	//   ....[14]....
        /*ac78*/ 	.word	0xffffffff


	//   ....[15]....
        /*ac7c*/ 	.word	0xffffffff


	//   ....[16]....
        /*ac80*/ 	.word	0xffffffff


	//   ....[17]....
        /*ac84*/ 	.word	0xffffffff


	//   ....[18]....
        /*ac88*/ 	.word	0xffffffff


	//   ....[19]....
        /*ac8c*/ 	.word	0xffffffff


	//   ....[20]....
        /*ac90*/ 	.word	0xffffffff


	//   ....[21]....
        /*ac94*/ 	.word	0xffffffff


	//   ....[22]....
        /*ac98*/ 	.word	0xffffffff


	//   ....[23]....
        /*ac9c*/ 	.word	0xffffffff


	//----- nvinfo : EIATTR_COOP_GROUP_INSTR_OFFSETS
	.align		4
.L_64:
        /*aca0*/ 	.byte	0x04, 0x28
        /*aca2*/ 	.short	(.L_66 - .L_65)


	//   ....[0]....
.L_65:
        /*aca4*/ 	.word	0x00036230


	//   ....[1]....
        /*aca8*/ 	.word	0x00036290


	//   ....[2]....
        /*acac*/ 	.word	0x000363a0


	//   ....[3]....
        /*acb0*/ 	.word	0x000363b0


	//   ....[4]....
        /*acb4*/ 	.word	0x0003b170


	//   ....[5]....
        /*acb8*/ 	.word	0x0003b1a0


	//   ....[6]....
        /*acbc*/ 	.word	0x0003b1b0


	//   ....[7]....
        /*acc0*/ 	.word	0x0003b1c0


	//   ....[8]....
        /*acc4*/ 	.word	0x0003be60


	//   ....[9]....
        /*acc8*/ 	.word	0x0003be70


	//   ....[10]....
        /*accc*/ 	.word	0x0003be80


	//   ....[11]....
        /*acd0*/ 	.word	0x0003be90


	//   ....[12]....
        /*acd4*/ 	.word	0x0003c2f0


	//   ....[13]....
        /*acd8*/ 	.word	0x0003c300


	//   ....[14]....
        /*acdc*/ 	.word	0x0003c310


	//   ....[15]....
        /*ace0*/ 	.word	0x0003c320


	//   ....[16]....
        /*ace4*/ 	.word	0x0003c780


	//   ....[17]....
        /*ace8*/ 	.word	0x0003c790


	//   ....[18]....
        /*acec*/ 	.word	0x0003c7a0


	//   ....[19]....
        /*acf0*/ 	.word	0x0003c7b0


	//   ....[20]....
        /*acf4*/ 	.word	0x0003de90


	//   ....[21]....
        /*acf8*/ 	.word	0x0003dea0


	//   ....[22]....
        /*acfc*/ 	.word	0x0003ded0


	//   ....[23]....
        /*ad00*/ 	.word	0x0003dee0


	//----- nvinfo : EIATTR_EXIT_INSTR_OFFSETS
	.align		4
.L_66:
        /*ad04*/ 	.byte	0x04, 0x1c
        /*ad06*/ 	.short	(.L_68 - .L_67)


	//   ....[0]....
.L_67:
        /*ad08*/ 	.word	0x0004c390


	//   ....[1]....
        /*ad0c*/ 	.word	0x0004c490


	//----- nvinfo : EIATTR_REQNTID
	.align		4
.L_68:
        /*ad10*/ 	.byte	0x04, 0x10
        /*ad12*/ 	.short	(.L_70 - .L_69)
.L_69:
        /*ad14*/ 	.word	0x00000080
        /*ad18*/ 	.word	0x00000001
        /*ad1c*/ 	.word	0x00000001


	//----- nvinfo : EIATTR_CBANK_PARAM_SIZE
	.align		4
.L_70:
        /*ad20*/ 	.byte	0x03, 0x19
        /*ad22*/ 	.short	0x0088


	//----- nvinfo : EIATTR_PARAM_CBANK
	.align		4
        /*ad24*/ 	.byte	0x04, 0x0a
        /*ad26*/ 	.short	(.L_72 - .L_71)
	.align		4
.L_71:
        /*ad28*/ 	.word	index@(.nv.constant0.attn_fwd)
        /*ad2c*/ 	.short	0x0210
        /*ad2e*/ 	.short	0x0088


	//----- nvinfo : EIATTR_SW_WAR
	.align		4
.L_72:
        /*ad30*/ 	.byte	0x04, 0x36
        /*ad32*/ 	.short	(.L_74 - .L_73)
.L_73:
        /*ad34*/ 	.word	0x00000008
.L_74:


//--------------------- .nv.callgraph             --------------------------
	.section	.nv.callgraph,"",@"SHT_CUDA_CALLGRAPH"
	.align	4
	.sectionentsize	8
	.align		4
        /*0000*/ 	.word	0x00000000
	.align		4
        /*0004*/ 	.word	0xffffffff
	.align		4
        /*0008*/ 	.word	0x00000000
	.align		4
        /*000c*/ 	.word	0xfffffffe
	.align		4
        /*0010*/ 	.word	0x00000000
	.align		4
        /*0014*/ 	.word	0xfffffffd
	.align		4
        /*0018*/ 	.word	0x00000000
	.align		4
        /*001c*/ 	.word	0xfffffffc


//--------------------- .nv.constant4             --------------------------
	.section	.nv.constant4,"a",@progbits
	.align	8
	.align		8
.nv.constant4:
        /*0000*/ 	.dword	_$_str


//--------------------- .text.attn_fwd            --------------------------
	.section	.text.attn_fwd,"ax",@progbits
	.align	128
        .global         attn_fwd
        .type           attn_fwd,@function
        .size           attn_fwd,(.L_x_3 - attn_fwd)
        .other          attn_fwd,@"STO_CUDA_ENTRY STV_DEFAULT"
attn_fwd:
.text.attn_fwd:
[----:B------:R-:W0:Y:S01]  /*0000*/  LDC R1, c[0x0][0x28] ;  /* 0x00000a00ff017b82 */ /* 0x000e220000000800 */
[----:B------:R-:W1:Y:S07]  /*0010*/  S2R R243, SR_CTAID.X ;  /* 0x0000000000f37919 */ /* 0x000e6e0000002500 */
[----:B------:R-:W2:Y:S01]  /*0020*/  LDC.64 R4, c[0x0][0x240] ;  /* 0x00009000ff047b82 */ /* 0x000ea20000000a00 */
[----:B------:R-:W-:Y:S01]  /*0030*/  ULDC.64 UR4, c[0x0][0x208] ;  /* 0x0000820000047ab9 */ /* 0x000fe20000000a00 */
[----:B0-----:R-:W-:Y:S01]  /*0040*/  VIADD R1, R1, 0xffffd7c0 ;  /* 0xffffd7c001017836 */ /* 0x001fe20000000000 */
[----:B------:R-:W0:Y:S01]  /*0050*/  S2R R249, SR_TID.X ;  /* 0x0000000000f97919 */ /* 0x000e220000002100 */
[----:B------:R-:W2:Y:S04]  /*0060*/  S2R R251, SR_CTAID.Y ;  /* 0x0000000000fb7919 */ /* 0x000ea80000002600 */
[----:B------:R-:W3:Y:S08]  /*0070*/  LDC.64 R6, c[0x0][0x210] ;  /* 0x00008400ff067b82 */ /* 0x000ef00000000a00 */
[----:B------:R-:W4:Y:S08]  /*0080*/  LDC R31, c[0x0][0x248] ;  /* 0x00009200ff1f7b82 */ /* 0x000f300000000800 */
[----:B------:R-:W5:Y:S01]  /*0090*/  LDC R129, c[0x0][0x248] ;  /* 0x00009200ff817b82 */ /* 0x000f620000000800 */
[----:B-1----:R-:W-:-:S07]  /*00a0*/  IMAD.SHL.U32 R243, R243, 0x40, RZ ;  /* 0x00000040f3f37824 */ /* 0x002fce00078e00ff */
[----:B------:R-:W1:Y:S01]  /*00b0*/  LDC R241, c[0x0][0x248] ;  /* 0x00009200fff17b82 */ /* 0x000e620000000800 */
[--C-:B0-----:R-:W-:Y:S02]  /*00c0*/  SHF.R.U32.HI R217, RZ, 0x6, R249.reuse ;  /* 0x00000006ffd97819 */ /* 0x101fe400000116f9 */
[----:B------:R-:W-:Y:S01]  /*00d0*/  LOP3.LUT R0, R243, 0x3f, R249, 0xf8, !PT ;  /* 0x0000003ff3007812 */ /* 0x000fe200078ef8f9 */
[----:B--2---:R-:W-:Y:S01]  /*00e0*/  IMAD R3, R251, R4, RZ ;  /* 0x00000004fb037224 */ /* 0x004fe200078e02ff */
[----:B------:R-:W-:-:S03]  /*00f0*/  SGXT.U32 R217, R217, 0x1 ;  /* 0x00000001d9d9781a */ /* 0x000fc60000000000 */
[----:B------:R-:W-:Y:S01]  /*0100*/  IMAD R0, R0, R5, RZ ;  /* 0x0000000500007224 */ /* 0x000fe200078e02ff */
[----:B------:R-:W-:Y:S02]  /*0110*/  LEA.HI R8, R249, 0x8e, RZ, 0x1a ;  /* 0x0000008ef9087811 */ /* 0x000fe400078fd0ff */
[--C-:B------:R-:W-:Y:S01]  /*0120*/  SHF.R.S32.HI R4, RZ, 0x1f, R3.reuse ;  /* 0x0000001fff047819 */ /* 0x100fe20000011403 */
[-C--:B----4-:R-:W-:Y:S01]  /*0130*/  IMAD R10, R217, R31.reuse, RZ ;  /* 0x0000001fd90a7224 */ /* 0x090fe200078e02ff */
[----:B---3--:R-:W-:Y:S01]  /*0140*/  IADD3 R25, P0, P1, R0, R6, R3 ;  /* 0x0000000600197210 */ /* 0x008fe2000791e003 */
[----:B------:R-:W-:Y:S01]  /*0150*/  IMAD R9, R8, R31, RZ ;  /* 0x0000001f08097224 */ /* 0x000fe200078e02ff */
[----:B------:R-:W-:Y:S01]  /*0160*/  SHF.R.S32.HI R2, RZ, 0x1f, R0 ;  /* 0x0000001fff027819 */ /* 0x000fe20000011400 */
[----:B------:R-:W-:Y:S01]  /*0170*/  IMAD R18, R31, 0x2, R10 ;  /* 0x000000021f127824 */ /* 0x000fe200078e020a */
[----:B------:R-:W-:Y:S02]  /*0180*/  LEA.HI R0, R249, 0xe, RZ, 0x1a ;  /* 0x0000000ef9007811 */ /* 0x000fe400078fd0ff */
[----:B------:R-:W-:-:S02]  /*0190*/  IADD3.X R4, R2, R7, R4, P0, P1 ;  /* 0x0000000702047210 */ /* 0x000fc400007e2404 */
[----:B------:R-:W-:Y:S01]  /*01a0*/  IADD3 R2, P0, R10, R25, RZ ;  /* 0x000000190a027210 */ /* 0x000fe20007f1e0ff */
[----:B------:R-:W-:Y:S01]  /*01b0*/  IMAD R5, R0, R31, RZ ;  /* 0x0000001f00057224 */ /* 0x000fe200078e02ff */
[C---:B------:R-:W-:Y:S02]  /*01c0*/  LEA.HI R0, R249.reuse, 0x10e, RZ, 0x1a ;  /* 0x0000010ef9007811 */ /* 0x040fe400078fd0ff */
[-C--:B------:R-:W-:Y:S02]  /*01d0*/  LEA.HI.X.SX32 R3, R10, R4.reuse, 0x1, P0 ;  /* 0x000000040a037211 */ /* 0x080fe400000f0eff */
[----:B------:R-:W-:Y:S02]  /*01e0*/  IADD3 R6, P1, R18, R25, RZ ;  /* 0x0000001912067210 */ /* 0x000fe40007f3e0ff */
[----:B------:R-:W-:Y:S01]  /*01f0*/  LEA.HI R10, R249, 0x18e, RZ, 0x1a ;  /* 0x0000018ef90a7811 */ /* 0x000fe200078fd0ff */
[----:B------:R-:W-:Y:S01]  /*0200*/  IMAD R11, R0, R31, RZ ;  /* 0x0000001f000b7224 */ /* 0x000fe200078e02ff */
[----:B------:R-:W-:Y:S01]  /*0210*/  LEA.HI.X.SX32 R7, R18, R4, 0x1, P1 ;  /* 0x0000000412077211 */ /* 0x000fe200008f0eff */
[----:B------:R0:W2:Y:S01]  /*0220*/  LDG.E.U8 R237, desc[UR4][R2.64] ;  /* 0x0000000402ed7981 */ /* 0x0000a2000c1e1100 */
[----:B------:R-:W-:Y:S01]  /*0230*/  IADD3 R8, P1, R9, R25, RZ ;  /* 0x0000001909087210 */ /* 0x000fe20007f3e0ff */
[----:B------:R-:W-:Y:S01]  /*0240*/  IMAD R10, R10, R31, RZ ;  /* 0x0000001f0a0a7224 */ /* 0x000fe200078e02ff */
[----:B------:R-:W-:Y:S01]  /*0250*/  LEA.HI R0, R249, 0x1e, RZ, 0x1a ;  /* 0x0000001ef9007811 */ /* 0x000fe200078fd0ff */
[----:B------:R-:W3:Y:S01]  /*0260*/  LDG.E.U8 R235, desc[UR4][R6.64] ;  /* 0x0000000406eb7981 */ /* 0x000ee2000c1e1100 */
[----:B------:R-:W-:-:S02]  /*0270*/  IADD3 R224, P0, R5, R25, RZ ;  /* 0x0000001905e07210 */ /* 0x000fc40007f1e0ff */
[-C--:B------:R-:W-:Y:S02]  /*0280*/  LEA.HI.X.SX32 R9, R9, R4.reuse, 0x1, P1 ;  /* 0x0000000409097211 */ /* 0x080fe400008f0eff */
[-C--:B------:R-:W-:Y:S01]  /*0290*/  LEA.HI.X.SX32 R225, R5, R4.reuse, 0x1, P0 ;  /* 0x0000000405e17211 */ /* 0x080fe200000f0eff */
[----:B0-----:R-:W-:Y:S01]  /*02a0*/  IMAD R3, R0, R31, RZ ;  /* 0x0000001f00037224 */ /* 0x001fe200078e02ff */
[----:B------:R-:W-:Y:S01]  /*02b0*/  LEA.HI R2, R249, 0x9e, RZ, 0x1a ;  /* 0x0000009ef9027811 */ /* 0x000fe200078fd0ff */
[----:B------:R0:W4:Y:S01]  /*02c0*/  LDG.E.U8 R8, desc[UR4][R8.64] ;  /* 0x0000000408087981 */ /* 0x000122000c1e1100 */
[-C--:B------:R-:W-:Y:S02]  /*02d0*/  IADD3 R12, P1, R10, R25.reuse, RZ ;  /* 0x000000190a0c7210 */ /* 0x080fe40007f3e0ff */
[----:B------:R-:W-:Y:S02]  /*02e0*/  IADD3 R102, P0, R11, R25, RZ ;  /* 0x000000190b667210 */ /* 0x000fe40007f1e0ff */
[----:B------:R-:W-:Y:S01]  /*02f0*/  LEA.HI R16, R249, 0xae, RZ, 0x1a ;  /* 0x000000aef9107811 */ /* 0x000fe200078fd0ff */
[----:B------:R-:W-:Y:S01]  /*0300*/  IMAD R18, R31, 0x2, R18 ;  /* 0x000000021f127824 */ /* 0x000fe200078e0212 */
[----:B------:R-:W-:Y:S01]  /*0310*/  LEA.HI R0, R249, 0x11e, RZ, 0x1a ;  /* 0x0000011ef9007811 */ /* 0x000fe200078fd0ff */
[-C--:B------:R-:W-:Y:S01]  /*0320*/  IMAD R5, R2, R31.reuse, RZ ;  /* 0x0000001f02057224 */ /* 0x080fe200078e02ff */
[-C--:B------:R-:W-:Y:S01]  /*0330*/  LEA.HI.X.SX32 R13, R10, R4.reuse, 0x1, P1 ;  /* 0x000000040a0d7211 */ /* 0x080fe200008f0eff */
[----:B------:R-:W4:Y:S01]  /*0340*/  LDG.E.U8 R224, desc[UR4][R224.64] ;  /* 0x00000004e0e07981 */ /* 0x000f22000c1e1100 */
[----:B------:R-:W-:Y:S01]  /*0350*/  LEA.HI.X.SX32 R103, R11, R4, 0x1, P0 ;  /* 0x000000040b677211 */ /* 0x000fe200000f0eff */
[----:B------:R-:W-:Y:S01]  /*0360*/  IMAD R0, R0, R31, RZ ;  /* 0x0000001f00007224 */ /* 0x000fe200078e02ff */
[----:B------:R-:W-:Y:S01]  /*0370*/  LEA.HI R10, R249, 0x19e, RZ, 0x1a ;  /* 0x0000019ef90a7811 */ /* 0x000fe200078fd0ff */
[----:B------:R5:W4:Y:S01]  /*0380*/  LDG.E.U8 R43, desc[UR4][R12.64] ;  /* 0x000000040c2b7981 */ /* 0x000b22000c1e1100 */
[----:B------:R-:W-:-:S03]  /*0390*/  IADD3 R2, P0, R3, R25, RZ ;  /* 0x0000001903027210 */ /* 0x000fc60007f1e0ff */
[----:B0-----:R-:W-:Y:S01]  /*03a0*/  IMAD R9, R10, R31, RZ ;  /* 0x0000001f0a097224 */ /* 0x001fe200078e02ff */
[-C--:B------:R-:W-:Y:S01]  /*03b0*/  LEA.HI.X.SX32 R3, R3, R4.reuse, 0x1, P0 ;  /* 0x0000000403037211 */ /* 0x080fe200000f0eff */
[----:B------:R-:W4:Y:S01]  /*03c0*/  LDG.E.U8 R102, desc[UR4][R102.64] ;  /* 0x0000000466667981 */ /* 0x000f22000c1e1100 */
[CC--:B------:R-:W-:Y:S02]  /*03d0*/  IADD3 R10, P0, R0.reuse, R25.reuse, RZ ;  /* 0x00000019000a7210 */ /* 0x0c0fe40007f1e0ff */
[----:B------:R-:W-:Y:S01]  /*03e0*/  IADD3 R6, P1, R5, R25, RZ ;  /* 0x0000001905067210 */ /* 0x000fe20007f3e0ff */
[----:B------:R0:W4:Y:S01]  /*03f0*/  LDG.E.U8 R207, desc[UR4][R2.64] ;  /* 0x0000000402cf7981 */ /* 0x000122000c1e1100 */
[-C--:B------:R-:W-:Y:S02]  /*0400*/  LEA.HI.X.SX32 R11, R0, R4.reuse, 0x1, P0 ;  /* 0x00000004000b7211 */ /* 0x080fe400000f0eff */
[----:B------:R-:W-:Y:S02]  /*0410*/  LEA.HI R0, R249, 0x2e, RZ, 0x1a ;  /* 0x0000002ef9007811 */ /* 0x000fe400078fd0ff */
[----:B------:R-:W-:-:S03]  /*0420*/  LEA.HI.X.SX32 R7, R5, R4, 0x1, P1 ;  /* 0x0000000405077211 */ /* 0x000fc600008f0eff */
[----:B------:R-:W-:Y:S01]  /*0430*/  IMAD R5, R0, R31, RZ ;  /* 0x0000001f00057224 */ /* 0x000fe200078e02ff */
[----:B------:R-:W-:Y:S01]  /*0440*/  LEA.HI R0, R249, 0x12e, RZ, 0x1a ;  /* 0x0000012ef9007811 */ /* 0x000fe200078fd0ff */
[----:B------:R1:W4:Y:S01]  /*0450*/  LDG.E.U8 R103, desc[UR4][R6.64] ;  /* 0x0000000406677981 */ /* 0x000322000c1e1100 */
[----:B------:R-:W-:Y:S01]  /*0460*/  IADD3 R14, P1, R9, R25, RZ ;  /* 0x00000019090e7210 */ /* 0x000fe20007f3e0ff */
[----:B------:R-:W-:Y:S01]  /*0470*/  IMAD R16, R16, R31, RZ ;  /* 0x0000001f10107224 */ /* 0x000fe200078e02ff */
[----:B-----5:R-:W-:Y:S02]  /*0480*/  LEA.HI R12, R249, 0x1ae, RZ, 0x1a ;  /* 0x000001aef90c7811 */ /* 0x020fe400078fd0ff */
[----:B0-----:R-:W-:Y:S01]  /*0490*/  IADD3 R2, P0, R5, R25, RZ ;  /* 0x0000001905027210 */ /* 0x001fe20007f1e0ff */
[-C--:B-1----:R-:W-:Y:S01]  /*04a0*/  IMAD R6, R0, R31.reuse, RZ ;  /* 0x0000001f00067224 */ /* 0x082fe200078e02ff */
[----:B------:R-:W-:Y:S01]  /*04b0*/  LEA.HI R0, R249, 0x3e, RZ, 0x1a ;  /* 0x0000003ef9007811 */ /* 0x000fe200078fd0ff */
[----:B------:R-:W-:Y:S01]  /*04c0*/  IMAD R7, R12, R31, RZ ;  /* 0x0000001f0c077224 */ /* 0x000fe200078e02ff */
[----:B------:R-:W-:-:S02]  /*04d0*/  LEA.HI.X.SX32 R15, R9, R4, 0x1, P1 ;  /* 0x00000004090f7211 */ /* 0x000fc400008f0eff */
[----:B------:R-:W-:Y:S01]  /*04e0*/  IADD3 R86, P1, R16, R25, RZ ;  /* 0x0000001910567210 */ /* 0x000fe20007f3e0ff */
[----:B------:R0:W5:Y:S01]  /*04f0*/  LDG.E.U8 R9, desc[UR4][R10.64] ;  /* 0x000000040a097981 */ /* 0x000162000c1e1100 */
[-C--:B------:R-:W-:Y:S01]  /*0500*/  LEA.HI.X.SX32 R3, R5, R4.reuse, 0x1, P0 ;  /* 0x0000000405037211 */ /* 0x080fe200000f0eff */
[----:B------:R-:W-:Y:S01]  /*0510*/  IMAD R5, R0, R31, RZ ;  /* 0x0000001f00057224 */ /* 0x000fe200078e02ff */
[-C--:B------:R-:W-:Y:S01]  /*0520*/  IADD3 R12, P0, R6, R25.reuse, RZ ;  /* 0x00000019060c7210 */ /* 0x080fe20007f1e0ff */
[----:B------:R1:W5:Y:S01]  /*0530*/  LDG.E.U8 R77, desc[UR4][R14.64] ;  /* 0x000000040e4d7981 */ /* 0x000362000c1e1100 */
[-C--:B------:R-:W-:Y:S02]  /*0540*/  LEA.HI.X.SX32 R87, R16, R4.reuse, 0x1, P1 ;  /* 0x0000000410577211 */ /* 0x080fe400008f0eff */
[----:B------:R-:W-:Y:S01]  /*0550*/  LEA.HI.X.SX32 R13, R6, R4, 0x1, P0 ;  /* 0x00000004060d7211 */ /* 0x000fe200000f0eff */
[----:B------:R1:W5:Y:S01]  /*0560*/  LDG.E.U8 R191, desc[UR4][R2.64] ;  /* 0x0000000402bf7981 */ /* 0x000362000c1e1100 */
[----:B------:R-:W-:-:S02]  /*0570*/  IADD3 R6, P0, R5, R25, RZ ;  /* 0x0000001905067210 */ /* 0x000fc40007f1e0ff */
[C---:B------:R-:W-:Y:S01]  /*0580*/  LEA.HI R0, R249.reuse, 0xbe, RZ, 0x1a ;  /* 0x000000bef9007811 */ /* 0x040fe200078fd0ff */
[----:B------:R1:W5:Y:S01]  /*0590*/  LDG.E.U8 R105, desc[UR4][R12.64] ;  /* 0x000000040c697981 */ /* 0x000362000c1e1100 */
[----:B0-----:R-:W-:Y:S02]  /*05a0*/  LEA.HI R10, R249, 0x13e, RZ, 0x1a ;  /* 0x0000013ef90a7811 */ /* 0x001fe400078fd0ff */
[----:B-1----:R-:W-:Y:S01]  /*05b0*/  IADD3 R14, P1, R7, R25, RZ ;  /* 0x00000019070e7210 */ /* 0x002fe20007f3e0ff */
[----:B------:R-:W5:Y:S01]  /*05c0*/  LDG.E.U8 R86, desc[UR4][R86.64] ;  /* 0x0000000456567981 */ /* 0x000f62000c1e1100 */
[----:B------:R-:W-:Y:S02]  /*05d0*/  LEA.HI R2, R249, 0x1be, RZ, 0x1a ;  /* 0x000001bef9027811 */ /* 0x000fe400078fd0ff */
[-C--:B------:R-:W-:Y:S01]  /*05e0*/  LEA.HI.X.SX32 R15, R7, R4.reuse, 0x1, P1 ;  /* 0x00000004070f7211 */ /* 0x080fe200008f0eff */
[-C--:B------:R-:W-:Y:S01]  /*05f0*/  IMAD R3, R0, R31.reuse, RZ ;  /* 0x0000001f00037224 */ /* 0x080fe200078e02ff */
[-C--:B------:R-:W-:Y:S01]  /*0600*/  LEA.HI.X.SX32 R7, R5, R4.reuse, 0x1, P0 ;  /* 0x0000000405077211 */ /* 0x080fe200000f0eff */
[-C--:B------:R-:W-:Y:S01]  /*0610*/  IMAD R5, R10, R31.reuse, RZ ;  /* 0x0000001f0a057224 */ /* 0x080fe200078e02ff */
[C---:B------:R-:W-:Y:S01]  /*0620*/  LEA.HI R0, R249.reuse, 0x4e, RZ, 0x1a ;  /* 0x0000004ef9007811 */ /* 0x040fe200078fd0ff */
[----:B------:R-:W-:Y:S01]  /*0630*/  IMAD R13, R2, R31, RZ ;  /* 0x0000001f020d7224 */ /* 0x000fe200078e02ff */
[----:B------:R-:W-:Y:S01]  /*0640*/  LEA.HI R2, R249, 0xce, RZ, 0x1a ;  /* 0x000000cef9027811 */ /* 0x000fe200078fd0ff */
[----:B------:R0:W5:Y:S01]  /*0650*/  LDG.E.U8 R175, desc[UR4][R6.64] ;  /* 0x0000000406af7981 */ /* 0x000162000c1e1100 */
[----:B------:R-:W-:Y:S01]  /*0660*/  IADD3 R88, P1, R5, R25, RZ ;  /* 0x0000001905587210 */ /* 0x000fe20007f3e0ff */
[----:B------:R-:W-:Y:S01]  /*0670*/  IMAD R0, R0, R31, RZ ;  /* 0x0000001f00007224 */ /* 0x000fe200078e02ff */
[----:B------:R-:W-:Y:S01]  /*0680*/  IADD3 R10, P0, R3, R25, RZ ;  /* 0x00000019030a7210 */ /* 0x000fe20007f1e0ff */
[----:B------:R-:W5:Y:S01]  /*0690*/  LDG.E.U8 R104, desc[UR4][R14.64] ;  /* 0x000000040e687981 */ /* 0x000f62000c1e1100 */
[-C--:B------:R-:W-:Y:S01]  /*06a0*/  LEA.HI.X.SX32 R89, R5, R4.reuse, 0x1, P1 ;  /* 0x0000000405597211 */ /* 0x080fe200008f0eff */
[----:B------:R-:W-:Y:S01]  /*06b0*/  IMAD R5, R2, R31, RZ ;  /* 0x0000001f02057224 */ /* 0x000fe200078e02ff */
[----:B------:R-:W-:-:S02]  /*06c0*/  LEA.HI.X.SX32 R11, R3, R4, 0x1, P0 ;  /* 0x00000004030b7211 */ /* 0x000fc400000f0eff */
[CC--:B------:R-:W-:Y:S01]  /*06d0*/  IADD3 R2, P0, R0.reuse, R25.reuse, RZ ;  /* 0x0000001900027210 */ /* 0x0c0fe20007f1e0ff */
[----:B------:R-:W5:Y:S03]  /*06e0*/  LDG.E.U8 R88, desc[UR4][R88.64] ;  /* 0x0000000458587981 */ /* 0x000f66000c1e1100 */
[----:B------:R-:W-:Y:S01]  /*06f0*/  LEA.HI.X.SX32 R3, R0, R4, 0x1, P0 ;  /* 0x0000000400037211 */ /* 0x000fe200000f0eff */
[----:B------:R1:W5:Y:S01]  /*0700*/  LDG.E.U8 R67, desc[UR4][R10.64] ;  /* 0x000000040a437981 */ /* 0x000362000c1e1100 */
[----:B------:R-:W-:Y:S02]  /*0710*/  LEA.HI R0, R249, 0x14e, RZ, 0x1a ;  /* 0x0000014ef9007811 */ /* 0x000fe400078fd0ff */
[----:B0-----:R-:W-:Y:S01]  /*0720*/  IADD3 R6, P1, R5, R25, RZ ;  /* 0x0000001905067210 */ /* 0x001fe20007f3e0ff */
[----:B------:R-:W5:Y:S02]  /*0730*/  LDG.E.U8 R39, desc[UR4][R2.64] ;  /* 0x0000000402277981 */ /* 0x000f64000c1e1100 */
[----:B-1----:R-:W-:Y:S01]  /*0740*/  IMAD R11, R0, R31, RZ ;  /* 0x0000001f000b7224 */ /* 0x002fe200078e02ff */
[----:B------:R-:W-:-:S02]  /*0750*/  LEA.HI R0, R249, 0x5e, RZ, 0x1a ;  /* 0x0000005ef9007811 */ /* 0x000fc400078fd0ff */
[-C--:B------:R-:W-:Y:S02]  /*0760*/  LEA.HI.X.SX32 R7, R5, R4.reuse, 0x1, P1 ;  /* 0x0000000405077211 */ /* 0x080fe400008f0eff */
[----:B------:R-:W-:Y:S01]  /*0770*/  IADD3 R12, P2, R13, R25, RZ ;  /* 0x000000190d0c7210 */ /* 0x000fe20007f5e0ff */
[----:B------:R-:W-:Y:S01]  /*0780*/  IMAD R5, R0, R31, RZ ;  /* 0x0000001f00057224 */ /* 0x000fe200078e02ff */
[----:B------:R-:W-:Y:S01]  /*0790*/  IADD3 R10, P0, R11, R25, RZ ;  /* 0x000000190b0a7210 */ /* 0x000fe20007f1e0ff */
[----:B------:R-:W5:Y:S01]  /*07a0*/  LDG.E.U8 R69, desc[UR4][R6.64] ;  /* 0x0000000406457981 */ /* 0x000f62000c1e1100 */
[----:B------:R-:W-:Y:S02]  /*07b0*/  LEA.HI R0, R249, 0x15e, RZ, 0x1a ;  /* 0x0000015ef9007811 */ /* 0x000fe400078fd0ff */
[-C--:B------:R-:W-:Y:S02]  /*07c0*/  LEA.HI.X.SX32 R13, R13, R4.reuse, 0x1, P2 ;  /* 0x000000040d0d7211 */ /* 0x080fe400010f0eff */
[----:B------:R-:W-:Y:S01]  /*07d0*/  LEA.HI.X.SX32 R11, R11, R4, 0x1, P0 ;  /* 0x000000040b0b7211 */ /* 0x000fe200000f0eff */
[----:B------:R-:W-:Y:S01]  /*07e0*/  IMAD R0, R0, R31, RZ ;  /* 0x0000001f00007224 */ /* 0x000fe200078e02ff */
[----:B------:R-:W-:Y:S01]  /*07f0*/  IADD3 R26, P0, R5, R25, RZ ;  /* 0x00000019051a7210 */ /* 0x000fe20007f1e0ff */
[----:B------:R0:W5:Y:S01]  /*0800*/  LDG.E.U8 R87, desc[UR4][R12.64] ;  /* 0x000000040c577981 */ /* 0x000162000c1e1100 */
[----:B------:R-:W-:-:S02]  /*0810*/  LEA.HI R14, R249, 0x1ce, RZ, 0x1a ;  /* 0x000001cef90e7811 */ /* 0x000fc400078fd0ff */
[-C--:B------:R-:W-:Y:S01]  /*0820*/  LEA.HI.X.SX32 R27, R5, R4.reuse, 0x1, P0 ;  /* 0x00000004051b7211 */ /* 0x080fe200000f0eff */
[----:B------:R1:W5:Y:S01]  /*0830*/  LDG.E.U8 R68, desc[UR4][R10.64] ;  /* 0x000000040a447981 */ /* 0x000362000c1e1100 */
[----:B------:R-:W-:Y:S01]  /*0840*/  LEA.HI R16, R249, 0xde, RZ, 0x1a ;  /* 0x000000def9107811 */ /* 0x000fe200078fd0ff */
[----:B------:R-:W-:Y:S02]  /*0850*/  IMAD R15, R14, R31, RZ ;  /* 0x0000001f0e0f7224 */ /* 0x000fe400078e02ff */
[----:B------:R-:W5:Y:S01]  /*0860*/  LDG.E.U8 R26, desc[UR4][R26.64] ;  /* 0x000000041a1a7981 */ /* 0x000f62000c1e1100 */
[----:B0-----:R-:W-:Y:S01]  /*0870*/  IADD3 R12, P0, R0, R25, RZ ;  /* 0x00000019000c7210 */ /* 0x001fe20007f1e0ff */
[----:B------:R-:W-:Y:S01]  /*0880*/  IMAD R16, R16, R31, RZ ;  /* 0x0000001f10107224 */ /* 0x000fe200078e02ff */
[-C--:B------:R-:W-:Y:S02]  /*0890*/  IADD3 R14, P1, R15, R25.reuse, RZ ;  /* 0x000000190f0e7210 */ /* 0x080fe40007f3e0ff */
[----:B------:R-:W-:Y:S01]  /*08a0*/  LEA.HI.X.SX32 R13, R0, R4, 0x1, P0 ;  /* 0x00000004000d7211 */ /* 0x000fe200000f0eff */
[----:B------:R-:W-:Y:S01]  /*08b0*/  IMAD R0, R31, 0x2, R18 ;  /* 0x000000021f007824 */ /* 0x000fe200078e0212 */
[----:B------:R-:W-:-:S02]  /*08c0*/  IADD3 R2, P0, R18, R25, RZ ;  /* 0x0000001912027210 */ /* 0x000fc40007f1e0ff */
[-C--:B------:R-:W-:Y:S01]  /*08d0*/  LEA.HI.X.SX32 R15, R15, R4.reuse, 0x1, P1 ;  /* 0x000000040f0f7211 */ /* 0x080fe200008f0eff */
[C---:B-1----:R-:W-:Y:S01]  /*08e0*/  IMAD R10, R31.reuse, 0x2, R0 ;  /* 0x000000021f0a7824 */ /* 0x042fe200078e0200 */
[-C--:B------:R-:W-:Y:S01]  /*08f0*/  LEA.HI.X.SX32 R3, R18, R4.reuse, 0x1, P0 ;  /* 0x0000000412037211 */ /* 0x080fe200000f0eff */
[----:B------:R-:W5:Y:S01]  /*0900*/  LDG.E.U8 R40, desc[UR4][R12.64] ;  /* 0x000000040c287981 */ /* 0x000f62000c1e1100 */
[-C--:B------:R-:W-:Y:S02]  /*0910*/  IADD3 R232, P0, R0, R25.reuse, RZ ;  /* 0x0000001900e87210 */ /* 0x080fe40007f1e0ff */
[-C--:B------:R-:W-:Y:S01]  /*0920*/  IADD3 R6, P1, R16, R25.reuse, RZ ;  /* 0x0000001910067210 */ /* 0x080fe20007f3e0ff */
[----:B------:R-:W4:Y:S01]  /*0930*/  LDG.E.U8 R234, desc[UR4][R2.64] ;  /* 0x0000000402ea7981 */ /* 0x000f22000c1e1100 */
[-C--:B------:R-:W-:Y:S01]  /*0940*/  LEA.HI.X.SX32 R233, R0, R4.reuse, 0x1, P0 ;  /* 0x0000000400e97211 */ /* 0x080fe200000f0eff */
[----:B------:R-:W-:Y:S01]  /*0950*/  IMAD R0, R31, 0x2, R10 ;  /* 0x000000021f007824 */ /* 0x000fe200078e020a */
[----:B------:R-:W-:Y:S01]  /*0960*/  LEA.HI.X.SX32 R7, R16, R4, 0x1, P1 ;  /* 0x0000000410077211 */ /* 0x000fe200008f0eff */
[----:B------:R-:W5:Y:S01]  /*0970*/  LDG.E.U8 R66, desc[UR4][R14.64] ;  /* 0x000000040e427981 */ /* 0x000f62000c1e1100 */
[----:B------:R-:W-:-:S03]  /*0980*/  IADD3 R230, P0, R10, R25, RZ ;  /* 0x000000190ae67210 */ /* 0x000fc60007f1e0ff */
[----:B------:R0:W5:Y:S01]  /*0990*/  LDG.E.U8 R41, desc[UR4][R6.64] ;  /* 0x0000000406297981 */ /* 0x000162000c1e1100 */
[-C--:B------:R-:W-:Y:S02]  /*09a0*/  LEA.HI.X.SX32 R231, R10, R4.reuse, 0x1, P0 ;  /* 0x000000040ae77211 */ /* 0x080fe400000f0eff */
[C---:B------:R-:W-:Y:S01]  /*09b0*/  IADD3 R228, P0, R0.reuse, R25, RZ ;  /* 0x0000001900e47210 */ /* 0x040fe20007f1e0ff */
[----:B------:R-:W5:Y:S03]  /*09c0*/  LDG.E.U8 R232, desc[UR4][R232.64] ;  /* 0x00000004e8e87981 */ /* 0x000f66000c1e1100 */
[----:B------:R-:W-:Y:S01]  /*09d0*/  LEA.HI.X.SX32 R229, R0, R4, 0x1, P0 ;  /* 0x0000000400e57211 */ /* 0x000fe200000f0eff */
[----:B------:R-:W5:Y:S01]  /*09e0*/  LDG.E.U8 R230, desc[UR4][R230.64] ;  /* 0x00000004e6e67981 */ /* 0x000f62000c1e1100 */
[----:B0-----:R-:W-:-:S03]  /*09f0*/  IMAD R6, R31, 0x2, R0 ;  /* 0x000000021f067824 */ /* 0x001fc600078e0200 */
[----:B------:R-:W5:Y:S01]  /*0a00*/  LDG.E.U8 R228, desc[UR4][R228.64] ;  /* 0x00000004e4e47981 */ /* 0x000f62000c1e1100 */
[----:B------:R-:W-:Y:S01]  /*0a10*/  IMAD R0, R31, 0x4, R6 ;  /* 0x000000041f007824 */ /* 0x000fe200078e0206 */
[----:B------:R-:W-:-:S03]  /*0a20*/  IADD3 R226, P0, R6, R25, RZ ;  /* 0x0000001906e27210 */ /* 0x000fc60007f1e0ff */
[C---:B------:R-:W-:Y:S01]  /*0a30*/  IMAD R10, R31.reuse, 0x2, R0 ;  /* 0x000000021f0a7824 */ /* 0x040fe200078e0200 */
[-C--:B------:R-:W-:Y:S02]  /*0a40*/  IADD3 R222, P1, R0, R25.reuse, RZ ;  /* 0x0000001900de7210 */ /* 0x080fe40007f3e0ff */
[-C--:B------:R-:W-:Y:S02]  /*0a50*/  LEA.HI.X.SX32 R227, R6, R4.reuse, 0x1, P0 ;  /* 0x0000000406e37211 */ /* 0x080fe400000f0eff */
[-C--:B------:R-:W-:Y:S01]  /*0a60*/  LEA.HI.X.SX32 R223, R0, R4.reuse, 0x1, P1 ;  /* 0x0000000400df7211 */ /* 0x080fe200008f0eff */
[C---:B------:R-:W-:Y:S01]  /*0a70*/  IMAD R0, R31.reuse, 0x2, R10 ;  /* 0x000000021f007824 */ /* 0x040fe200078e020a */
[CC--:B------:R-:W-:Y:S01]  /*0a80*/  IADD3 R220, P0, R10.reuse, R25.reuse, RZ ;  /* 0x000000190adc7210 */ /* 0x0c0fe20007f1e0ff */
[----:B------:R-:W5:Y:S03]  /*0a90*/  LDG.E.U8 R226, desc[UR4][R226.64] ;  /* 0x00000004e2e27981 */ /* 0x000f66000c1e1100 */
[-C--:B------:R-:W-:Y:S01]  /*0aa0*/  LEA.HI.X.SX32 R221, R10, R4.reuse, 0x1, P0 ;  /* 0x000000040add7211 */ /* 0x080fe200000f0eff */
[C---:B------:R-:W-:Y:S01]  /*0ab0*/  IMAD R10, R31.reuse, 0x2, R0 ;  /* 0x000000021f0a7824 */ /* 0x040fe200078e0200 */
[CC--:B------:R-:W-:Y:S01]  /*0ac0*/  IADD3 R218, P0, R0.reuse, R25.reuse, RZ ;  /* 0x0000001900da7210 */ /* 0x0c0fe20007f1e0ff */
[----:B------:R-:W5:Y:S03]  /*0ad0*/  LDG.E.U8 R222, desc[UR4][R222.64] ;  /* 0x00000004dede7981 */ /* 0x000f66000c1e1100 */
[-C--:B------:R-:W-:Y:S01]  /*0ae0*/  LEA.HI.X.SX32 R219, R0, R4.reuse, 0x1, P0 ;  /* 0x0000000400db7211 */ /* 0x080fe200000f0eff */
[C---:B------:R-:W-:Y:S01]  /*0af0*/  IMAD R0, R31.reuse, 0x2, R10 ;  /* 0x000000021f007824 */ /* 0x040fe200078e020a */
[-C--:B------:R-:W-:Y:S01]  /*0b00*/  IADD3 R2, P0, R10, R25.reuse, RZ ;  /* 0x000000190a027210 */ /* 0x080fe20007f1e0ff */
[----:B------:R-:W5:Y:S02]  /*0b10*/  LDG.E.U8 R220, desc[UR4][R220.64] ;  /* 0x00000004dcdc7981 */ /* 0x000f64000c1e1100 */
[----:B------:R-:W-:Y:S01]  /*0b20*/  IMAD R12, R31, 0x2, R0 ;  /* 0x000000021f0c7824 */ /* 0x000fe200078e0200 */
[----:B------:R-:W-:Y:S01]  /*0b30*/  IADD3 R6, P1, R0, R25, RZ ;  /* 0x0000001900067210 */ /* 0x000fe20007f3e0ff */
[----:B------:R-:W5:Y:S01]  /*0b40*/  LDG.E.U8 R218, desc[UR4][R218.64] ;  /* 0x00000004dada7981 */ /* 0x000f62000c1e1100 */
[----:B------:R-:W-:-:S02]  /*0b50*/  LEA.HI.X.SX32 R3, R10, R4, 0x1, P0 ;  /* 0x000000040a037211 */ /* 0x000fc400000f0eff */
[-C--:B------:R-:W-:Y:S01]  /*0b60*/  LEA.HI.X.SX32 R7, R0, R4.reuse, 0x1, P1 ;  /* 0x0000000400077211 */ /* 0x080fe200008f0eff */
[C---:B------:R-:W-:Y:S01]  /*0b70*/  IMAD R0, R31.reuse, 0x2, R12 ;  /* 0x000000021f007824 */ /* 0x040fe200078e020c */
[CC--:B------:R-:W-:Y:S01]  /*0b80*/  IADD3 R10, P0, R12.reuse, R25.reuse, RZ ;  /* 0x000000190c0a7210 */ /* 0x0c0fe20007f1e0ff */
[----:B------:R0:W5:Y:S03]  /*0b90*/  LDG.E.U8 R215, desc[UR4][R2.64] ;  /* 0x0000000402d77981 */ /* 0x000166000c1e1100 */
[-C--:B------:R-:W-:Y:S01]  /*0ba0*/  LEA.HI.X.SX32 R11, R12, R4.reuse, 0x1, P0 ;  /* 0x000000040c0b7211 */ /* 0x080fe200000f0eff */
[C---:B------:R-:W-:Y:S01]  /*0bb0*/  IMAD R18, R31.reuse, 0x4, R0 ;  /* 0x000000041f127824 */ /* 0x040fe200078e0200 */
[CC--:B------:R-:W-:Y:S01]  /*0bc0*/  IADD3 R12, P0, R0.reuse, R25.reuse, RZ ;  /* 0x00000019000c7210 */ /* 0x0c0fe20007f1e0ff */
[----:B------:R1:W5:Y:S03]  /*0bd0*/  LDG.E.U8 R213, desc[UR4][R6.64] ;  /* 0x0000000406d57981 */ /* 0x000366000c1e1100 */
[-C--:B------:R-:W-:Y:S01]  /*0be0*/  LEA.HI.X.SX32 R13, R0, R4.reuse, 0x1, P0 ;  /* 0x00000004000d7211 */ /* 0x080fe200000f0eff */
[C---:B------:R-:W-:Y:S01]  /*0bf0*/  IMAD R0, R31.reuse, 0x2, R18 ;  /* 0x000000021f007824 */ /* 0x040fe200078e0212 */
[-C--:B------:R-:W-:Y:S01]  /*0c00*/  IADD3 R14, P0, R18, R25.reuse, RZ ;  /* 0x00000019120e7210 */ /* 0x080fe20007f1e0ff */
[----:B------:R1:W5:Y:S02]  /*0c10*/  LDG.E.U8 R211, desc[UR4][R10.64] ;  /* 0x000000040ad37981 */ /* 0x000364000c1e1100 */
[C---:B------:R-:W-:Y:S01]  /*0c20*/  IMAD R20, R31.reuse, 0x2, R0 ;  /* 0x000000021f147824 */ /* 0x040fe200078e0200 */
[C---:B------:R-:W-:Y:S01]  /*0c30*/  IADD3 R16, P1, R0.reuse, R25, RZ ;  /* 0x0000001900107210 */ /* 0x040fe20007f3e0ff */
[----:B------:R1:W5:Y:S03]  /*0c40*/  LDG.E.U8 R209, desc[UR4][R12.64] ;  /* 0x000000040cd17981 */ /* 0x000366000c1e1100 */
[-C--:B------:R-:W-:Y:S01]  /*0c50*/  LEA.HI.X.SX32 R17, R0, R4.reuse, 0x1, P1 ;  /* 0x0000000400117211 */ /* 0x080fe200008f0eff */
[----:B------:R-:W-:Y:S01]  /*0c60*/  IMAD R0, R31, 0x2, R20 ;  /* 0x000000021f007824 */ /* 0x000fe200078e0214 */
[----:B------:R-:W-:-:S02]  /*0c70*/  LEA.HI.X.SX32 R15, R18, R4, 0x1, P0 ;  /* 0x00000004120f7211 */ /* 0x000fc400000f0eff */
[CC--:B0-----:R-:W-:Y:S01]  /*0c80*/  IADD3 R2, P0, R20.reuse, R25.reuse, RZ ;  /* 0x0000001914027210 */ /* 0x0c1fe20007f1e0ff */
[C---:B------:R-:W-:Y:S01]  /*0c90*/  IMAD R18, R31.reuse, 0x2, R0 ;  /* 0x000000021f127824 */ /* 0x040fe200078e0200 */
[----:B------:R0:W5:Y:S02]  /*0ca0*/  LDG.E.U8 R203, desc[UR4][R16.64] ;  /* 0x0000000410cb7981 */ /* 0x000164000c1e1100 */
[-C--:B------:R-:W-:Y:S01]  /*0cb0*/  LEA.HI.X.SX32 R3, R20, R4.reuse, 0x1, P0 ;  /* 0x0000000414037211 */ /* 0x080fe200000f0eff */
[C---:B------:R-:W-:Y:S01]  /*0cc0*/  IMAD R20, R31.reuse, 0x2, R18 ;  /* 0x000000021f147824 */ /* 0x040fe200078e0212 */
[-C--:B-1----:R-:W-:Y:S01]  /*0cd0*/  IADD3 R6, P0, R0, R25.reuse, RZ ;  /* 0x0000001900067210 */ /* 0x082fe20007f1e0ff */
[----:B------:R1:W5:Y:S02]  /*0ce0*/  LDG.E.U8 R205, desc[UR4][R14.64] ;  /* 0x000000040ecd7981 */ /* 0x000364000c1e1100 */
[C---:B------:R-:W-:Y:S01]  /*0cf0*/  IMAD R22, R31.reuse, 0x2, R20 ;  /* 0x000000021f167824 */ /* 0x040fe200078e0214 */
[----:B------:R-:W-:Y:S01]  /*0d00*/  IADD3 R10, P1, R18, R25, RZ ;  /* 0x00000019120a7210 */ /* 0x000fe20007f3e0ff */
[----:B------:R1:W5:Y:S01]  /*0d10*/  LDG.E.U8 R201, desc[UR4][R2.64] ;  /* 0x0000000402c97981 */ /* 0x000362000c1e1100 */
[-C--:B------:R-:W-:Y:S01]  /*0d20*/  LEA.HI.X.SX32 R7, R0, R4.reuse, 0x1, P0 ;  /* 0x0000000400077211 */ /* 0x080fe200000f0eff */
[----:B------:R-:W-:Y:S01]  /*0d30*/  IMAD R0, R31, 0x4, R22 ;  /* 0x000000041f007824 */ /* 0x000fe200078e0216 */
[----:B------:R-:W-:-:S02]  /*0d40*/  LEA.HI.X.SX32 R11, R18, R4, 0x1, P1 ;  /* 0x00000004120b7211 */ /* 0x000fc400008f0eff */
[-C--:B------:R-:W-:Y:S01]  /*0d50*/  IADD3 R12, P0, R20, R25.reuse, RZ ;  /* 0x00000019140c7210 */ /* 0x080fe20007f1e0ff */
[C---:B------:R-:W-:Y:S01]  /*0d60*/  IMAD R18, R31.reuse, 0x2, R0 ;  /* 0x000000021f127824 */ /* 0x040fe200078e0200 */
[-C--:B0-----:R-:W-:Y:S01]  /*0d70*/  IADD3 R16, P1, R0, R25.reuse, RZ ;  /* 0x0000001900107210 */ /* 0x081fe20007f3e0ff */
[----:B------:R-:W5:Y:S01]  /*0d80*/  LDG.E.U8 R199, desc[UR4][R6.64] ;  /* 0x0000000406c77981 */ /* 0x000f62000c1e1100 */
[-C--:B------:R-:W-:Y:S01]  /*0d90*/  LEA.HI.X.SX32 R13, R20, R4.reuse, 0x1, P0 ;  /* 0x00000004140d7211 */ /* 0x080fe200000f0eff */
[C---:B------:R-:W-:Y:S01]  /*0da0*/  IMAD R20, R31.reuse, 0x2, R18 ;  /* 0x000000021f147824 */ /* 0x040fe200078e0212 */
[-C--:B-1----:R-:W-:Y:S01]  /*0db0*/  IADD3 R14, P0, R22, R25.reuse, RZ ;  /* 0x00000019160e7210 */ /* 0x082fe20007f1e0ff */
[----:B------:R0:W5:Y:S02]  /*0dc0*/  LDG.E.U8 R197, desc[UR4][R10.64] ;  /* 0x000000040ac57981 */ /* 0x000164000c1e1100 */
[C---:B------:R-:W-:Y:S01]  /*0dd0*/  IMAD R24, R31.reuse, 0x2, R20 ;  /* 0x000000021f187824 */ /* 0x040fe200078e0214 */
[-C--:B------:R-:W-:Y:S01]  /*0de0*/  LEA.HI.X.SX32 R17, R0, R4.reuse, 0x1, P1 ;  /* 0x0000000400117211 */ /* 0x080fe200008f0eff */
[----:B------:R1:W5:Y:S02]  /*0df0*/  LDG.E.U8 R195, desc[UR4][R12.64] ;  /* 0x000000040cc37981 */ /* 0x000364000c1e1100 */
[C---:B------:R-:W-:Y:S01]  /*0e00*/  IMAD R0, R31.reuse, 0x2, R24 ;  /* 0x000000021f007824 */ /* 0x040fe200078e0218 */
[-C--:B------:R-:W-:Y:S01]  /*0e10*/  LEA.HI.X.SX32 R15, R22, R4.reuse, 0x1, P0 ;  /* 0x00000004160f7211 */ /* 0x080fe200000f0eff */
[----:B------:R1:W5:Y:S01]  /*0e20*/  LDG.E.U8 R189, desc[UR4][R16.64] ;  /* 0x0000000410bd7981 */ /* 0x000362000c1e1100 */
[-C--:B------:R-:W-:Y:S01]  /*0e30*/  IADD3 R2, P0, R18, R25.reuse, RZ ;  /* 0x0000001912027210 */ /* 0x080fe20007f1e0ff */
[C---:B------:R-:W-:Y:S01]  /*0e40*/  IMAD R22, R31.reuse, 0x2, R0 ;  /* 0x000000021f167824 */ /* 0x040fe200078e0200 */
[-C--:B0-----:R-:W-:Y:S01]  /*0e50*/  IADD3 R10, P1, R24, R25.reuse, RZ ;  /* 0x00000019180a7210 */ /* 0x081fe20007f3e0ff */
[----:B------:R0:W5:Y:S01]  /*0e60*/  LDG.E.U8 R193, desc[UR4][R14.64] ;  /* 0x000000040ec17981 */ /* 0x000162000c1e1100 */
[----:B------:R-:W-:Y:S01]  /*0e70*/  LEA.HI.X.SX32 R3, R18, R4, 0x1, P0 ;  /* 0x0000000412037211 */ /* 0x000fe200000f0eff */
[----:B------:R-:W-:Y:S01]  /*0e80*/  IMAD R18, R31, 0x2, R22 ;  /* 0x000000021f127824 */ /* 0x000fe200078e0216 */
[----:B------:R-:W-:-:S03]  /*0e90*/  IADD3 R6, P0, R20, R25, RZ ;  /* 0x0000001914067210 */ /* 0x000fc60007f1e0ff */
[C---:B------:R-:W-:Y:S01]  /*0ea0*/  IMAD R28, R31.reuse, 0x4, R18 ;  /* 0x000000041f1c7824 */ /* 0x040fe200078e0212 */
[-C--:B------:R-:W-:Y:S01]  /*0eb0*/  LEA.HI.X.SX32 R7, R20, R4.reuse, 0x1, P0 ;  /* 0x0000000414077211 */ /* 0x080fe200000f0eff */
[----:B------:R0:W5:Y:S02]  /*0ec0*/  LDG.E.U8 R187, desc[UR4][R2.64] ;  /* 0x0000000402bb7981 */ /* 0x000164000c1e1100 */
[C---:B------:R-:W-:Y:S01]  /*0ed0*/  IMAD R20, R31.reuse, 0x2, R28 ;  /* 0x000000021f147824 */ /* 0x040fe200078e021c */
[-C--:B------:R-:W-:Y:S01]  /*0ee0*/  LEA.HI.X.SX32 R11, R24, R4.reuse, 0x1, P1 ;  /* 0x00000004180b7211 */ /* 0x080fe200008f0eff */
[----:B------:R-:W5:Y:S01]  /*0ef0*/  LDG.E.U8 R185, desc[UR4][R6.64] ;  /* 0x0000000406b97981 */ /* 0x000f62000c1e1100 */
[-C--:B-1----:R-:W-:Y:S01]  /*0f00*/  IADD3 R12, P0, R0, R25.reuse, RZ ;  /* 0x00000019000c7210 */ /* 0x082fe20007f1e0ff */
[C---:B------:R-:W-:Y:S01]  /*0f10*/  IMAD R24, R31.reuse, 0x2, R20 ;  /* 0x000000021f187824 */ /* 0x040fe200078e0214 */
[-C--:B------:R-:W-:Y:S01]  /*0f20*/  IADD3 R16, P1, R18, R25.reuse, RZ ;  /* 0x0000001912107210 */ /* 0x080fe20007f3e0ff */
[----:B------:R1:W5:Y:S01]  /*0f30*/  LDG.E.U8 R183, desc[UR4][R10.64] ;  /* 0x000000040ab77981 */ /* 0x000362000c1e1100 */
[----:B------:R-:W-:Y:S01]  /*0f40*/  LEA.HI.X.SX32 R13, R0, R4, 0x1, P0 ;  /* 0x00000004000d7211 */ /* 0x000fe200000f0eff */
[----:B------:R-:W-:Y:S01]  /*0f50*/  IMAD R0, R31, 0x2, R24 ;  /* 0x000000021f007824 */ /* 0x000fe200078e0218 */
[----:B0-----:R-:W-:-:S03]  /*0f60*/  IADD3 R14, P0, R22, R25, RZ ;  /* 0x00000019160e7210 */ /* 0x001fc60007f1e0ff */
        /* <DEDUP_REMOVED lines=8> */
[-C--:B-1----:R-:W-:Y:S01]  /*0ff0*/  IADD3 R10, P1, R24, R25.reuse, RZ ;  /* 0x00000019180a7210 */ /* 0x082fe20007f3e0ff */
        /* <DEDUP_REMOVED lines=9> */
[----:B------:R3:W5:Y:S01]  /*1090*/  LDG.E.U8 R171, desc[UR4][R6.64] ;  /* 0x0000000406ab7981 */ /* 0x000762000c1e1100 */
[-C--:B0-----:R-:W-:Y:S01]  /*10a0*/  IADD3 R12, P0, R0, R25.reuse, RZ ;  /* 0x00000019000c7210 */ /* 0x081fe20007f1e0ff */
[C---:B------:R-:W-:Y:S01]  /*10b0*/  IMAD R24, R31.reuse, 0x2, R20 ;  /* 0x000000021f187824 */ /* 0x040fe200078e0214 */
[-C--:B--2---:R-:W-:Y:S01]  /*10c0*/  IADD3 R16, P1, R18, R25.reuse, RZ ;  /* 0x0000001912107210 */ /* 0x084fe20007f3e0ff */
[----:B------:R0:W2:Y:S01]  /*10d0*/  LDG.E.U8 R169, desc[UR4][R10.64] ;  /* 0x000000040aa97981 */ /* 0x0000a2000c1e1100 */
[----:B------:R-:W-:Y:S01]  /*10e0*/  LEA.HI.X.SX32 R13, R0, R4, 0x1, P0 ;  /* 0x00000004000d7211 */ /* 0x000fe200000f0eff */
[----:B------:R-:W-:Y:S01]  /*10f0*/  IMAD R0, R31, 0x2, R24 ;  /* 0x000000021f007824 */ /* 0x000fe200078e0218 */
[----:B-1----:R-:W-:-:S03]  /*1100*/  IADD3 R14, P0, R30, R25, RZ ;  /* 0x000000191e0e7210 */ /* 0x002fc60007f1e0ff */
[C---:B------:R-:W-:Y:S01]  /*1110*/  IMAD R34, R31.reuse, 0x2, R0 ;  /* 0x000000021f227824 */ /* 0x040fe200078e0200 */
[-C--:B------:R-:W-:Y:S01]  /*1120*/  LEA.HI.X.SX32 R17, R18, R4.reuse, 0x1, P1 ;  /* 0x0000000412117211 */ /* 0x080fe200008f0eff */
[----:B------:R1:W2:Y:S02]  /*1130*/  LDG.E.U8 R167, desc[UR4][R12.64] ;  /* 0x000000040ca77981 */ /* 0x0002a4000c1e1100 */
[C---:B------:R-:W-:Y:S01]  /*1140*/  IMAD R18, R31.reuse, 0x2, R34 ;  /* 0x000000021f127824 */ /* 0x040fe200078e0222 */
[-C--:B------:R-:W-:Y:S01]  /*1150*/  LEA.HI.X.SX32 R15, R30, R4.reuse, 0x1, P0 ;  /* 0x000000041e0f7211 */ /* 0x080fe200000f0eff */
[----:B------:R-:W2:Y:S02]  /*1160*/  LDG.E.U8 R163, desc[UR4][R16.64] ;  /* 0x0000000410a37981 */ /* 0x000ea4000c1e1100 */
[C---:B------:R-:W-:Y:S01]  /*1170*/  IMAD R30, R31.reuse, 0x4, R18 ;  /* 0x000000041f1e7824 */ /* 0x040fe200078e0212 */
[C---:B---3--:R-:W-:Y:S01]  /*1180*/  IADD3 R2, P0, R22.reuse, R25, RZ ;  /* 0x0000001916027210 */ /* 0x048fe20007f1e0ff */
[----:B------:R3:W2:Y:S02]  /*1190*/  LDG.E.U8 R165, desc[UR4][R14.64] ;  /* 0x000000040ea57981 */ /* 0x0006a4000c1e1100 */
[----:B------:R-:W-:Y:S01]  /*11a0*/  IMAD R36, R31, 0x2, R30 ;  /* 0x000000021f247824 */ /* 0x000fe200078e021e */
[----:B------:R-:W-:-:S02]  /*11b0*/  LEA.HI.X.SX32 R3, R22, R4, 0x1, P0 ;  /* 0x0000000416037211 */ /* 0x000fc400000f0eff */
[-C--:B------:R-:W-:Y:S01]  /*11c0*/  IADD3 R6, P0, R28, R25.reuse, RZ ;  /* 0x000000191c067210 */ /* 0x080fe20007f1e0ff */
[C---:B------:R-:W-:Y:S01]  /*11d0*/  IMAD R38, R31.reuse, 0x2, R36 ;  /* 0x000000021f267824 */ /* 0x040fe200078e0224 */
[----:B0-----:R-:W-:Y:S01]  /*11e0*/  IADD3 R10, P1, R32, R25, RZ ;  /* 0x00000019200a7210 */ /* 0x001fe20007f3e0ff */
[----:B------:R0:W2:Y:S01]  /*11f0*/  LDG.E.U8 R161, desc[UR4][R2.64] ;  /* 0x0000000402a17981 */ /* 0x0000a2000c1e1100 */
[-C--:B------:R-:W-:Y:S01]  /*1200*/  LEA.HI.X.SX32 R7, R28, R4.reuse, 0x1, P0 ;  /* 0x000000041c077211 */ /* 0x080fe200000f0eff */
[----:B------:R-:W-:Y:S01]  /*1210*/  IMAD R28, R31, 0x2, R38 ;  /* 0x000000021f1c7824 */ /* 0x000fe200078e0226 */
[----:B------:R-:W-:-:S03]  /*1220*/  LEA.HI.X.SX32 R11, R32, R4, 0x1, P1 ;  /* 0x00000004200b7211 */ /* 0x000fc600008f0eff */
[C---:B------:R-:W-:Y:S01]  /*1230*/  IMAD R32, R31.reuse, 0x2, R28 ;  /* 0x000000021f207824 */ /* 0x040fe200078e021c */
[CC--:B-1----:R-:W-:Y:S01]  /*1240*/  IADD3 R12, P0, R20.reuse, R25.reuse, RZ ;  /* 0x00000019140c7210 */ /* 0x0c2fe20007f1e0ff */
[----:B------:R1:W2:Y:S02]  /*1250*/  LDG.E.U8 R65, desc[UR4][R6.64] ;  /* 0x0000000406417981 */ /* 0x0002a4000c1e1100 */
[C---:B------:R-:W-:Y:S01]  /*1260*/  IMAD R130, R31.reuse, 0x2, R32 ;  /* 0x000000021f827824 */ /* 0x040fe200078e0220 */
[-C--:B------:R-:W-:Y:S01]  /*1270*/  LEA.HI.X.SX32 R13, R20, R4.reuse, 0x1, P0 ;  /* 0x00000004140d7211 */ /* 0x080fe200000f0eff */
[----:B------:R1:W2:Y:S01]  /*1280*/  LDG.E.U8 R64, desc[UR4][R10.64] ;  /* 0x000000040a407981 */ /* 0x0002a2000c1e1100 */
[-C--:B---3--:R-:W-:Y:S01]  /*1290*/  IADD3 R14, P0, R24, R25.reuse, RZ ;  /* 0x00000019180e7210 */ /* 0x088fe20007f1e0ff */
[C---:B------:R-:W-:Y:S01]  /*12a0*/  IMAD R131, R31.reuse, 0x2, R130 ;  /* 0x000000021f837824 */ /* 0x040fe200078e0282 */
[----:B------:R-:W-:Y:S01]  /*12b0*/  IADD3 R16, P1, R0, R25, RZ ;  /* 0x0000001900107210 */ /* 0x000fe20007f3e0ff */
[----:B------:R3:W2:Y:S01]  /*12c0*/  LDG.E.U8 R63, desc[UR4][R12.64] ;  /* 0x000000040c3f7981 */ /* 0x0006a2000c1e1100 */
[----:B------:R-:W-:Y:S01]  /*12d0*/  LEA.HI.X.SX32 R15, R24, R4, 0x1, P0 ;  /* 0x00000004180f7211 */ /* 0x000fe200000f0eff */
[----:B------:R-:W-:-:S04]  /*12e0*/  IMAD R24, R31, 0x4, R131 ;  /* 0x000000041f187824 */ /* 0x000fc800078e0283 */
[C---:B------:R-:W-:Y:S01]  /*12f0*/  IMAD R33, R31.reuse, 0x2, R24 ;  /* 0x000000021f217824 */ /* 0x040fe200078e0218 */
[----:B0-----:R-:W-:Y:S01]  /*1300*/  IADD3 R2, P0, R34, R25, RZ ;  /* 0x0000001922027210 */ /* 0x001fe20007f1e0ff */
[----:B------:R0:W2:Y:S02]  /*1310*/  LDG.E.U8 R62, desc[UR4][R14.64] ;  /* 0x000000040e3e7981 */ /* 0x0000a4000c1e1100 */
[----:B------:R-:W-:-:S04]  /*1320*/  IMAD R22, R31, 0x2, R33 ;  /* 0x000000021f167824 */ /* 0x000fc800078e0221 */
[----:B------:R-:W-:-:S04]  /*1330*/  IMAD R23, R31, 0x2, R22 ;  /* 0x000000021f177824 */ /* 0x000fc800078e0216 */
[----:B------:R-:W-:Y:S01]  /*1340*/  IMAD R20, R31, 0x2, R23 ;  /* 0x000000021f147824 */ /* 0x000fe200078e0217 */
[----:B------:R-:W-:-:S03]  /*1350*/  LEA.HI.X.SX32 R3, R34, R4, 0x1, P0 ;  /* 0x0000000422037211 */ /* 0x000fc600000f0eff */
[C---:B------:R-:W-:Y:S01]  /*1360*/  IMAD R21, R31.reuse, 0x2, R20 ;  /* 0x000000021f157824 */ /* 0x040fe200078e0214 */
[-C--:B-1----:R-:W-:Y:S01]  /*1370*/  IADD3 R6, P0, R18, R25.reuse, RZ ;  /* 0x0000001912067210 */ /* 0x082fe20007f1e0ff */
[----:B------:R-:W2:Y:S01]  /*1380*/  LDG.E.U8 R42, desc[UR4][R2.64] ;  /* 0x00000004022a7981 */ /* 0x000ea2000c1e1100 */
[-C--:B------:R-:W-:Y:S01]  /*1390*/  LEA.HI.X.SX32 R17, R0, R4.reuse, 0x1, P1 ;  /* 0x0000000400117211 */ /* 0x080fe200008f0eff */
[C---:B------:R-:W-:Y:S01]  /*13a0*/  IMAD R19, R31.reuse, 0x2, R21 ;  /* 0x000000021f137824 */ /* 0x040fe200078e0215 */
[-C--:B------:R-:W-:Y:S02]  /*13b0*/  IADD3 R10, P1, R30, R25.reuse, RZ ;  /* 0x000000191e0a7210 */ /* 0x080fe40007f3e0ff */
[-C--:B------:R-:W-:Y:S01]  /*13c0*/  LEA.HI.X.SX32 R7, R18, R4.reuse, 0x1, P0 ;  /* 0x0000000412077211 */ /* 0x080fe200000f0eff */
[C---:B------:R-:W-:Y:S01]  /*13d0*/  IMAD R0, R31.reuse, 0x4, R19 ;  /* 0x000000041f007824 */ /* 0x040fe200078e0213 */
[-C--:B---3--:R-:W-:Y:S01]  /*13e0*/  IADD3 R12, P0, R36, R25.reuse, RZ ;  /* 0x00000019240c7210 */ /* 0x088fe20007f1e0ff */
[----:B------:R1:W3:Y:S01]  /*13f0*/  LDG.E.U8 R61, desc[UR4][R16.64] ;  /* 0x00000004103d7981 */ /* 0x0002e2000c1e1100 */
[-C--:B------:R-:W-:Y:S01]  /*1400*/  LEA.HI.X.SX32 R11, R30, R4.reuse, 0x1, P1 ;  /* 0x000000041e0b7211 */ /* 0x080fe200008f0eff */
[----:B------:R-:W-:Y:S01]  /*1410*/  IMAD R18, R31, 0x2, R0 ;  /* 0x000000021f127824 */ /* 0x000fe200078e0200 */
[----:B------:R-:W-:Y:S01]  /*1420*/  LEA.HI.X.SX32 R13, R36, R4, 0x1, P0 ;  /* 0x00000004240d7211 */ /* 0x000fe200000f0eff */
[----:B------:R1:W3:Y:S01]  /*1430*/  LDG.E.U8 R60, desc[UR4][R6.64] ;  /* 0x00000004063c7981 */ /* 0x0002e2000c1e1100 */
[----:B0-----:R-:W-:-:S03]  /*1440*/  IADD3 R14, P0, R38, R25, RZ ;  /* 0x00000019260e7210 */ /* 0x001fc60007f1e0ff */
[----:B------:R0:W3:Y:S01]  /*1450*/  LDG.E.U8 R37, desc[UR4][R10.64] ;  /* 0x000000040a257981 */ /* 0x0000e2000c1e1100 */
[-C--:B-1----:R-:W-:Y:S02]  /*1460*/  IADD3 R16, P1, R28, R25.reuse, RZ ;  /* 0x000000191c107210 */ /* 0x082fe40007f3e0ff */
[-C--:B------:R-:W-:Y:S01]  /*1470*/  LEA.HI.X.SX32 R15, R38, R4.reuse, 0x1, P0 ;  /* 0x00000004260f7211 */ /* 0x080fe200000f0eff */
[----:B------:R-:W3:Y:S01]  /*1480*/  LDG.E.U8 R36, desc[UR4][R12.64] ;  /* 0x000000040c247981 */ /* 0x000ee2000c1e1100 */
[-C--:B------:R-:W-:Y:S01]  /*1490*/  LEA.HI.X.SX32 R17, R28, R4.reuse, 0x1, P1 ;  /* 0x000000041c117211 */ /* 0x080fe200008f0eff */
[C---:B------:R-:W-:Y:S01]  /*14a0*/  IMAD R28, R31.reuse, 0x2, R18 ;  /* 0x000000021f1c7824 */ /* 0x040fe200078e0212 */
[CC--:B------:R-:W-:Y:S01]  /*14b0*/  IADD3 R2, P0, R32.reuse, R25.reuse, RZ ;  /* 0x0000001920027210 */ /* 0x0c0fe20007f1e0ff */
[----:B------:R1:W3:Y:S02]  /*14c0*/  LDG.E.U8 R35, desc[UR4][R14.64] ;  /* 0x000000040e237981 */ /* 0x0002e4000c1e1100 */
[C---:B------:R-:W-:Y:S01]  /*14d0*/  IMAD R30, R31.reuse, 0x2, R28 ;  /* 0x000000021f1e7824 */ /* 0x040fe200078e021c */
[-C--:B------:R-:W-:Y:S01]  /*14e0*/  LEA.HI.X.SX32 R3, R32, R4.reuse, 0x1, P0 ;  /* 0x0000000420037211 */ /* 0x080fe200000f0eff */
[----:B------:R1:W3:Y:S01]  /*14f0*/  LDG.E.U8 R34, desc[UR4][R16.64] ;  /* 0x0000000410227981 */ /* 0x0002e2000c1e1100 */
[-C--:B------:R-:W-:Y:S01]  /*1500*/  IADD3 R6, P0, R0, R25.reuse, RZ ;  /* 0x0000001900067210 */ /* 0x080fe20007f1e0ff */
[C---:B------:R-:W-:Y:S01]  /*1510*/  IMAD R38, R31.reuse, 0x2, R30 ;  /* 0x000000021f267824 */ /* 0x040fe200078e021e */
[----:B0-----:R-:W-:Y:S01]  /*1520*/  IADD3 R10, P1, R18, R25, RZ ;  /* 0x00000019120a7210 */ /* 0x001fe20007f3e0ff */
[----:B------:R-:W3:Y:S01]  /*1530*/  LDG.E.U8 R32, desc[UR4][R2.64] ;  /* 0x0000000402207981 */ /* 0x000ee2000c1e1100 */
[-C--:B------:R-:W-:Y:S01]  /*1540*/  LEA.HI.X.SX32 R7, R0, R4.reuse, 0x1, P0 ;  /* 0x0000000400077211 */ /* 0x080fe200000f0eff */
[----:B------:R-:W-:Y:S01]  /*1550*/  IMAD R0, R31, 0x2, R38 ;  /* 0x000000021f007824 */ /* 0x000fe200078e0226 */
[----:B------:R-:W-:-:S03]  /*1560*/  LEA.HI.X.SX32 R11, R18, R4, 0x1, P1 ;  /* 0x00000004120b7211 */ /* 0x000fc600008f0eff */
[C---:B------:R-:W-:Y:S01]  /*1570*/  IMAD R18, R31.reuse, 0x2, R0 ;  /* 0x000000021f127824 */ /* 0x040fe200078e0200 */
[CC--:B-1----:R-:W-:Y:S01]  /*1580*/  IADD3 R14, P0, R28.reuse, R25.reuse, RZ ;  /* 0x000000191c0e7210 */ /* 0x0c2fe20007f1e0ff */
[----:B------:R0:W4:Y:S02]  /*1590*/  LDG.E.U8 R12, desc[UR4][R6.64] ;  /* 0x00000004060c7981 */ /* 0x000124000c1e1100 */
[C---:B------:R-:W-:Y:S01]  /*15a0*/  IMAD R48, R31.reuse, 0x4, R18 ;  /* 0x000000041f307824 */ /* 0x040fe200078e0212 */
[-C--:B------:R-:W-:Y:S01]  /*15b0*/  LEA.HI.X.SX32 R15, R28, R4.reuse, 0x1, P0 ;  /* 0x000000041c0f7211 */ /* 0x080fe200000f0eff */
[----:B------:R-:W2:Y:S02]  /*15c0*/  LDG.E.U8 R44, desc[UR4][R10.64] ;  /* 0x000000040a2c7981 */ /* 0x000ea4000c1e1100 */
[C---:B------:R-:W-:Y:S01]  /*15d0*/  IMAD R50, R31.reuse, 0x2, R48 ;  /* 0x000000021f327824 */ /* 0x040fe200078e0230 */
[C---:B------:R-:W-:Y:S01]  /*15e0*/  IADD3 R16, P0, R30.reuse, R25, RZ ;  /* 0x000000191e107210 */ /* 0x040fe20007f1e0ff */
[----:B------:R1:W5:Y:S02]  /*15f0*/  LDG.E.U8 R45, desc[UR4][R14.64] ;  /* 0x000000040e2d7981 */ /* 0x000364000c1e1100 */
[----:B0-----:R-:W-:Y:S01]  /*1600*/  IMAD R6, R31, 0x2, R50 ;  /* 0x000000021f067824 */ /* 0x001fe200078e0232 */
[----:B------:R-:W-:-:S02]  /*1610*/  LEA.HI.X.SX32 R17, R30, R4, 0x1, P0 ;  /* 0x000000041e117211 */ /* 0x000fc400000f0eff */
[----:B------:R-:W-:Y:S01]  /*1620*/  IADD3 R46, P0, R0, R25, RZ ;  /* 0x00000019002e7210 */ /* 0x000fe20007f1e0ff */
[----:B------:R-:W-:-:S03]  /*1630*/  IMAD R30, R31, 0x2, R6 ;  /* 0x000000021f1e7824 */ /* 0x000fc600078e0206 */
[-C--:B------:R-:W-:Y:S01]  /*1640*/  LEA.HI.X.SX32 R47, R0, R4.reuse, 0x1, P0 ;  /* 0x00000004002f7211 */ /* 0x080fe200000f0eff */
[C---:B------:R-:W-:Y:S01]  /*1650*/  IMAD R0, R31.reuse, 0x2, R30 ;  /* 0x000000021f007824 */ /* 0x040fe200078e021e */
[-C--:B------:R-:W-:Y:S02]  /*1660*/  IADD3 R28, P1, R38, R25.reuse, RZ ;  /* 0x00000019261c7210 */ /* 0x080fe40007f3e0ff */
[-C--:B------:R-:W-:Y:S01]  /*1670*/  IADD3 R72, P0, R18, R25.reuse, RZ ;  /* 0x0000001912487210 */ /* 0x080fe20007f1e0ff */
[C---:B------:R-:W-:Y:S01]  /*1680*/  IMAD R56, R31.reuse, 0x2, R0 ;  /* 0x000000021f387824 */ /* 0x040fe200078e0200 */
[-C--:B------:R-:W-:Y:S01]  /*1690*/  LEA.HI.X.SX32 R29, R38, R4.reuse, 0x1, P1 ;  /* 0x00000004261d7211 */ /* 0x080fe200008f0eff */
[----:B------:R-:W3:Y:S01]  /*16a0*/  LDG.E.U8 R46, desc[UR4][R46.64] ;  /* 0x000000042e2e7981 */ /* 0x000ee2000c1e1100 */
[-C--:B------:R-:W-:Y:S02]  /*16b0*/  IADD3 R52, P1, R48, R25.reuse, RZ ;  /* 0x0000001930347210 */ /* 0x080fe40007f3e0ff */
[-C--:B------:R-:W-:Y:S01]  /*16c0*/  LEA.HI.X.SX32 R73, R18, R4.reuse, 0x1, P0 ;  /* 0x0000000412497211 */ /* 0x080fe200000f0eff */
[C---:B------:R-:W-:Y:S01]  /*16d0*/  IMAD R18, R31.reuse, 0x2, R56 ;  /* 0x000000021f127824 */ /* 0x040fe200078e0238 */
[-C--:B------:R-:W-:Y:S01]  /*16e0*/  LEA.HI.X.SX32 R53, R48, R4.reuse, 0x1, P1 ;  /* 0x0000000430357211 */ /* 0x080fe200008f0eff */
[----:B------:R0:W3:Y:S01]  /*16f0*/  LDG.E.U8 R38, desc[UR4][R16.64] ;  /* 0x0000000410267981 */ /* 0x0000e2000c1e1100 */
[-C--:B------:R-:W-:Y:S01]  /*1700*/  IADD3 R2, P0, R50, R25.reuse, RZ ;  /* 0x0000001932027210 */ /* 0x080fe20007f1e0ff */
[C---:B------:R-:W-:Y:S01]  /*1710*/  IMAD R48, R31.reuse, 0x4, R18 ;  /* 0x000000041f307824 */ /* 0x040fe200078e0212 */
[-C--:B-1----:R-:W-:Y:S01]  /*1720*/  IADD3 R14, P1, R30, R25.reuse, RZ ;  /* 0x000000191e0e7210 */ /* 0x082fe20007f3e0ff */
[----:B------:R1:W3:Y:S01]  /*1730*/  LDG.E.U8 R49, desc[UR4][R28.64] ;  /* 0x000000041c317981 */ /* 0x0002e2000c1e1100 */
[-C--:B------:R-:W-:Y:S01]  /*1740*/  LEA.HI.X.SX32 R3, R50, R4.reuse, 0x1, P0 ;  /* 0x0000000432037211 */ /* 0x080fe200000f0eff */
[C---:B------:R-:W-:Y:S01]  /*1750*/  IMAD R50, R31.reuse, 0x2, R48 ;  /* 0x000000021f327824 */ /* 0x040fe200078e0230 */
[CC--:B------:R-:W-:Y:S01]  /*1760*/  IADD3 R10, P0, R6.reuse, R25.reuse, RZ ;  /* 0x00000019060a7210 */ /* 0x0c0fe20007f1e0ff */
[----:B------:R-:W3:Y:S02]  /*1770*/  LDG.E.U8 R52, desc[UR4][R52.64] ;  /* 0x0000000434347981 */ /* 0x000ee4000c1e1100 */
[C---:B------:R-:W-:Y:S01]  /*1780*/  IMAD R58, R31.reuse, 0x2, R50 ;  /* 0x000000021f3a7824 */ /* 0x040fe200078e0232 */
[-C--:B------:R-:W-:Y:S01]  /*1790*/  LEA.HI.X.SX32 R11, R6, R4.reuse, 0x1, P0 ;  /* 0x00000004060b7211 */ /* 0x080fe200000f0eff */
[----:B------:R1:W3:Y:S02]  /*17a0*/  LDG.E.U8 R7, desc[UR4][R2.64] ;  /* 0x0000000402077981 */ /* 0x0002e4000c1e1100 */
[C---:B------:R-:W-:Y:S01]  /*17b0*/  IMAD R6, R31.reuse, 0x2, R58 ;  /* 0x000000021f067824 */ /* 0x040fe200078e023a */
[-C--:B------:R-:W-:Y:S01]  /*17c0*/  LEA.HI.X.SX32 R15, R30, R4.reuse, 0x1, P1 ;  /* 0x000000041e0f7211 */ /* 0x080fe200008f0eff */
[----:B------:R-:W3:Y:S01]  /*17d0*/  LDG.E.U8 R107, desc[UR4][R10.64] ;  /* 0x000000040a6b7981 */ /* 0x000ee2000c1e1100 */
[-C--:B0-----:R-:W-:Y:S01]  /*17e0*/  IADD3 R16, P0, R0, R25.reuse, RZ ;  /* 0x0000001900107210 */ /* 0x081fe20007f1e0ff */
[C---:B------:R-:W-:Y:S01]  /*17f0*/  IMAD R30, R31.reuse, 0x2, R6 ;  /* 0x000000021f1e7824 */ /* 0x040fe200078e0206 */
[-C--:B------:R-:W-:Y:S01]  /*1800*/  IADD3 R54, P1, R18, R25.reuse, RZ ;  /* 0x0000001912367210 */ /* 0x080fe20007f3e0ff */
[----:B------:R0:W3:Y:S01]  /*1810*/  LDG.E.U8 R85, desc[UR4][R14.64] ;  /* 0x000000040e557981 */ /* 0x0000e2000c1e1100 */
[-C--:B------:R-:W-:Y:S01]  /*1820*/  LEA.HI.X.SX32 R17, R0, R4.reuse, 0x1, P0 ;  /* 0x0000000400117211 */ /* 0x080fe200000f0eff */
[C---:B------:R-:W-:Y:S01]  /*1830*/  IMAD R0, R31.reuse, 0x2, R30 ;  /* 0x000000021f007824 */ /* 0x040fe200078e021e */
[-C--:B-1----:R-:W-:Y:S01]  /*1840*/  IADD3 R28, P0, R56, R25.reuse, RZ ;  /* 0x00000019381c7210 */ /* 0x082fe20007f1e0ff */
[----:B------:R-:W3:Y:S02]  /*1850*/  LDG.E.U8 R72, desc[UR4][R72.64] ;  /* 0x0000000448487981 */ /* 0x000ee4000c1e1100 */
[C---:B------:R-:W-:Y:S01]  /*1860*/  IMAD R70, R31.reuse, 0x2, R0 ;  /* 0x000000021f467824 */ /* 0x040fe200078e0200 */
[-C--:B------:R-:W-:Y:S01]  /*1870*/  LEA.HI.X.SX32 R55, R18, R4.reuse, 0x1, P1 ;  /* 0x0000000412377211 */ /* 0x080fe200008f0eff */
[----:B------:R1:W3:Y:S02]  /*1880*/  LDG.E.U8 R51, desc[UR4][R16.64] ;  /* 0x0000000410337981 */ /* 0x0002e4000c1e1100 */
[C---:B------:R-:W-:Y:S01]  /*1890*/  IMAD R18, R31.reuse, 0x4, R70 ;  /* 0x000000041f127824 */ /* 0x040fe200078e0246 */
[----:B------:R-:W-:Y:S01]  /*18a0*/  LEA.HI.X.SX32 R29, R56, R4, 0x1, P0 ;  /* 0x00000004381d7211 */ /* 0x000fe200000f0eff */
[----:B------:R-:W3:Y:S01]  /*18b0*/  LDG.E.U8 R10, desc[UR4][R54.64] ;  /* 0x00000004360a7981 */ /* 0x000ee2000c1e1100 */
[----:B------:R-:W-:Y:S01]  /*18c0*/  IADD3 R2, P0, R48, R25, RZ ;  /* 0x0000001930027210 */ /* 0x000fe20007f1e0ff */
[----:B------:R-:W-:-:S02]  /*18d0*/  IMAD R74, R31, 0x2, R18 ;  /* 0x000000021f4a7824 */ /* 0x000fc400078e0212 */
[----:B------:R1:W3:Y:S01]  /*18e0*/  LDG.E.U8 R91, desc[UR4][R28.64] ;  /* 0x000000041c5b7981 */ /* 0x0002e2000c1e1100 */
[----:B------:R-:W-:Y:S01]  /*18f0*/  LEA.HI.X.SX32 R3, R48, R4, 0x1, P0 ;  /* 0x0000000430037211 */ /* 0x000fe200000f0eff */
[----:B------:R-:W-:Y:S01]  /*1900*/  IMAD R48, R31, 0x2, R74 ;  /* 0x000000021f307824 */ /* 0x000fe200078e024a */
[----:B0-----:R-:W-:-:S03]  /*1910*/  IADD3 R14, P0, R50, R25, RZ ;  /* 0x00000019320e7210 */ /* 0x001fc60007f1e0ff */
[C---:B------:R-:W-:Y:S01]  /*1920*/  IMAD R76, R31.reuse, 0x2, R48 ;  /* 0x000000021f4c7824 */ /* 0x040fe200078e0230 */
[-C--:B------:R-:W-:Y:S01]  /*1930*/  LEA.HI.X.SX32 R15, R50, R4.reuse, 0x1, P0 ;  /* 0x00000004320f7211 */ /* 0x080fe200000f0eff */
[----:B------:R-:W3:Y:S02]  /*1940*/  LDG.E.U8 R121, desc[UR4][R2.64] ;  /* 0x0000000402797981 */ /* 0x000ee4000c1e1100 */
[C---:B------:R-:W-:Y:S01]  /*1950*/  IMAD R50, R31.reuse, 0x2, R76 ;  /* 0x000000021f327824 */ /* 0x040fe200078e024c */
[C---:B-1----:R-:W-:Y:S01]  /*1960*/  IADD3 R16, P0, R6.reuse, R25, RZ ;  /* 0x0000001906107210 */ /* 0x042fe20007f1e0ff */
[----:B------:R0:W3:Y:S02]  /*1970*/  LDG.E.U8 R120, desc[UR4][R14.64] ;  /* 0x000000040e787981 */ /* 0x0000e4000c1e1100 */
[----:B------:R-:W-:Y:S01]  /*1980*/  IMAD R78, R31, 0x2, R50 ;  /* 0x000000021f4e7824 */ /* 0x000fe200078e0232 */
[----:B------:R-:W-:-:S03]  /*1990*/  LEA.HI.X.SX32 R17, R6, R4, 0x1, P0 ;  /* 0x0000000406117211 */ /* 0x000fc600000f0eff */
[C---:B------:R-:W-:Y:S01]  /*19a0*/  IMAD R6, R31.reuse, 0x2, R78 ;  /* 0x000000021f067824 */ /* 0x040fe200078e024e */
[C---:B------:R-:W-:Y:S01]  /*19b0*/  IADD3 R28, P0, R30.reuse, R25, RZ ;  /* 0x000000191e1c7210 */ /* 0x040fe20007f1e0ff */
[----:B------:R1:W3:Y:S02]  /*19c0*/  LDG.E.U8 R118, desc[UR4][R16.64] ;  /* 0x0000000410767981 */ /* 0x0002e4000c1e1100 */
[----:B------:R-:W-:Y:S01]  /*19d0*/  IMAD R80, R31, 0x4, R6 ;  /* 0x000000041f507824 */ /* 0x000fe200078e0206 */
[----:B------:R-:W-:-:S03]  /*19e0*/  LEA.HI.X.SX32 R29, R30, R4, 0x1, P0 ;  /* 0x000000041e1d7211 */ /* 0x000fc600000f0eff */
[C---:B------:R-:W-:Y:S01]  /*19f0*/  IMAD R30, R31.reuse, 0x2, R80 ;  /* 0x000000021f1e7824 */ /* 0x040fe200078e0250 */
[-C--:B------:R-:W-:Y:S01]  /*1a00*/  IADD3 R56, P1, R58, R25.reuse, RZ ;  /* 0x000000193a387210 */ /* 0x080fe20007f3e0ff */
[----:B------:R1:W3:Y:S02]  /*1a10*/  LDG.E.U8 R117, desc[UR4][R28.64] ;  /* 0x000000041c757981 */ /* 0x0002e4000c1e1100 */
[----:B------:R-:W-:Y:S01]  /*1a20*/  IMAD R82, R31, 0x2, R30 ;  /* 0x000000021f527824 */ /* 0x000fe200078e021e */
[----:B0-----:R-:W-:-:S03]  /*1a30*/  IADD3 R14, P0, R70, R25, RZ ;  /* 0x00000019460e7210 */ /* 0x001fc60007f1e0ff */
[C---:B------:R-:W-:Y:S01]  /*1a40*/  IMAD R90, R31.reuse, 0x2, R82 ;  /* 0x000000021f5a7824 */ /* 0x040fe200078e0252 */
[-C--:B------:R-:W-:Y:S02]  /*1a50*/  LEA.HI.X.SX32 R57, R58, R4.reuse, 0x1, P1 ;  /* 0x000000043a397211 */ /* 0x080fe400008f0eff */
[-C--:B------:R-:W-:Y:S01]  /*1a60*/  LEA.HI.X.SX32 R15, R70, R4.reuse, 0x1, P0 ;  /* 0x00000004460f7211 */ /* 0x080fe200000f0eff */
[C---:B------:R-:W-:Y:S01]  /*1a70*/  IMAD R92, R31.reuse, 0x2, R90 ;  /* 0x000000021f5c7824 */ /* 0x040fe200078e025a */
[-C--:B------:R-:W-:Y:S01]  /*1a80*/  IADD3 R58, P0, R18, R25.reuse, RZ ;  /* 0x00000019123a7210 */ /* 0x080fe20007f1e0ff */
[----:B------:R0:W3:Y:S01]  /*1a90*/  LDG.E.U8 R119, desc[UR4][R56.64] ;  /* 0x0000000438777981 */ /* 0x0000e2000c1e1100 */
[-C--:B------:R-:W-:Y:S01]  /*1aa0*/  IADD3 R54, P1, R0, R25.reuse, RZ ;  /* 0x0000001900367210 */ /* 0x080fe20007f3e0ff */
[C---:B------:R-:W-:Y:S01]  /*1ab0*/  IMAD R94, R31.reuse, 0x2, R92 ;  /* 0x000000021f5e7824 */ /* 0x040fe200078e025c */
[-C--:B------:R-:W-:Y:S01]  /*1ac0*/  LEA.HI.X.SX32 R59, R18, R4.reuse, 0x1, P0 ;  /* 0x00000004123b7211 */ /* 0x080fe200000f0eff */
[----:B------:R-:W3:Y:S01]  /*1ad0*/  LDG.E.U8 R115, desc[UR4][R14.64] ;  /* 0x000000040e737981 */ /* 0x000ee2000c1e1100 */
[-C--:B-1----:R-:W-:Y:S01]  /*1ae0*/  IADD3 R16, P0, R48, R25.reuse, RZ ;  /* 0x0000001930107210 */ /* 0x082fe20007f1e0ff */
[----:B------:R-:W-:Y:S01]  /*1af0*/  IMAD R106, R31, 0x2, R94 ;  /* 0x000000021f6a7824 */ /* 0x000fe200078e025e */
[----:B------:R-:W-:Y:S01]  /*1b00*/  LEA.HI.X.SX32 R55, R0, R4, 0x1, P1 ;  /* 0x0000000400377211 */ /* 0x000fe200008f0eff */
[----:B------:R-:W3:Y:S01]  /*1b10*/  LDG.E.U8 R101, desc[UR4][R58.64] ;  /* 0x000000043a657981 */ /* 0x000ee2000c1e1100 */
[----:B------:R-:W-:-:S02]  /*1b20*/  IADD3 R2, P1, R74, R25, RZ ;  /* 0x000000194a027210 */ /* 0x000fc40007f3e0ff */
[-C--:B------:R-:W-:Y:S01]  /*1b30*/  LEA.HI.X.SX32 R17, R48, R4.reuse, 0x1, P0 ;  /* 0x0000000430117211 */ /* 0x080fe200000f0eff */
[C---:B------:R-:W-:Y:S01]  /*1b40*/  IMAD R48, R31.reuse, 0x4, R106 ;  /* 0x000000041f307824 */ /* 0x040fe200078e026a */
[-C--:B------:R-:W-:Y:S01]  /*1b50*/  LEA.HI.X.SX32 R3, R74, R4.reuse, 0x1, P1 ;  /* 0x000000044a037211 */ /* 0x080fe200008f0eff */
[----:B------:R1:W3:Y:S01]  /*1b60*/  LDG.E.U8 R116, desc[UR4][R54.64] ;  /* 0x0000000436747981 */ /* 0x0002e2000c1e1100 */
[-C--:B------:R-:W-:Y:S01]  /*1b70*/  IADD3 R28, P1, R50, R25.reuse, RZ ;  /* 0x00000019321c7210 */ /* 0x080fe20007f3e0ff */
[C---:B------:R-:W-:Y:S01]  /*1b80*/  IMAD R108, R31.reuse, 0x2, R48 ;  /* 0x000000021f6c7824 */ /* 0x040fe200078e0230 */
[-C--:B0-----:R-:W-:Y:S01]  /*1b90*/  IADD3 R56, P0, R76, R25.reuse, RZ ;  /* 0x000000194c387210 */ /* 0x081fe20007f1e0ff */
[----:B------:R0:W3:Y:S01]  /*1ba0*/  LDG.E.U8 R100, desc[UR4][R2.64] ;  /* 0x0000000402647981 */ /* 0x0000e2000c1e1100 */
[-C--:B------:R-:W-:Y:S01]  /*1bb0*/  LEA.HI.X.SX32 R29, R50, R4.reuse, 0x1, P1 ;  /* 0x00000004321d7211 */ /* 0x080fe200008f0eff */
[C---:B------:R-:W-:Y:S01]  /*1bc0*/  IMAD R50, R31.reuse, 0x2, R108 ;  /* 0x000000021f327824 */ /* 0x040fe200078e026c */
[-C--:B------:R-:W-:Y:S01]  /*1bd0*/  LEA.HI.X.SX32 R57, R76, R4.reuse, 0x1, P0 ;  /* 0x000000044c397211 */ /* 0x080fe200000f0eff */
[----:B------:R-:W3:Y:S02]  /*1be0*/  LDG.E.U8 R99, desc[UR4][R16.64] ;  /* 0x0000000410637981 */ /* 0x000ee4000c1e1100 */
[C---:B------:R-:W-:Y:S01]  /*1bf0*/  IMAD R76, R31.reuse, 0x2, R50 ;  /* 0x000000021f4c7824 */ /* 0x040fe200078e0232 */
[CC--:B-1----:R-:W-:Y:S01]  /*1c00*/  IADD3 R54, P0, R78.reuse, R25.reuse, RZ ;  /* 0x000000194e367210 */ /* 0x0c2fe20007f1e0ff */
[----:B------:R1:W3:Y:S02]  /*1c10*/  LDG.E.U8 R97, desc[UR4][R28.64] ;  /* 0x000000041c617981 */ /* 0x0002e4000c1e1100 */
[C---:B------:R-:W-:Y:S01]  /*1c20*/  IMAD R110, R31.reuse, 0x2, R76 ;  /* 0x000000021f6e7824 */ /* 0x040fe200078e024c */
[-C--:B------:R-:W-:Y:S01]  /*1c30*/  LEA.HI.X.SX32 R55, R78, R4.reuse, 0x1, P0 ;  /* 0x000000044e377211 */ /* 0x080fe200000f0eff */
[----:B------:R1:W3:Y:S01]  /*1c40*/  LDG.E.U8 R98, desc[UR4][R56.64] ;  /* 0x0000000438627981 */ /* 0x0002e2000c1e1100 */
[-C--:B------:R-:W-:Y:S01]  /*1c50*/  IADD3 R74, P0, R6, R25.reuse, RZ ;  /* 0x00000019064a7210 */ /* 0x080fe20007f1e0ff */
[C---:B------:R-:W-:Y:S01]  /*1c60*/  IMAD R112, R31.reuse, 0x2, R110 ;  /* 0x000000021f707824 */ /* 0x040fe200078e026e */
[----:B------:R-:W-:Y:S01]  /*1c70*/  IADD3 R14, P1, R80, R25, RZ ;  /* 0x00000019500e7210 */ /* 0x000fe20007f3e0ff */
[----:B------:R-:W3:Y:S01]  /*1c80*/  LDG.E.U8 R96, desc[UR4][R54.64] ;  /* 0x0000000436607981 */ /* 0x000ee2000c1e1100 */
[----:B------:R-:W-:Y:S01]  /*1c90*/  LEA.HI.X.SX32 R75, R6, R4, 0x1, P0 ;  /* 0x00000004064b7211 */ /* 0x000fe200000f0eff */
[----:B------:R-:W-:-:S04]  /*1ca0*/  IMAD R6, R31, 0x2, R112 ;  /* 0x000000021f067824 */ /* 0x000fc800078e0270 */
[C---:B------:R-:W-:Y:S01]  /*1cb0*/  IMAD R0, R31.reuse, 0x4, R6 ;  /* 0x000000041f007824 */ /* 0x040fe200078e0206 */
[----:B------:R-:W-:Y:S01]  /*1cc0*/  IADD3 R58, P0, R30, R25, RZ ;  /* 0x000000191e3a7210 */ /* 0x000fe20007f1e0ff */
[----:B------:R-:W3:Y:S02]  /*1cd0*/  LDG.E.U8 R95, desc[UR4][R74.64] ;  /* 0x000000044a5f7981 */ /* 0x000ee4000c1e1100 */
[----:B------:R-:W-:-:S04]  /*1ce0*/  IMAD R18, R31, 0x2, R0 ;  /* 0x000000021f127824 */ /* 0x000fc800078e0200 */
[C---:B0-----:R-:W-:Y:S01]  /*1cf0*/  IMAD R2, R31.reuse, 0x2, R18 ;  /* 0x000000021f027824 */ /* 0x041fe200078e0212 */
[-C--:B------:R-:W-:Y:S02]  /*1d00*/  LEA.HI.X.SX32 R59, R30, R4.reuse, 0x1, P0 ;  /* 0x000000041e3b7211 */ /* 0x080fe400000f0eff */
[-C--:B------:R-:W-:Y:S01]  /*1d10*/  IADD3 R70, P0, R82, R25.reuse, RZ ;  /* 0x0000001952467210 */ /* 0x080fe20007f1e0ff */
[C---:B------:R-:W-:Y:S01]  /*1d20*/  IMAD R27, R31.reuse, 0x2, R2 ;  /* 0x000000021f1b7824 */ /* 0x040fe200078e0202 */
[-C--:B------:R-:W-:Y:S01]  /*1d30*/  LEA.HI.X.SX32 R15, R80, R4.reuse, 0x1, P1 ;  /* 0x00000004500f7211 */ /* 0x080fe200008f0eff */
[----:B------:R-:W3:Y:S01]  /*1d40*/  LDG.E.U8 R83, desc[UR4][R58.64] ;  /* 0x000000043a537981 */ /* 0x000ee2000c1e1100 */
[-C--:B------:R-:W-:Y:S01]  /*1d50*/  LEA.HI.X.SX32 R71, R82, R4.reuse, 0x1, P0 ;  /* 0x0000000452477211 */ /* 0x080fe200000f0eff */
[C---:B-1----:R-:W-:Y:S01]  /*1d60*/  IMAD R29, R31.reuse, 0x2, R27 ;  /* 0x000000021f1d7824 */ /* 0x042fe200078e021b */
[-C--:B------:R-:W-:Y:S01]  /*1d70*/  IADD3 R16, P0, R92, R25.reuse, RZ ;  /* 0x000000195c107210 */ /* 0x080fe20007f1e0ff */
[----:B------:R0:W3:Y:S01]  /*1d80*/  LDG.E.U8 R84, desc[UR4][R14.64] ;  /* 0x000000040e547981 */ /* 0x0000e2000c1e1100 */
[----:B------:R-:W-:Y:S01]  /*1d90*/  IADD3 R56, P1, R90, R25, RZ ;  /* 0x000000195a387210 */ /* 0x000fe20007f3e0ff */
[C---:B------:R-:W-:Y:S01]  /*1da0*/  IMAD R28, R31.reuse, 0x2, R29 ;  /* 0x000000021f1c7824 */ /* 0x040fe200078e021d */
[-C--:B------:R-:W-:Y:S01]  /*1db0*/  LEA.HI.X.SX32 R17, R92, R4.reuse, 0x1, P0 ;  /* 0x000000045c117211 */ /* 0x080fe200000f0eff */
[----:B------:R-:W3:Y:S01]  /*1dc0*/  LDG.E.U8 R82, desc[UR4][R70.64] ;  /* 0x0000000446527981 */ /* 0x000ee2000c1e1100 */
[----:B------:R-:W-:Y:S01]  /*1dd0*/  LEA.HI.X.SX32 R57, R90, R4, 0x1, P1 ;  /* 0x000000045a397211 */ /* 0x000fe200008f0eff */
[----:B------:R-:W-:-:S02]  /*1de0*/  IMAD R3, R31, 0x2, R28 ;  /* 0x000000021f037824 */ /* 0x000fc400078e021c */
[----:B------:R1:W3:Y:S01]  /*1df0*/  LDG.E.U8 R80, desc[UR4][R16.64] ;  /* 0x0000000410507981 */ /* 0x0002e2000c1e1100 */
[-C--:B0-----:R-:W-:Y:S02]  /*1e00*/  IADD3 R14, P1, R106, R25.reuse, RZ ;  /* 0x000000196a0e7210 */ /* 0x081fe40007f3e0ff */
[----:B------:R-:W-:Y:S01]  /*1e10*/  IADD3 R54, P0, R94, R25, RZ ;  /* 0x000000195e367210 */ /* 0x000fe20007f1e0ff */
[----:B------:R-:W3:Y:S01]  /*1e20*/  LDG.E.U8 R81, desc[UR4][R56.64] ;  /* 0x0000000438517981 */ /* 0x000ee2000c1e1100 */
[----:B------:R-:W-:Y:S01]  /*1e30*/  LEA.HI.X.SX32 R15, R106, R4, 0x1, P1 ;  /* 0x000000046a0f7211 */ /* 0x000fe200008f0eff */
[----:B-1----:R-:W-:-:S04]  /*1e40*/  IMAD R17, R31, 0x4, R3 ;  /* 0x000000041f117824 */ /* 0x002fc800078e0203 */
[----:B------:R0:W3:Y:S01]  /*1e50*/  LDG.E.U8 R78, desc[UR4][R14.64] ;  /* 0x000000040e4e7981 */ /* 0x0000e2000c1e1100 */
[----:B------:R-:W-:Y:S01]  /*1e60*/  IMAD R5, R31, 0x2, R17 ;  /* 0x000000021f057824 */ /* 0x000fe200078e0211 */
[----:B------:R-:W-:-:S03]  /*1e70*/  LEA.HI.X.SX32 R55, R94, R4, 0x1, P0 ;  /* 0x000000045e377211 */ /* 0x000fc600000f0eff */
[C---:B0-----:R-:W-:Y:S01]  /*1e80*/  IMAD R15, R31.reuse, 0x2, R5 ;  /* 0x000000021f0f7824 */ /* 0x041fe200078e0205 */
[C---:B------:R-:W-:Y:S01]  /*1e90*/  IADD3 R58, P0, R48.reuse, R25, RZ ;  /* 0x00000019303a7210 */ /* 0x040fe20007f1e0ff */
[----:B------:R0:W3:Y:S02]  /*1ea0*/  LDG.E.U8 R79, desc[UR4][R54.64] ;  /* 0x00000004364f7981 */ /* 0x0000e4000c1e1100 */
[----:B------:R-:W-:Y:S01]  /*1eb0*/  IMAD R16, R31, 0x2, R15 ;  /* 0x000000021f107824 */ /* 0x000fe200078e020f */
[----:B------:R-:W-:-:S03]  /*1ec0*/  LEA.HI.X.SX32 R59, R48, R4, 0x1, P0 ;  /* 0x00000004303b7211 */ /* 0x000fc600000f0eff */
[C---:B------:R-:W-:Y:S01]  /*1ed0*/  IMAD R13, R31.reuse, 0x2, R16 ;  /* 0x000000021f0d7824 */ /* 0x040fe200078e0210 */
[-C--:B------:R-:W-:Y:S02]  /*1ee0*/  IADD3 R56, P0, R108, R25.reuse, RZ ;  /* 0x000000196c387210 */ /* 0x080fe40007f1e0ff */
[----:B------:R-:W3:Y:S01]  /*1ef0*/  LDG.E.U8 R59, desc[UR4][R58.64] ;  /* 0x000000043a3b7981 */ /* 0x000ee2000c1e1100 */
[-C--:B0-----:R-:W-:Y:S01]  /*1f00*/  IADD3 R54, P1, R50, R25.reuse, RZ ;  /* 0x0000001932367210 */ /* 0x081fe20007f3e0ff */
[C---:B------:R-:W-:Y:S01]  /*1f10*/  IMAD R14, R31.reuse, 0x2, R13 ;  /* 0x000000021f0e7824 */ /* 0x040fe200078e020d */
[-C--:B------:R-:W-:Y:S02]  /*1f20*/  LEA.HI.X.SX32 R57, R108, R4.reuse, 0x1, P0 ;  /* 0x000000046c397211 */ /* 0x080fe400000f0eff */
[-C--:B------:R-:W-:Y:S01]  /*1f30*/  LEA.HI.X.SX32 R55, R50, R4.reuse, 0x1, P1 ;  /* 0x0000000432377211 */ /* 0x080fe200008f0eff */
[C---:B------:R-:W-:Y:S01]  /*1f40*/  IMAD R11, R31.reuse, 0x2, R14 ;  /* 0x000000021f0b7824 */ /* 0x040fe200078e020e */
[C---:B------:R-:W-:Y:S01]  /*1f50*/  IADD3 R74, P0, R76.reuse, R25, RZ ;  /* 0x000000194c4a7210 */ /* 0x040fe20007f1e0ff */
[----:B------:R-:W3:Y:S02]  /*1f60*/  LDG.E.U8 R58, desc[UR4][R56.64] ;  /* 0x00000004383a7981 */ /* 0x000ee4000c1e1100 */
[----:B------:R-:W-:Y:S01]  /*1f70*/  IMAD R30, R31, 0x4, R11 ;  /* 0x000000041f1e7824 */ /* 0x000fe200078e020b */
[----:B------:R-:W-:-:S02]  /*1f80*/  LEA.HI.X.SX32 R75, R76, R4, 0x1, P0 ;  /* 0x000000044c4b7211 */ /* 0x000fc400000f0eff */
[CC--:B------:R-:W-:Y:S01]  /*1f90*/  IADD3 R70, P1, R112.reuse, R25.reuse, RZ ;  /* 0x0000001970467210 */ /* 0x0c0fe20007f3e0ff */
[C---:B------:R-:W-:Y:S01]  /*1fa0*/  IMAD R48, R31.reuse, 0x2, R30 ;  /* 0x000000021f307824 */ /* 0x040fe200078e021e */
[----:B------:R0:W3:Y:S03]  /*1fb0*/  LDG.E.U8 R57, desc[UR4][R54.64] ;  /* 0x0000000436397981 */ /* 0x0000e6000c1e1100 */
[----:B------:R-:W-:Y:S01]  /*1fc0*/  IMAD R50, R31, 0x2, R48 ;  /* 0x000000021f327824 */ /* 0x000fe200078e0230 */
[----:B------:R-:W-:Y:S01]  /*1fd0*/  LEA.HI.X.SX32 R71, R112, R4, 0x1, P1 ;  /* 0x0000000470477211 */ /* 0x000fe200008f0eff */
[----:B------:R1:W3:Y:S01]  /*1fe0*/  LDG.E.U8 R56, desc[UR4][R74.64] ;  /* 0x000000044a387981 */ /* 0x0002e2000c1e1100 */
[----:B0-----:R-:W-:-:S04]  /*1ff0*/  IADD3 R54, P0, R110, R25, RZ ;  /* 0x000000196e367210 */ /* 0x001fc80007f1e0ff */
[----:B------:R-:W-:Y:S02]  /*2000*/  LEA.HI.X.SX32 R55, R110, R4, 0x1, P0 ;  /* 0x000000046e377211 */ /* 0x000fe400000f0eff */
[----:B------:R-:W-:-:S04]  /*2010*/  IADD3 R92, P0, R6, R25, RZ ;  /* 0x00000019065c7210 */ /* 0x000fc80007f1e0ff */
[-C--:B------:R-:W-:Y:S01]  /*2020*/  LEA.HI.X.SX32 R93, R6, R4.reuse, 0x1, P0 ;  /* 0x00000004065d7211 */ /* 0x080fe200000f0eff */
[C---:B------:R-:W-:Y:S01]  /*2030*/  IMAD R6, R31.reuse, 0x2, R50 ;  /* 0x000000021f067824 */ /* 0x040fe200078e0232 */
[----:B------:R-:W3:Y:S03]  /*2040*/  LDG.E.U8 R55, desc[UR4][R54.64] ;  /* 0x0000000436377981 */ /* 0x000ee6000c1e1100 */
[----:B------:R-:W-:Y:S01]  /*2050*/  IMAD R76, R31, 0x2, R6 ;  /* 0x000000021f4c7824 */ /* 0x000fe200078e0206 */
[C---:B-1----:R-:W-:Y:S01]  /*2060*/  IADD3 R74, P1, R48.reuse, R25, RZ ;  /* 0x00000019304a7210 */ /* 0x042fe20007f3e0ff */
[----:B------:R-:W3:Y:S04]  /*2070*/  LDG.E.U8 R53, desc[UR4][R92.64] ;  /* 0x000000045c357981 */ /* 0x000ee8000c1e1100 */
[----:B------:R0:W3:Y:S01]  /*2080*/  LDG.E.U8 R54, desc[UR4][R70.64] ;  /* 0x0000000446367981 */ /* 0x0000e2000c1e1100 */
[----:B------:R-:W-:-:S05]  /*2090*/  LEA.HI.X.SX32 R75, R48, R4, 0x1, P1 ;  /* 0x00000004304b7211 */ /* 0x000fca00008f0eff */
[----:B------:R1:W3:Y:S01]  /*20a0*/  LDG.E.U8 R73, desc[UR4][R74.64] ;  /* 0x000000044a497981 */ /* 0x0002e2000c1e1100 */
[----:B0-----:R-:W-:-:S04]  /*20b0*/  IADD3 R70, P0, R30, R25, RZ ;  /* 0x000000191e467210 */ /* 0x001fc80007f1e0ff */
[----:B------:R-:W-:Y:S01]  /*20c0*/  LEA.HI.X.SX32 R71, R30, R4, 0x1, P0 ;  /* 0x000000041e477211 */ /* 0x000fe200000f0eff */
[----:B------:R-:W-:Y:S01]  /*20d0*/  IMAD R30, R31, 0x2, R76 ;  /* 0x000000021f1e7824 */ /* 0x000fe200078e024c */
[----:B------:R-:W-:-:S03]  /*20e0*/  IADD3 R108, P0, R50, R25, RZ ;  /* 0x00000019326c7210 */ /* 0x000fc60007f1e0ff */
[C---:B------:R-:W-:Y:S01]  /*20f0*/  IMAD R48, R31.reuse, 0x2, R30 ;  /* 0x000000021f307824 */ /* 0x040fe200078e021e */
[----:B------:R-:W-:Y:S01]  /*2100*/  LEA.HI.X.SX32 R109, R50, R4, 0x1, P0 ;  /* 0x00000004326d7211 */ /* 0x000fe200000f0eff */
[----:B------:R-:W3:Y:S02]  /*2110*/  LDG.E.U8 R70, desc[UR4][R70.64] ;  /* 0x0000000446467981 */ /* 0x000ee4000c1e1100 */
[----:B------:R-:W-:Y:S01]  /*2120*/  IMAD R50, R31, 0x4, R48 ;  /* 0x000000041f327824 */ /* 0x000fe200078e0230 */
[----:B------:R-:W-:-:S03]  /*2130*/  IADD3 R92, P0, R6, R25, RZ ;  /* 0x00000019065c7210 */ /* 0x000fc60007f1e0ff */
[C---:B------:R-:W-:Y:S01]  /*2140*/  IMAD R90, R31.reuse, 0x2, R50 ;  /* 0x000000021f5a7824 */ /* 0x040fe200078e0232 */
[----:B-1----:R-:W-:Y:S02]  /*2150*/  IADD3 R74, P1, R76, R25, RZ ;  /* 0x000000194c4a7210 */ /* 0x002fe40007f3e0ff */
[-C--:B------:R-:W-:Y:S01]  /*2160*/  LEA.HI.X.SX32 R93, R6, R4.reuse, 0x1, P0 ;  /* 0x00000004065d7211 */ /* 0x080fe200000f0eff */
[C---:B------:R-:W-:Y:S01]  /*2170*/  IMAD R6, R31.reuse, 0x2, R90 ;  /* 0x000000021f067824 */ /* 0x040fe200078e025a */
[----:B------:R-:W-:Y:S01]  /*2180*/  LEA.HI.X.SX32 R75, R76, R4, 0x1, P1 ;  /* 0x000000044c4b7211 */ /* 0x000fe200008f0eff */
[----:B------:R0:W3:Y:S02]  /*2190*/  LDG.E.U8 R71, desc[UR4][R108.64] ;  /* 0x000000046c477981 */ /* 0x0000e4000c1e1100 */
[C---:B------:R-:W-:Y:S02]  /*21a0*/  IMAD R76, R31.reuse, 0x2, R6 ;  /* 0x000000021f4c7824 */ /* 0x040fe400078e0206 */
[----:B------:R1:W3:Y:S02]  /*21b0*/  LDG.E.U8 R47, desc[UR4][R92.64] ;  /* 0x000000045c2f7981 */ /* 0x0002e4000c1e1100 */
[----:B------:R-:W-:-:S04]  /*21c0*/  IMAD R94, R31, 0x2, R76 ;  /* 0x000000021f5e7824 */ /* 0x000fc800078e024c */
[----:B------:R-:W-:Y:S01]  /*21d0*/  IMAD R112, R31, 0x2, R94 ;  /* 0x000000021f707824 */ /* 0x000fe200078e025e */
[-C--:B0-----:R-:W-:Y:S02]  /*21e0*/  IADD3 R108, P0, R30, R25.reuse, RZ ;  /* 0x000000191e6c7210 */ /* 0x081fe40007f1e0ff */
[----:B-1----:R-:W-:-:S04]  /*21f0*/  IADD3 R92, P1, R50, R25, RZ ;  /* 0x00000019325c7210 */ /* 0x002fc80007f3e0ff */
[-C--:B------:R-:W-:Y:S01]  /*2200*/  LEA.HI.X.SX32 R93, R50, R4.reuse, 0x1, P1 ;  /* 0x00000004325d7211 */ /* 0x080fe200008f0eff */
[C---:B------:R-:W-:Y:S01]  /*2210*/  IMAD R50, R31.reuse, 0x2, R112 ;  /* 0x000000021f327824 */ /* 0x040fe200078e0270 */
[----:B------:R-:W-:Y:S02]  /*2220*/  LEA.HI.X.SX32 R109, R30, R4, 0x1, P0 ;  /* 0x000000041e6d7211 */ /* 0x000fe400000f0eff */
[----:B------:R0:W3:Y:S01]  /*2230*/  LDG.E.U8 R30, desc[UR4][R74.64] ;  /* 0x000000044a1e7981 */ /* 0x0000e2000c1e1100 */
[----:B------:R-:W-:-:S03]  /*2240*/  IMAD R114, R31, 0x4, R50 ;  /* 0x000000041f727824 */ /* 0x000fc600078e0232 */
[----:B------:R1:W3:Y:S01]  /*2250*/  LDG.E.U8 R89, desc[UR4][R92.64] ;  /* 0x000000045c597981 */ /* 0x0002e2000c1e1100 */
[----:B------:R-:W-:Y:S01]  /*2260*/  IMAD R122, R31, 0x2, R114 ;  /* 0x000000021f7a7824 */ /* 0x000fe200078e0272 */
[----:B0-----:R-:W-:-:S04]  /*2270*/  IADD3 R74, P0, R48, R25, RZ ;  /* 0x00000019304a7210 */ /* 0x001fc80007f1e0ff */
[-C--:B------:R-:W-:Y:S02]  /*2280*/  LEA.HI.X.SX32 R75, R48, R4.reuse, 0x1, P0 ;  /* 0x00000004304b7211 */ /* 0x080fe400000f0eff */
[CC--:B------:R-:W-:Y:S01]  /*2290*/  IADD3 R110, P0, R90.reuse, R25.reuse, RZ ;  /* 0x000000195a6e7210 */ /* 0x0c0fe20007f1e0ff */
[C---:B------:R-:W-:Y:S01]  /*22a0*/  IMAD R124, R31.reuse, 0x2, R122 ;  /* 0x000000021f7c7824 */ /* 0x040fe200078e027a */
[----:B------:R0:W3:Y:S02]  /*22b0*/  LDG.E.U8 R48, desc[UR4][R108.64] ;  /* 0x000000046c307981 */ /* 0x0000e4000c1e1100 */
[----:B------:R-:W-:Y:S01]  /*22c0*/  LEA.HI.X.SX32 R111, R90, R4, 0x1, P0 ;  /* 0x000000045a6f7211 */ /* 0x000fe200000f0eff */
[----:B------:R-:W-:Y:S01]  /*22d0*/  IMAD R126, R31, 0x2, R124 ;  /* 0x000000021f7e7824 */ /* 0x000fe200078e027c */
[-C--:B-1----:R-:W-:Y:S01]  /*22e0*/  IADD3 R92, P1, R76, R25.reuse, RZ ;  /* 0x000000194c5c7210 */ /* 0x082fe20007f3e0ff */
[----:B------:R-:W3:Y:S01]  /*22f0*/  LDG.E.U8 R75, desc[UR4][R74.64] ;  /* 0x000000044a4b7981 */ /* 0x000ee2000c1e1100 */
[----:B0-----:R-:W-:-:S03]  /*2300*/  IADD3 R108, P0, R6, R25, RZ ;  /* 0x00000019066c7210 */ /* 0x001fc60007f1e0ff */
[----:B------:R0:W3:Y:S01]  /*2310*/  LDG.E.U8 R90, desc[UR4][R110.64] ;  /* 0x000000046e5a7981 */ /* 0x0000e2000c1e1100 */
[----:B------:R-:W-:Y:S01]  /*2320*/  IMAD R128, R31, 0x2, R126 ;  /* 0x000000021f807824 */ /* 0x000fe200078e027e */
[----:B------:R-:W-:Y:S02]  /*2330*/  LEA.HI.X.SX32 R109, R6, R4, 0x1, P0 ;  /* 0x00000004066d7211 */ /* 0x000fe400000f0eff */
[----:B0-----:R-:W-:-:S04]  /*2340*/  IADD3 R110, P0, R94, R25, RZ ;  /* 0x000000195e6e7210 */ /* 0x001fc80007f1e0ff */
[----:B------:R-:W-:Y:S01]  /*2350*/  LEA.HI.X.SX32 R111, R94, R4, 0x1, P0 ;  /* 0x000000045e6f7211 */ /* 0x000fe200000f0eff */
[----:B------:R-:W-:-:S04]  /*2360*/  IMAD R94, R31, 0x2, R128 ;  /* 0x000000021f5e7824 */ /* 0x000fc800078e0280 */
[C---:B------:R-:W-:Y:S01]  /*2370*/  IMAD R132, R31.reuse, 0x2, R94 ;  /* 0x000000021f847824 */ /* 0x040fe200078e025e */
[----:B------:R-:W-:Y:S01]  /*2380*/  LEA.HI.X.SX32 R93, R76, R4, 0x1, P1 ;  /* 0x000000044c5d7211 */ /* 0x000fe200008f0eff */
[----:B------:R-:W3:Y:S02]  /*2390*/  LDG.E.U8 R74, desc[UR4][R110.64] ;  /* 0x000000046e4a7981 */ /* 0x000ee4000c1e1100 */
[C---:B------:R-:W-:Y:S02]  /*23a0*/  IMAD R134, R31.reuse, 0x4, R132 ;  /* 0x000000041f867824 */ /* 0x040fe400078e0284 */
[----:B------:R0:W3:Y:S02]  /*23b0*/  LDG.E.U8 R76, desc[UR4][R108.64] ;  /* 0x000000046c4c7981 */ /* 0x0000e4000c1e1100 */
[C---:B------:R-:W-:Y:S02]  /*23c0*/  IMAD R136, R31.reuse, 0x2, R134 ;  /* 0x000000021f887824 */ /* 0x040fe400078e0286 */
[----:B------:R1:W3:Y:S02]  /*23d0*/  LDG.E.U8 R106, desc[UR4][R92.64] ;  /* 0x000000045c6a7981 */ /* 0x0002e4000c1e1100 */
[----:B------:R-:W-:-:S04]  /*23e0*/  IMAD R138, R31, 0x2, R136 ;  /* 0x000000021f8a7824 */ /* 0x000fc800078e0288 */
        /* <DEDUP_REMOVED lines=8> */
[----:B------:R-:W-:Y:S01]  /*2470*/  IMAD R156, R31, 0x2, R154 ;  /* 0x000000021f9c7824 */ /* 0x000fe200078e029a */
[----:B0-----:R-:W-:-:S03]  /*2480*/  IADD3 R108, P0, R112, R25, RZ ;  /* 0x00000019706c7210 */ /* 0x001fc60007f1e0ff */
[C---:B------:R-:W-:Y:S01]  /*2490*/  IMAD R158, R31.reuse, 0x2, R156 ;  /* 0x000000021f9e7824 */ /* 0x040fe200078e029c */
[-C--:B-1----:R-:W-:Y:S02]  /*24a0*/  IADD3 R92, P1, R50, R25.reuse, RZ ;  /* 0x00000019325c7210 */ /* 0x082fe40007f3e0ff */
[-C--:B------:R-:W-:Y:S01]  /*24b0*/  LEA.HI.X.SX32 R109, R112, R4.reuse, 0x1, P0 ;  /* 0x00000004706d7211 */ /* 0x080fe200000f0eff */
[C---:B------:R-:W-:Y:S01]  /*24c0*/  IMAD R160, R31.reuse, 0x2, R158 ;  /* 0x000000021fa07824 */ /* 0x040fe200078e029e */
[----:B------:R-:W-:Y:S02]  /*24d0*/  IADD3 R110, P0, R114, R25, RZ ;  /* 0x00000019726e7210 */ /* 0x000fe40007f1e0ff */
[-C--:B------:R-:W-:Y:S01]  /*24e0*/  LEA.HI.X.SX32 R93, R50, R4.reuse, 0x1, P1 ;  /* 0x00000004325d7211 */ /* 0x080fe200008f0eff */
[----:B------:R-:W-:Y:S01]  /*24f0*/  IMAD R162, R31, 0x4, R160 ;  /* 0x000000041fa27824 */ /* 0x000fe200078e02a0 */
[----:B------:R0:W3:Y:S01]  /*2500*/  LDG.E.U8 R50, desc[UR4][R108.64] ;  /* 0x000000046c327981 */ /* 0x0000e2000c1e1100 */
[----:B------:R-:W-:-:S02]  /*2510*/  LEA.HI.X.SX32 R111, R114, R4, 0x1, P0 ;  /* 0x00000004726f7211 */ /* 0x000fc400000f0eff */
[C---:B------:R-:W-:Y:S01]  /*2520*/  IMAD R164, R31.reuse, 0x2, R162 ;  /* 0x000000021fa47824 */ /* 0x040fe200078e02a2 */
[----:B------:R1:W3:Y:S04]  /*2530*/  LDG.E.U8 R6, desc[UR4][R92.64] ;  /* 0x000000045c067981 */ /* 0x0002e8000c1e1100 */
[----:B------:R4:W3:Y:S01]  /*2540*/  LDG.E.U8 R114, desc[UR4][R110.64] ;  /* 0x000000046e727981 */ /* 0x0008e2000c1e1100 */
[----:B0-----:R-:W-:Y:S01]  /*2550*/  IADD3 R108, P0, R122, R25, RZ ;  /* 0x000000197a6c7210 */ /* 0x001fe20007f1e0ff */
[----:B------:R-:W-:-:S03]  /*2560*/  IMAD R166, R31, 0x2, R164 ;  /* 0x000000021fa67824 */ /* 0x000fc600078e02a4 */
[-C--:B------:R-:W-:Y:S02]  /*2570*/  LEA.HI.X.SX32 R109, R122, R4.reuse, 0x1, P0 ;  /* 0x000000047a6d7211 */ /* 0x080fe400000f0eff */
[-C--:B-1----:R-:W-:Y:S02]  /*2580*/  IADD3 R92, P1, R124, R25.reuse, RZ ;  /* 0x000000197c5c7210 */ /* 0x082fe40007f3e0ff */
[----:B----4-:R-:W-:Y:S01]  /*2590*/  IADD3 R110, P0, R126, R25, RZ ;  /* 0x000000197e6e7210 */ /* 0x010fe20007f1e0ff */
[----:B------:R0:W4:Y:S01]  /*25a0*/  LDG.E.U8 R113, desc[UR4][R108.64] ;  /* 0x000000046c717981 */ /* 0x000122000c1e1100 */
[-C--:B------:R-:W-:Y:S01]  /*25b0*/  LEA.HI.X.SX32 R93, R124, R4.reuse, 0x1, P1 ;  /* 0x000000047c5d7211 */ /* 0x080fe200008f0eff */
[----:B------:R-:W-:Y:S01]  /*25c0*/  IMAD R168, R31, 0x2, R166 ;  /* 0x000000021fa87824 */ /* 0x000fe200078e02a6 */
[----:B------:R-:W-:-:S03]  /*25d0*/  LEA.HI.X.SX32 R111, R126, R4, 0x1, P0 ;  /* 0x000000047e6f7211 */ /* 0x000fc600000f0eff */
[----:B------:R1:W4:Y:S01]  /*25e0*/  LDG.E.U8 R112, desc[UR4][R92.64] ;  /* 0x000000045c707981 */ /* 0x000322000c1e1100 */
[CC--:B0-----:R-:W-:Y:S01]  /*25f0*/  IADD3 R108, P0, R128.reuse, R25.reuse, RZ ;  /* 0x00000019806c7210 */ /* 0x0c1fe20007f1e0ff */
[C---:B------:R-:W-:Y:S02]  /*2600*/  IMAD R170, R31.reuse, 0x2, R168 ;  /* 0x000000021faa7824 */ /* 0x040fe400078e02a8 */
[----:B------:R-:W4:Y:S01]  /*2610*/  LDG.E.U8 R111, desc[UR4][R110.64] ;  /* 0x000000046e6f7981 */ /* 0x000f22000c1e1100 */
[-C--:B------:R-:W-:Y:S02]  /*2620*/  LEA.HI.X.SX32 R109, R128, R4.reuse, 0x1, P0 ;  /* 0x00000004806d7211 */ /* 0x080fe400000f0eff */
[-C--:B-1----:R-:W-:Y:S02]  /*2630*/  IADD3 R92, P1, R94, R25.reuse, RZ ;  /* 0x000000195e5c7210 */ /* 0x082fe40007f3e0ff */
[----:B------:R-:W-:Y:S01]  /*2640*/  IADD3 R124, P0, R132, R25, RZ ;  /* 0x00000019847c7210 */ /* 0x000fe20007f1e0ff */
[----:B------:R-:W-:Y:S01]  /*2650*/  IMAD R172, R31, 0x2, R170 ;  /* 0x000000021fac7824 */ /* 0x000fe200078e02aa */
[----:B------:R-:W-:-:S02]  /*2660*/  LEA.HI.X.SX32 R93, R94, R4, 0x1, P1 ;  /* 0x000000045e5d7211 */ /* 0x000fc400008f0eff */
[----:B------:R-:W-:Y:S01]  /*2670*/  LEA.HI.X.SX32 R125, R132, R4, 0x1, P0 ;  /* 0x00000004847d7211 */ /* 0x000fe200000f0eff */
[----:B------:R-:W4:Y:S01]  /*2680*/  LDG.E.U8 R110, desc[UR4][R108.64] ;  /* 0x000000046c6e7981 */ /* 0x000f22000c1e1100 */
[----:B------:R-:W-:Y:S01]  /*2690*/  IADD3 R122, P0, R134, R25, RZ ;  /* 0x00000019867a7210 */ /* 0x000fe20007f1e0ff */
[----:B------:R-:W-:-:S03]  /*26a0*/  IMAD R128, R31, 0x2, R172 ;  /* 0x000000021f807824 */ /* 0x000fc600078e02ac */
[-C--:B------:R-:W-:Y:S01]  /*26b0*/  LEA.HI.X.SX32 R123, R134, R4.reuse, 0x1, P0 ;  /* 0x00000004867b7211 */ /* 0x080fe200000f0eff */
[C---:B------:R-:W-:Y:S01]  /*26c0*/  IMAD R135, R31.reuse, 0x4, R128 ;  /* 0x000000041f877824 */ /* 0x040fe200078e0280 */
[CC--:B------:R-:W-:Y:S01]  /*26d0*/  IADD3 R126, P0, R138.reuse, R25.reuse, RZ ;  /* 0x000000198a7e7210 */ /* 0x0c0fe20007f1e0ff */
[----:B------:R0:W4:Y:S03]  /*26e0*/  LDG.E.U8 R109, desc[UR4][R92.64] ;  /* 0x000000045c6d7981 */ /* 0x000126000c1e1100 */
[----:B------:R-:W-:Y:S01]  /*26f0*/  LEA.HI.X.SX32 R127, R138, R4, 0x1, P0 ;  /* 0x000000048a7f7211 */ /* 0x000fe200000f0eff */
[----:B------:R-:W-:Y:S01]  /*2700*/  IMAD R138, R31, 0x2, R135 ;  /* 0x000000021f8a7824 */ /* 0x000fe200078e0287 */
[----:B------:R1:W4:Y:S04]  /*2710*/  LDG.E.U8 R108, desc[UR4][R124.64] ;  /* 0x000000047c6c7981 */ /* 0x000328000c1e1100 */
[----:B------:R2:W4:Y:S01]  /*2720*/  LDG.E.U8 R94, desc[UR4][R122.64] ;  /* 0x000000047a5e7981 */ /* 0x000522000c1e1100 */
[----:B0-----:R-:W-:-:S04]  /*2730*/  IADD3 R92, P1, R136, R25, RZ ;  /* 0x00000019885c7210 */ /* 0x001fc80007f3e0ff */
[-C--:B------:R-:W-:Y:S02]  /*2740*/  LEA.HI.X.SX32 R93, R136, R4.reuse, 0x1, P1 ;  /* 0x00000004885d7211 */ /* 0x080fe400008f0eff */
[-C--:B-1----:R-:W-:Y:S02]  /*2750*/  IADD3 R124, P1, R142, R25.reuse, RZ ;  /* 0x000000198e7c7210 */ /* 0x082fe40007f3e0ff */
[----:B--2---:R-:W-:Y:S01]  /*2760*/  IADD3 R122, P0, R140, R25, RZ ;  /* 0x000000198c7a7210 */ /* 0x004fe20007f1e0ff */
[C---:B------:R-:W-:Y:S01]  /*2770*/  IMAD R137, R31.reuse, 0x2, R138 ;  /* 0x000000021f897824 */ /* 0x040fe200078e028a */
[----:B------:R-:W2:Y:S01]  /*2780*/  LDG.E.U8 R93, desc[UR4][R92.64] ;  /* 0x000000045c5d7981 */ /* 0x000ea2000c1e1100 */
[-C--:B------:R-:W-:Y:S02]  /*2790*/  LEA.HI.X.SX32 R125, R142, R4.reuse, 0x1, P1 ;  /* 0x000000048e7d7211 */ /* 0x080fe400008f0eff */
[----:B------:R-:W-:Y:S01]  /*27a0*/  LEA.HI.X.SX32 R123, R140, R4, 0x1, P0 ;  /* 0x000000048c7b7211 */ /* 0x000fe200000f0eff */
[----:B------:R-:W-:-:S02]  /*27b0*/  IMAD R140, R31, 0x2, R137 ;  /* 0x000000021f8c7824 */ /* 0x000fc400078e0289 */
[----:B------:R-:W2:Y:S04]  /*27c0*/  LDG.E.U8 R133, desc[UR4][R124.64] ;  /* 0x000000047c857981 */ /* 0x000ea8000c1e1100 */
[----:B------:R0:W2:Y:S01]  /*27d0*/  LDG.E.U8 R92, desc[UR4][R126.64] ;  /* 0x000000047e5c7981 */ /* 0x0000a2000c1e1100 */
[----:B------:R-:W-:-:S03]  /*27e0*/  IMAD R142, R31, 0x2, R140 ;  /* 0x000000021f8e7824 */ /* 0x000fc600078e028c */
[----:B------:R1:W2:Y:S01]  /*27f0*/  LDG.E.U8 R132, desc[UR4][R122.64] ;  /* 0x000000047a847981 */ /* 0x0002a2000c1e1100 */
[-C--:B0-----:R-:W-:Y:S02]  /*2800*/  IADD3 R126, P0, R144, R25.reuse, RZ ;  /* 0x00000019907e7210 */ /* 0x081fe40007f1e0ff */
[-C--:B------:R-:W-:Y:S02]  /*2810*/  IADD3 R124, P1, R148, R25.reuse, RZ ;  /* 0x00000019947c7210 */ /* 0x080fe40007f3e0ff */
[-C--:B------:R-:W-:Y:S02]  /*2820*/  LEA.HI.X.SX32 R127, R144, R4.reuse, 0x1, P0 ;  /* 0x00000004907f7211 */ /* 0x080fe400000f0eff */
[----:B-1----:R-:W-:Y:S01]  /*2830*/  IADD3 R122, P0, R146, R25, RZ ;  /* 0x00000019927a7210 */ /* 0x002fe20007f1e0ff */
[C---:B------:R-:W-:Y:S01]  /*2840*/  IMAD R144, R31.reuse, 0x2, R142 ;  /* 0x000000021f907824 */ /* 0x040fe200078e028e */
[-C--:B------:R-:W-:Y:S01]  /*2850*/  LEA.HI.X.SX32 R125, R148, R4.reuse, 0x1, P1 ;  /* 0x00000004947d7211 */ /* 0x080fe200008f0eff */
[----:B------:R0:W2:Y:S01]  /*2860*/  LDG.E.U8 R134, desc[UR4][R126.64] ;  /* 0x000000047e867981 */ /* 0x0000a2000c1e1100 */
[----:B------:R-:W-:Y:S01]  /*2870*/  LEA.HI.X.SX32 R123, R146, R4, 0x1, P0 ;  /* 0x00000004927b7211 */ /* 0x000fe200000f0eff */
[----:B------:R-:W-:-:S02]  /*2880*/  IMAD R145, R31, 0x2, R144 ;  /* 0x000000021f917824 */ /* 0x000fc400078e0290 */
[----:B------:R1:W2:Y:S04]  /*2890*/  LDG.E.U8 R139, desc[UR4][R124.64] ;  /* 0x000000047c8b7981 */ /* 0x0002a8000c1e1100 */
[----:B------:R5:W2:Y:S01]  /*28a0*/  LDG.E.U8 R136, desc[UR4][R122.64] ;  /* 0x000000047a887981 */ /* 0x000aa2000c1e1100 */
[----:B0-----:R-:W-:Y:S01]  /*28b0*/  IADD3 R126, P0, R150, R25, RZ ;  /* 0x00000019967e7210 */ /* 0x001fe20007f1e0ff */
[----:B------:R-:W-:-:S03]  /*28c0*/  IMAD R147, R31, 0x4, R145 ;  /* 0x000000041f937824 */ /* 0x000fc600078e0291 */
[-C--:B------:R-:W-:Y:S02]  /*28d0*/  LEA.HI.X.SX32 R127, R150, R4.reuse, 0x1, P0 ;  /* 0x00000004967f7211 */ /* 0x080fe400000f0eff */
[-C--:B-1----:R-:W-:Y:S02]  /*28e0*/  IADD3 R124, P1, R154, R25.reuse, RZ ;  /* 0x000000199a7c7210 */ /* 0x082fe40007f3e0ff */
[-C--:B-----5:R-:W-:Y:S01]  /*28f0*/  IADD3 R122, P0, R152, R25.reuse, RZ ;  /* 0x00000019987a7210 */ /* 0x0a0fe20007f1e0ff */
[----:B------:R0:W5:Y:S01]  /*2900*/  LDG.E.U8 R141, desc[UR4][R126.64] ;  /* 0x000000047e8d7981 */ /* 0x000162000c1e1100 */
[-C--:B------:R-:W-:Y:S02]  /*2910*/  LEA.HI.X.SX32 R125, R154, R4.reuse, 0x1, P1 ;  /* 0x000000049a7d7211 */ /* 0x080fe400008f0eff */
[----:B------:R-:W-:Y:S01]  /*2920*/  LEA.HI.X.SX32 R123, R152, R4, 0x1, P0 ;  /* 0x00000004987b7211 */ /* 0x000fe200000f0eff */
[----:B------:R-:W-:Y:S02]  /*2930*/  IMAD R149, R31, 0x2, R147 ;  /* 0x000000021f957824 */ /* 0x000fe400078e0293 */
[----:B------:R1:W5:Y:S01]  /*2940*/  LDG.E.U8 R146, desc[UR4][R124.64] ;  /* 0x000000047c927981 */ /* 0x000362000c1e1100 */
[----:B0-----:R-:W-:-:S03]  /*2950*/  IADD3 R126, P0, R156, R25, RZ ;  /* 0x000000199c7e7210 */ /* 0x001fc60007f1e0ff */
[----:B------:R0:W5:Y:S01]  /*2960*/  LDG.E.U8 R143, desc[UR4][R122.64] ;  /* 0x000000047a8f7981 */ /* 0x000162000c1e1100 */
[C---:B------:R-:W-:Y:S01]  /*2970*/  IMAD R152, R31.reuse, 0x2, R149 ;  /* 0x000000021f987824 */ /* 0x040fe200078e0295 */
[-C--:B------:R-:W-:Y:S02]  /*2980*/  LEA.HI.X.SX32 R127, R156, R4.reuse, 0x1, P0 ;  /* 0x000000049c7f7211 */ /* 0x080fe400000f0eff */
[-C--:B-1----:R-:W-:Y:S01]  /*2990*/  IADD3 R124, P1, R160, R25.reuse, RZ ;  /* 0x00000019a07c7210 */ /* 0x082fe20007f3e0ff */
[----:B------:R-:W-:Y:S02]  /*29a0*/  IMAD R151, R31, 0x2, R152 ;  /* 0x000000021f977824 */ /* 0x000fe400078e0298 */
[----:B------:R1:W5:Y:S01]  /*29b0*/  LDG.E.U8 R148, desc[UR4][R126.64] ;  /* 0x000000047e947981 */ /* 0x000362000c1e1100 */
[----:B0-----:R-:W-:Y:S02]  /*29c0*/  IADD3 R122, P0, R158, R25, RZ ;  /* 0x000000199e7a7210 */ /* 0x001fe40007f1e0ff */
[----:B------:R-:W-:-:S02]  /*29d0*/  LEA.HI.X.SX32 R125, R160, R4, 0x1, P1 ;  /* 0x00000004a07d7211 */ /* 0x000fc400008f0eff */
[----:B------:R-:W-:Y:S01]  /*29e0*/  LEA.HI.X.SX32 R123, R158, R4, 0x1, P0 ;  /* 0x000000049e7b7211 */ /* 0x000fe200000f0eff */
[----:B------:R-:W-:Y:S02]  /*29f0*/  IMAD R154, R31, 0x2, R151 ;  /* 0x000000021f9a7824 */ /* 0x000fe400078e0297 */
[----:B------:R0:W5:Y:S01]  /*2a00*/  LDG.E.U8 R153, desc[UR4][R124.64] ;  /* 0x000000047c997981 */ /* 0x000162000c1e1100 */
[----:B-1----:R-:W-:-:S03]  /*2a10*/  IADD3 R126, P0, R162, R25, RZ ;  /* 0x00000019a27e7210 */ /* 0x002fc60007f1e0ff */
[----:B------:R1:W5:Y:S01]  /*2a20*/  LDG.E.U8 R150, desc[UR4][R122.64] ;  /* 0x000000047a967981 */ /* 0x000362000c1e1100 */
[----:B------:R-:W-:Y:S01]  /*2a30*/  LEA.HI.X.SX32 R127, R162, R4, 0x1, P0 ;  /* 0x00000004a27f7211 */ /* 0x000fe200000f0eff */
[----:B------:R-:W-:Y:S01]  /*2a40*/  IMAD R156, R31, 0x2, R154 ;  /* 0x000000021f9c7824 */ /* 0x000fe200078e029a */
[----:B0-----:R-:W-:-:S03]  /*2a50*/  IADD3 R124, P1, R166, R25, RZ ;  /* 0x00000019a67c7210 */ /* 0x001fc60007f3e0ff */
[----:B------:R0:W5:Y:S01]  /*2a60*/  LDG.E.U8 R155, desc[UR4][R126.64] ;  /* 0x000000047e9b7981 */ /* 0x000162000c1e1100 */
[-C--:B-1----:R-:W-:Y:S02]  /*2a70*/  IADD3 R122, P0, R164, R25.reuse, RZ ;  /* 0x00000019a47a7210 */ /* 0x082fe40007f1e0ff */
[-C--:B------:R-:W-:Y:S02]  /*2a80*/  LEA.HI.X.SX32 R125, R166, R4.reuse, 0x1, P1 ;  /* 0x00000004a67d7211 */ /* 0x080fe400008f0eff */
[-C--:B------:R-:W-:Y:S01]  /*2a90*/  LEA.HI.X.SX32 R123, R164, R4.reuse, 0x1, P0 ;  /* 0x00000004a47b7211 */ /* 0x080fe200000f0eff */
[C---:B------:R-:W-:Y:S01]  /*2aa0*/  IMAD R159, R31.reuse, 0x2, R156 ;  /* 0x000000021f9f7824 */ /* 0x040fe200078e029c */
[C---:B0-----:R-:W-:Y:S01]  /*2ab0*/  IADD3 R126, P0, R168.reuse, R25, RZ ;  /* 0x00000019a87e7210 */ /* 0x041fe20007f1e0ff */
[----:B------:R0:W5:Y:S02]  /*2ac0*/  LDG.E.U8 R158, desc[UR4][R124.64] ;  /* 0x000000047c9e7981 */ /* 0x000164000c1e1100 */
[C---:B------:R-:W-:Y:S01]  /*2ad0*/  IMAD R164, R31.reuse, 0x4, R159 ;  /* 0x000000041fa47824 */ /* 0x040fe200078e029f */
[----:B------:R-:W-:Y:S01]  /*2ae0*/  LEA.HI.X.SX32 R127, R168, R4, 0x1, P0 ;  /* 0x00000004a87f7211 */ /* 0x000fe200000f0eff */
[----:B------:R-:W5:Y:S02]  /*2af0*/  LDG.E.U8 R157, desc[UR4][R122.64] ;  /* 0x000000047a9d7981 */ /* 0x000f64000c1e1100 */
[----:B------:R-:W-:-:S02]  /*2b00*/  IMAD R166, R31, 0x2, R164 ;  /* 0x000000021fa67824 */ /* 0x000fc400078e02a4 */
[----:B------:R1:W5:Y:S01]  /*2b10*/  LDG.E.U8 R160, desc[UR4][R126.64] ;  /* 0x000000047ea07981 */ /* 0x000362000c1e1100 */
[----:B0-----:R-:W-:-:S04]  /*2b20*/  IADD3 R124, P0, R170, R25, RZ ;  /* 0x00000019aa7c7210 */ /* 0x001fc80007f1e0ff */
[----:B------:R-:W-:Y:S02]  /*2b30*/  LEA.HI.X.SX32 R125, R170, R4, 0x1, P0 ;  /* 0x00000004aa7d7211 */ /* 0x000fe400000f0eff */
[----:B-1----:R-:W-:-:S03]  /*2b40*/  IADD3 R126, P0, R164, R25, RZ ;  /* 0x00000019a47e7210 */ /* 0x002fc60007f1e0ff */
[----:B------:R0:W5:Y:S01]  /*2b50*/  LDG.E.U8 R162, desc[UR4][R124.64] ;  /* 0x000000047ca27981 */ /* 0x000162000c1e1100 */
[C---:B------:R-:W-:Y:S01]  /*2b60*/  IMAD R168, R31.reuse, 0x2, R166 ;  /* 0x000000021fa87824 */ /* 0x040fe200078e02a6 */
[-C--:B------:R-:W-:Y:S02]  /*2b70*/  LEA.HI.X.SX32 R127, R164, R4.reuse, 0x1, P0 ;  /* 0x00000004a47f7211 */ /* 0x080fe400000f0eff */
[-C--:B------:R-:W-:Y:S01]  /*2b80*/  IADD3 R122, P1, R172, R25.reuse, RZ ;  /* 0x00000019ac7a7210 */ /* 0x080fe20007f3e0ff */
[----:B------:R-:W-:Y:S01]  /*2b90*/  IMAD R170, R31, 0x2, R168 ;  /* 0x000000021faa7824 */ /* 0x000fe200078e02a8 */
[----:B0-----:R-:W-:Y:S02]  /*2ba0*/  IADD3 R124, P0, R166, R25, RZ ;  /* 0x00000019a67c7210 */ /* 0x001fe40007f1e0ff */
[-C--:B------:R-:W-:Y:S02]  /*2bb0*/  LEA.HI.X.SX32 R123, R172, R4.reuse, 0x1, P1 ;  /* 0x00000004ac7b7211 */ /* 0x080fe400008f0eff */
[----:B------:R-:W-:-:S02]  /*2bc0*/  LEA.HI.X.SX32 R125, R166, R4, 0x1, P0 ;  /* 0x00000004a67d7211 */ /* 0x000fc400000f0eff */
[----:B------:R0:W4:Y:S01]  /*2bd0*/  LDG.E.U8 R166, desc[UR4][R126.64] ;  /* 0x000000047ea67981 */ /* 0x000122000c1e1100 */
[----:B------:R-:W-:-:S03]  /*2be0*/  IMAD R172, R31, 0x2, R170 ;  /* 0x000000021fac7824 */ /* 0x000fc600078e02aa */
[----:B------:R1:W5:Y:S01]  /*2bf0*/  LDG.E.U8 R164, desc[UR4][R122.64] ;  /* 0x000000047aa47981 */ /* 0x000362000c1e1100 */
[----:B------:R-:W-:Y:S01]  /*2c00*/  IMAD R174, R31, 0x2, R172 ;  /* 0x000000021fae7824 */ /* 0x000fe200078e02ac */
[----:B0-----:R-:W-:-:S04]  /*2c10*/  IADD3 R126, P0, R168, R25, RZ ;  /* 0x00000019a87e7210 */ /* 0x001fc80007f1e0ff */
[-C--:B------:R-:W-:Y:S02]  /*2c20*/  LEA.HI.X.SX32 R127, R168, R4.reuse, 0x1, P0 ;  /* 0x00000004a87f7211 */ /* 0x080fe400000f0eff */
[CC--:B-1----:R-:W-:Y:S01]  /*2c30*/  IADD3 R122, P1, R170.reuse, R25.reuse, RZ ;  /* 0x00000019aa7a7210 */ /* 0x0c2fe20007f3e0ff */
[----:B------:R0:W2:Y:S01]  /*2c40*/  LDG.E.U8 R168, desc[UR4][R124.64] ;  /* 0x000000047ca87981 */ /* 0x0000a2000c1e1100 */
[C---:B------:R-:W-:Y:S02]  /*2c50*/  IMAD R176, R31.reuse, 0x2, R174 ;  /* 0x000000021fb07824 */ /* 0x040fe400078e02ae */
[----:B------:R-:W-:Y:S02]  /*2c60*/  LEA.HI.X.SX32 R123, R170, R4, 0x1, P1 ;  /* 0x00000004aa7b7211 */ /* 0x000fe400008f0eff */
[----:B------:R1:W5:Y:S01]  /*2c70*/  LDG.E.U8 R170, desc[UR4][R126.64] ;  /* 0x000000047eaa7981 */ /* 0x000362000c1e1100 */
[----:B0-----:R-:W-:Y:S01]  /*2c80*/  IADD3 R124, P0, R172, R25, RZ ;  /* 0x00000019ac7c7210 */ /* 0x001fe20007f1e0ff */
[----:B------:R-:W-:-:S03]  /*2c90*/  IMAD R178, R31, 0x4, R176 ;  /* 0x000000041fb27824 */ /* 0x000fc600078e02b0 */
[-C--:B------:R-:W-:Y:S02]  /*2ca0*/  LEA.HI.X.SX32 R125, R172, R4.reuse, 0x1, P0 ;  /* 0x00000004ac7d7211 */ /* 0x080fe400000f0eff */
[CC--:B-1----:R-:W-:Y:S01]  /*2cb0*/  IADD3 R126, P0, R174.reuse, R25.reuse, RZ ;  /* 0x00000019ae7e7210 */ /* 0x0c2fe20007f1e0ff */
[----:B------:R0:W5:Y:S01]  /*2cc0*/  LDG.E.U8 R172, desc[UR4][R122.64] ;  /* 0x000000047aac7981 */ /* 0x000162000c1e1100 */
        /* <DEDUP_REMOVED lines=8> */
[----:B------:R-:W-:Y:S02]  /*2d50*/  IMAD R184, R31, 0x2, R182 ;  /* 0x000000021fb87824 */ /* 0x000fe400078e02b6 */
[----:B------:R-:W-:Y:S02]  /*2d60*/  LEA.HI.X.SX32 R125, R178, R4, 0x1, P1 ;  /* 0x00000004b27d7211 */ /* 0x000fe400008f0eff */
[----:B------:R1:W5:Y:S01]  /*2d70*/  LDG.E.U8 R178, desc[UR4][R122.64] ;  /* 0x000000047ab27981 */ /* 0x000362000c1e1100 */
[----:B0-----:R-:W-:-:S04]  /*2d80*/  IADD3 R126, P0, R180, R25, RZ ;  /* 0x00000019b47e7210 */ /* 0x001fc80007f1e0ff */
[-C--:B------:R-:W-:Y:S02]  /*2d90*/  LEA.HI.X.SX32 R127, R180, R4.reuse, 0x1, P0 ;  /* 0x00000004b47f7211 */ /* 0x080fe400000f0eff */
[C---:B-1----:R-:W-:Y:S01]  /*2da0*/  IADD3 R122, P0, R182.reuse, R25, RZ ;  /* 0x00000019b67a7210 */ /* 0x042fe20007f1e0ff */
[C---:B------:R-:W-:Y:S01]  /*2db0*/  IMAD R186, R31.reuse, 0x2, R184 ;  /* 0x000000021fba7824 */ /* 0x040fe200078e02b8 */
[----:B------:R-:W5:Y:S02]  /*2dc0*/  LDG.E.U8 R180, desc[UR4][R124.64] ;  /* 0x000000047cb47981 */ /* 0x000f64000c1e1100 */
[----:B------:R-:W-:Y:S02]  /*2dd0*/  LEA.HI.X.SX32 R123, R182, R4, 0x1, P0 ;  /* 0x00000004b67b7211 */ /* 0x000fe400000f0eff */
[----:B------:R0:W5:Y:S01]  /*2de0*/  LDG.E.U8 R182, desc[UR4][R126.64] ;  /* 0x000000047eb67981 */ /* 0x000162000c1e1100 */
[----:B------:R-:W-:-:S04]  /*2df0*/  IMAD R188, R31, 0x2, R186 ;  /* 0x000000021fbc7824 */ /* 0x000fc800078e02ba */
[C---:B------:R-:W-:Y:S01]  /*2e00*/  IMAD R190, R31.reuse, 0x2, R188 ;  /* 0x000000021fbe7824 */ /* 0x040fe200078e02bc */
[-C--:B0-----:R-:W-:Y:S02]  /*2e10*/  IADD3 R126, P0, R184, R25.reuse, RZ ;  /* 0x00000019b87e7210 */ /* 0x081fe40007f1e0ff */
[-C--:B------:R-:W-:Y:S02]  /*2e20*/  IADD3 R124, P1, R186, R25.reuse, RZ ;  /* 0x00000019ba7c7210 */ /* 0x080fe40007f3e0ff */
[-C--:B------:R-:W-:Y:S02]  /*2e30*/  LEA.HI.X.SX32 R127, R184, R4.reuse, 0x1, P0 ;  /* 0x00000004b87f7211 */ /* 0x080fe400000f0eff */
[----:B------:R0:W5:Y:S01]  /*2e40*/  LDG.E.U8 R184, desc[UR4][R122.64] ;  /* 0x000000047ab87981 */ /* 0x000162000c1e1100 */
[----:B------:R-:W-:Y:S01]  /*2e50*/  LEA.HI.X.SX32 R125, R186, R4, 0x1, P1 ;  /* 0x00000004ba7d7211 */ /* 0x000fe200008f0eff */
[C---:B------:R-:W-:Y:S02]  /*2e60*/  IMAD R192, R31.reuse, 0x4, R190 ;  /* 0x000000041fc07824 */ /* 0x040fe400078e02be */
        /* <DEDUP_REMOVED lines=37> */
[C---:B------:R-:W-:Y:S01]  /*30c0*/  IMAD R212, R31.reuse, 0x2, R210 ;  /* 0x000000021fd47824 */ /* 0x040fe200078e02d2 */
[----:B------:R-:W5:Y:S02]  /*30d0*/  LDG.E.U8 R204, desc[UR4][R122.64] ;  /* 0x000000047acc7981 */ /* 0x000f64000c1e1100 */
[----:B------:R-:W-:Y:S02]  /*30e0*/  LEA.HI.X.SX32 R127, R206, R4, 0x1, P0 ;  /* 0x00000004ce7f7211 */ /* 0x000fe400000f0eff */
[----:B------:R0:W5:Y:S01]  /*30f0*/  LDG.E.U8 R206, desc[UR4][R124.64] ;  /* 0x000000047cce7981 */ /* 0x000162000c1e1100 */
[----:B------:R-:W-:Y:S01]  /*3100*/  IMAD R214, R31, 0x2, R212 ;  /* 0x000000021fd67824 */ /* 0x000fe200078e02d4 */
[----:B0-----:R-:W-:-:S02]  /*3110*/  IADD3 R124, P0, R208, R25, RZ ;  /* 0x00000019d07c7210 */ /* 0x001fc40007f1e0ff */
[-C--:B------:R-:W-:Y:S02]  /*3120*/  IADD3 R122, P1, R210, R25.reuse, RZ ;  /* 0x00000019d27a7210 */ /* 0x080fe40007f3e0ff */
[-C--:B------:R-:W-:Y:S02]  /*3130*/  LEA.HI.X.SX32 R125, R208, R4.reuse, 0x1, P0 ;  /* 0x00000004d07d7211 */ /* 0x080fe400000f0eff */
[----:B------:R0:W5:Y:S01]  /*3140*/  LDG.E.U8 R208, desc[UR4][R126.64] ;  /* 0x000000047ed07981 */ /* 0x000162000c1e1100 */
[C---:B------:R-:W-:Y:S01]  /*3150*/  IMAD R216, R31.reuse, 0x2, R214 ;  /* 0x000000021fd87824 */ /* 0x040fe200078e02d6 */
[----:B------:R-:W-:Y:S02]  /*3160*/  LEA.HI.X.SX32 R123, R210, R4, 0x1, P1 ;  /* 0x00000004d27b7211 */ /* 0x000fe400008f0eff */
[----:B------:R1:W5:Y:S01]  /*3170*/  LDG.E.U8 R210, desc[UR4][R124.64] ;  /* 0x000000047cd27981 */ /* 0x000362000c1e1100 */
[----:B0-----:R-:W-:Y:S01]  /*3180*/  IADD3 R126, P0, R212, R25, RZ ;  /* 0x00000019d47e7210 */ /* 0x001fe20007f1e0ff */
[----:B------:R-:W-:-:S03]  /*3190*/  IMAD R236, R31, 0x2, R216 ;  /* 0x000000021fec7824 */ /* 0x000fc600078e02d8 */
[-C--:B------:R-:W-:Y:S02]  /*31a0*/  LEA.HI.X.SX32 R127, R212, R4.reuse, 0x1, P0 ;  /* 0x00000004d47f7211 */ /* 0x080fe400000f0eff */
[CC--:B-1----:R-:W-:Y:S01]  /*31b0*/  IADD3 R124, P0, R214.reuse, R25.reuse, RZ ;  /* 0x00000019d67c7210 */ /* 0x0c2fe20007f1e0ff */
[----:B------:R0:W5:Y:S03]  /*31c0*/  LDG.E.U8 R212, desc[UR4][R122.64] ;  /* 0x000000047ad47981 */ /* 0x000166000c1e1100 */
[----:B------:R-:W-:Y:S02]  /*31d0*/  LEA.HI.X.SX32 R125, R214, R4, 0x1, P0 ;  /* 0x00000004d67d7211 */ /* 0x000fe400000f0eff */
[----:B------:R1:W5:Y:S01]  /*31e0*/  LDG.E.U8 R214, desc[UR4][R126.64] ;  /* 0x000000047ed67981 */ /* 0x000362000c1e1100 */
[----:B------:R-:W-:Y:S01]  /*31f0*/  IMAD R238, R31, 0x4, R236 ;  /* 0x000000041fee7824 */ /* 0x000fe200078e02ec */
[----:B0-----:R-:W-:-:S02]  /*3200*/  IADD3 R122, P1, R236, R25, RZ ;  /* 0x00000019ec7a7210 */ /* 0x001fc40007f3e0ff */
[-C--:B-1----:R-:W-:Y:S02]  /*3210*/  IADD3 R126, P0, R216, R25.reuse, RZ ;  /* 0x00000019d87e7210 */ /* 0x082fe40007f1e0ff */
[-C--:B------:R-:W-:Y:S01]  /*3220*/  LEA.HI.X.SX32 R123, R236, R4.reuse, 0x1, P1 ;  /* 0x00000004ec7b7211 */ /* 0x080fe200008f0eff */
[----:B------:R-:W-:Y:S01]  /*3230*/  IMAD R236, R31, 0x2, R238 ;  /* 0x000000021fec7824 */ /* 0x000fe200078e02ee */
[----:B------:R-:W-:Y:S02]  /*3240*/  LEA.HI.X.SX32 R127, R216, R4, 0x1, P0 ;  /* 0x00000004d87f7211 */ /* 0x000fe400000f0eff */
[----:B------:R0:W5:Y:S04]  /*3250*/  LDG.E.U8 R216, desc[UR4][R124.64] ;  /* 0x000000047cd87981 */ /* 0x000168000c1e1100 */
[----:B------:R1:W5:Y:S04]  /*3260*/  LDG.E.U8 R219, desc[UR4][R126.64] ;  /* 0x000000047edb7981 */ /* 0x000368000c1e1100 */
[----:B------:R-:W5:Y:S01]  /*3270*/  LDG.E.U8 R221, desc[UR4][R122.64] ;  /* 0x000000047add7981 */ /* 0x000f62000c1e1100 */
[----:B0-----:R-:W-:-:S02]  /*3280*/  IADD3 R124, P0, R238, R25, RZ ;  /* 0x00000019ee7c7210 */ /* 0x001fc40007f1e0ff */
[-C--:B-1----:R-:W-:Y:S02]  /*3290*/  IADD3 R126, P1, R236, R25.reuse, RZ ;  /* 0x00000019ec7e7210 */ /* 0x082fe40007f3e0ff */
[-C--:B------:R-:W-:Y:S01]  /*32a0*/  LEA.HI.X.SX32 R125, R238, R4.reuse, 0x1, P0 ;  /* 0x00000004ee7d7211 */ /* 0x080fe200000f0eff */
[C---:B------:R-:W-:Y:S01]  /*32b0*/  IMAD R238, R31.reuse, 0x2, R236 ;  /* 0x000000021fee7824 */ /* 0x040fe200078e02ec */
[----:B------:R-:W-:Y:S02]  /*32c0*/  LEA.HI.X.SX32 R127, R236, R4, 0x1, P1 ;  /* 0x00000004ec7f7211 */ /* 0x000fe400008f0eff */
[----:B------:R-:W0:Y:S01]  /*32d0*/  LDC R236, c[0x0][0x248] ;  /* 0x00009200ffec7b82 */ /* 0x000e220000000800 */
[C---:B------:R-:W-:Y:S01]  /*32e0*/  IMAD R240, R31.reuse, 0x2, R238 ;  /* 0x000000021ff07824 */ /* 0x040fe200078e02ee */
[----:B------:R-:W5:Y:S03]  /*32f0*/  LDG.E.U8 R223, desc[UR4][R124.64] ;  /* 0x000000047cdf7981 */ /* 0x000f66000c1e1100 */
[C---:B------:R-:W-:Y:S01]  /*3300*/  IMAD R242, R31.reuse, 0x2, R240 ;  /* 0x000000021ff27824 */ /* 0x040fe200078e02f0 */
[----:B------:R1:W5:Y:S03]  /*3310*/  LDG.E.U8 R225, desc[UR4][R126.64] ;  /* 0x000000047ee17981 */ /* 0x000366000c1e1100 */
[----:B------:R-:W-:Y:S01]  /*3320*/  IMAD R244, R31, 0x2, R242 ;  /* 0x000000021ff47824 */ /* 0x000fe200078e02f2 */
[----:B-1----:R-:W-:-:S04]  /*3330*/  IADD3 R126, P0, R238, R25, RZ ;  /* 0x00000019ee7e7210 */ /* 0x002fc80007f1e0ff */
[-C--:B------:R-:W-:Y:S02]  /*3340*/  LEA.HI.X.SX32 R127, R238, R4.reuse, 0x1, P0 ;  /* 0x00000004ee7f7211 */ /* 0x080fe400000f0eff */
[-C--:B------:R-:W-:Y:S01]  /*3350*/  IADD3 R122, P0, R242, R25.reuse, RZ ;  /* 0x00000019f27a7210 */ /* 0x080fe20007f1e0ff */
[----:B------:R-:W1:Y:S01]  /*3360*/  LDC R238, c[0x0][0x248] ;  /* 0x00009200ffee7b82 */ /* 0x000e620000000800 */
[----:B------:R-:W-:Y:S01]  /*3370*/  IADD3 R124, P1, R240, R25, RZ ;  /* 0x00000019f07c7210 */ /* 0x000fe20007f3e0ff */
[----:B------:R3:W5:Y:S01]  /*3380*/  LDG.E.U8 R227, desc[UR4][R126.64] ;  /* 0x000000047ee37981 */ /* 0x000762000c1e1100 */
[-C--:B------:R-:W-:Y:S02]  /*3390*/  LEA.HI.X.SX32 R123, R242, R4.reuse, 0x1, P0 ;  /* 0x00000004f27b7211 */ /* 0x080fe400000f0eff */
[----:B------:R-:W-:-:S03]  /*33a0*/  LEA.HI.X.SX32 R125, R240, R4, 0x1, P1 ;  /* 0x00000004f07d7211 */ /* 0x000fc600008f0eff */
[----:B------:R-:W4:Y:S01]  /*33b0*/  LDC R240, c[0x0][0x248] ;  /* 0x00009200fff07b82 */ /* 0x000f220000000800 */
[----:B------:R0:W5:Y:S01]  /*33c0*/  LDG.E.U8 R231, desc[UR4][R122.64] ;  /* 0x000000047ae77981 */ /* 0x000162000c1e1100 */
[----:B---3--:R-:W-:-:S03]  /*33d0*/  IADD3 R126, P0, R244, R25, RZ ;  /* 0x00000019f47e7210 */ /* 0x008fc60007f1e0ff */
[----:B------:R3:W5:Y:S01]  /*33e0*/  LDG.E.U8 R229, desc[UR4][R124.64] ;  /* 0x000000047ce57981 */ /* 0x000762000c1e1100 */
[----:B------:R-:W-:Y:S01]  /*33f0*/  LEA.HI.X.SX32 R127, R244, R4, 0x1, P0 ;  /* 0x00000004f47f7211 */ /* 0x000fe200000f0eff */
[----:B------:R-:W-:Y:S01]  /*3400*/  IMAD R244, R31, 0x2, R244 ;  /* 0x000000021ff47824 */ /* 0x000fe200078e02f4 */
[----:B------:R-:W2:Y:S03]  /*3410*/  LDC R242, c[0x0][0x248] ;  /* 0x00009200fff27b82 */ /* 0x000ea60000000800 */
[----:B------:R3:W5:Y:S01]  /*3420*/  LDG.E.U8 R233, desc[UR4][R126.64] ;  /* 0x000000047ee97981 */ /* 0x000762000c1e1100 */
[----:B0-----:R-:W-:Y:S01]  /*3430*/  IADD3 R122, P1, R244, R25, RZ ;  /* 0x00000019f47a7210 */ /* 0x001fe20007f3e0ff */
[----:B---3--:R-:W-:-:S03]  /*3440*/  IMAD R125, R129, 0x4, R244 ;  /* 0x00000004817d7824 */ /* 0x008fc600078e02f4 */
[-C--:B------:R-:W-:Y:S01]  /*3450*/  LEA.HI.X.SX32 R123, R244, R4.reuse, 0x1, P1 ;  /* 0x00000004f47b7211 */ /* 0x080fe200008f0eff */
[----:B------:R-:W0:Y:S01]  /*3460*/  LDC R129, c[0x0][0x248] ;  /* 0x00009200ff817b82 */ /* 0x000e220000000800 */
[-C--:B------:R-:W-:Y:S01]  /*3470*/  IADD3 R126, P0, R128, R25.reuse, RZ ;  /* 0x00000019807e7210 */ /* 0x080fe20007f1e0ff */
[----:B------:R-:W-:Y:S02]  /*3480*/  IMAD R239, R236, 0x2, R125 ;  /* 0x00000002ecef7824 */ /* 0x000fe400078e027d */
[----:B------:R3:W5:Y:S01]  /*3490*/  LDG.E.U8 R236, desc[UR4][R122.64] ;  /* 0x000000047aec7981 */ /* 0x000762000c1e1100 */
[----:B------:R-:W-:Y:S02]  /*34a0*/  LEA.HI.X.SX32 R127, R128, R4, 0x1, P0 ;  /* 0x00000004807f7211 */ /* 0x000fe400000f0eff */
[----:B------:R-:W-:Y:S01]  /*34b0*/  IADD3 R124, P0, R125, R25, RZ ;  /* 0x000000197d7c7210 */ /* 0x000fe20007f1e0ff */
[----:B------:R-:W2:Y:S01]  /*34c0*/  LDC R128, c[0x0][0x248] ;  /* 0x00009200ff807b82 */ /* 0x000ea20000000800 */
[----:B-1----:R-:W-:-:S02]  /*34d0*/  IMAD R245, R238, 0x2, R239 ;  /* 0x00000002eef57824 */ /* 0x002fc400078e02ef */
[----:B------:R-:W-:Y:S01]  /*34e0*/  LEA.HI.X.SX32 R125, R125, R4, 0x1, P0 ;  /* 0x000000047d7d7211 */ /* 0x000fe200000f0eff */
[----:B------:R1:W5:Y:S01]  /*34f0*/  LDG.E.U8 R238, desc[UR4][R126.64] ;  /* 0x000000047eee7981 */ /* 0x000362000c1e1100 */
[----:B---3--:R-:W-:Y:S01]  /*3500*/  IADD3 R122, P0, R239, R25, RZ ;  /* 0x00000019ef7a7210 */ /* 0x008fe20007f1e0ff */
[----:B----4-:R-:W-:-:S03]  /*3510*/  IMAD R244, R240, 0x2, R245 ;  /* 0x00000002f0f47824 */ /* 0x010fc600078e02f5 */
[-C--:B------:R-:W-:Y:S02]  /*3520*/  LEA.HI.X.SX32 R123, R239, R4.reuse, 0x1, P0 ;  /* 0x00000004ef7b7211 */ /* 0x080fe400000f0eff */
[----:B------:R3:W4:Y:S01]  /*3530*/  LDG.E.U8 R239, desc[UR4][R124.64] ;  /* 0x000000047cef7981 */ /* 0x000722000c1e1100 */
[-C--:B-1----:R-:W-:Y:S02]  /*3540*/  IADD3 R126, P0, R245, R25.reuse, RZ ;  /* 0x00000019f57e7210 */ /* 0x082fe40007f1e0ff */
[----:B------:R-:W-:Y:S01]  /*3550*/  LEA.HI R246, R249, 0x1de, RZ, 0x1a ;  /* 0x000001def9f67811 */ /* 0x000fe200078fd0ff */
[----:B------:R1:W4:Y:S01]  /*3560*/  LDG.E.U8 R240, desc[UR4][R122.64] ;  /* 0x000000047af07981 */ /* 0x000322000c1e1100 */
[----:B------:R-:W-:Y:S01]  /*3570*/  LEA.HI.X.SX32 R127, R245, R4, 0x1, P0 ;  /* 0x00000004f57f7211 */ /* 0x000fe200000f0eff */
[----:B------:R-:W-:Y:S01]  /*3580*/  IMAD R245, R241, 0x2, R244 ;  /* 0x00000002f1f57824 */ /* 0x000fe200078e02f4 */
[----:B---3--:R-:W-:-:S03]  /*3590*/  IADD3 R124, P0, R244, R25, RZ ;  /* 0x00000019f47c7210 */ /* 0x008fc60007f1e0ff */
[----:B------:R2:W3:Y:S01]  /*35a0*/  LDG.E.U8 R241, desc[UR4][R126.64] ;  /* 0x000000047ef17981 */ /* 0x0004e2000c1e1100 */
[----:B0-----:R-:W-:Y:S01]  /*35b0*/  IMAD R246, R246, R129, RZ ;  /* 0x00000081f6f67224 */ /* 0x001fe200078e02ff */
[----:B------:R-:W-:Y:S02]  /*35c0*/  LEA.HI.X.SX32 R125, R244, R4, 0x1, P0 ;  /* 0x00000004f47d7211 */ /* 0x000fe400000f0eff */
[----:B-1----:R-:W-:-:S03]  /*35d0*/  IADD3 R122, P0, R245, R25, RZ ;  /* 0x00000019f57a7210 */ /* 0x002fc60007f1e0ff */
[----:B------:R0:W3:Y:S01]  /*35e0*/  LDG.E.U8 R244, desc[UR4][R124.64] ;  /* 0x000000047cf47981 */ /* 0x0000e2000c1e1100 */
[----:B--2---:R-:W-:Y:S01]  /*35f0*/  IMAD R127, R242, 0x2, R245 ;  /* 0x00000002f27f7824 */ /* 0x004fe200078e02f5 */
[----:B------:R-:W-:-:S03]  /*3600*/  LEA.HI.X.SX32 R123, R245, R4, 0x1, P0 ;  /* 0x00000004f57b7211 */ /* 0x000fc600000f0eff */
[----:B------:R-:W-:Y:S01]  /*3610*/  IMAD R242, R128, 0x2, R127 ;  /* 0x0000000280f27824 */ /* 0x000fe200078e027f */
[-C--:B------:R-:W-:Y:S01]  /*3620*/  IADD3 R126, P2, R246, R25.reuse, RZ ;  /* 0x00000019f67e7210 */ /* 0x080fe20007f5e0ff */
[----:B------:R1:W2:Y:S01]  /*3630*/  LDG.E.U8 R245, desc[UR4][R122.64] ;  /* 0x000000047af57981 */ /* 0x0002a2000c1e1100 */
[----:B------:R-:W-:Y:S02]  /*3640*/  LEA.HI R248, R249, 0x6e, RZ, 0x1a ;  /* 0x0000006ef9f87811 */ /* 0x000fe400078fd0ff */
[CC--:B0-----:R-:W-:Y:S02]  /*3650*/  IADD3 R124, P0, R127.reuse, R25.reuse, RZ ;  /* 0x000000197f7c7210 */ /* 0x0c1fe40007f1e0ff */
[----:B------:R-:W-:Y:S02]  /*3660*/  IADD3 R128, P1, R242, R25, RZ ;  /* 0x00000019f2807210 */ /* 0x000fe40007f3e0ff */
[-C--:B------:R-:W-:Y:S01]  /*3670*/  LEA.HI.X.SX32 R125, R127, R4.reuse, 0x1, P0 ;  /* 0x000000047f7d7211 */ /* 0x080fe200000f0eff */
[----:B------:R-:W-:Y:S01]  /*3680*/  IMAD R248, R248, R31, RZ ;  /* 0x0000001ff8f87224 */ /* 0x000fe200078e02ff */
[----:B------:R-:W-:-:S02]  /*3690*/  LEA.HI.X.SX32 R129, R242, R4, 0x1, P1 ;  /* 0x00000004f2817211 */ /* 0x000fc400008f0eff */
[----:B------:R-:W-:Y:S02]  /*36a0*/  LEA.HI.X.SX32 R127, R246, R4, 0x1, P2 ;  /* 0x00000004f67f7211 */ /* 0x000fe400010f0eff */
[----:B------:R0:W2:Y:S01]  /*36b0*/  LDG.E.U8 R246, desc[UR4][R124.64] ;  /* 0x000000047cf67981 */ /* 0x0000a2000c1e1100 */
[----:B-1----:R-:W-:-:S03]  /*36c0*/  IADD3 R122, P0, R130, R25, RZ ;  /* 0x00000019827a7210 */ /* 0x002fc60007f1e0ff */
[----:B------:R-:W2:Y:S04]  /*36d0*/  LDG.E.U8 R128, desc[UR4][R128.64] ;  /* 0x0000000480807981 */ /* 0x000ea8000c1e1100 */
[----:B------:R1:W2:Y:S01]  /*36e0*/  LDG.E.U8 R247, desc[UR4][R126.64] ;  /* 0x000000047ef77981 */ /* 0x0002a2000c1e1100 */
[CC--:B0-----:R-:W-:Y:S02]  /*36f0*/  IADD3 R124, P1, R131.reuse, R25.reuse, RZ ;  /* 0x00000019837c7210 */ /* 0x0c1fe40007f3e0ff */
[-C--:B------:R-:W-:Y:S02]  /*3700*/  LEA.HI.X.SX32 R123, R130, R4.reuse, 0x1, P0 ;  /* 0x00000004827b7211 */ /* 0x080fe400000f0eff */
[-C--:B------:R-:W-:Y:S02]  /*3710*/  LEA.HI.X.SX32 R125, R131, R4.reuse, 0x1, P1 ;  /* 0x00000004837d7211 */ /* 0x080fe400008f0eff */
[C---:B-1----:R-:W-:Y:S01]  /*3720*/  IADD3 R126, P2, R248.reuse, R25, RZ ;  /* 0x00000019f87e7210 */ /* 0x042fe20007f5e0ff */
[----:B------:R0:W2:Y:S01]  /*3730*/  LDG.E.U8 R122, desc[UR4][R122.64] ;  /* 0x000000047a7a7981 */ /* 0x0000a2000c1e1100 */
[----:B------:R-:W1:Y:S02]  /*3740*/  S2R R250, SR_CgaCtaId ;  /* 0x0000000000fa7919 */ /* 0x000e640000008800 */
[----:B------:R-:W-:Y:S01]  /*3750*/  LEA.HI.X.SX32 R127, R248, R4, 0x1, P2 ;  /* 0x00000004f87f7211 */ /* 0x000fe200010f0eff */
[----:B------:R-:W2:Y:S01]  /*3760*/  LDC R131, c[0x0][0x248] ;  /* 0x00009200ff837b82 */ /* 0x000ea20000000800 */
[----:B------:R-:W2:Y:S04]  /*3770*/  LDG.E.U8 R124, desc[UR4][R124.64] ;  /* 0x000000047c7c7981 */ /* 0x000ea8000c1e1100 */
[----:B------:R4:W2:Y:S01]  /*3780*/  LDG.E.U8 R129, desc[UR4][R126.64] ;  /* 0x000000047e817981 */ /* 0x0008a2000c1e1100 */
[----:B------:R-:W-:-:S02]  /*3790*/  LOP3.LUT R248, R249, 0x7, RZ, 0xc0, !PT ;  /* 0x00000007f9f87812 */ /* 0x000fc400078ec0ff */
[----:B------:R-:W-:-:S03]  /*37a0*/  LOP3.LUT R130, R249, 0x3f, RZ, 0xc0, !PT ;  /* 0x0000003ff9827812 */ /* 0x000fc600078ec0ff */
[----:B------:R-:W-:Y:S02]  /*37b0*/  IMAD.SHL.U32 R248, R248, 0x10, RZ ;  /* 0x00000010f8f87824 */ /* 0x000fe400078e00ff */
[----:B------:R-:W-:-:S05]  /*37c0*/  IMAD.SHL.U32 R130, R130, 0x80, RZ ;  /* 0x0000008082827824 */ /* 0x000fca00078e00ff */
[----:B------:R-:W-:Y:S02]  /*37d0*/  LOP3.LUT R130, R248, R217, R130, 0xfe, !PT ;  /* 0x000000d9f8827212 */ /* 0x000fe400078efe82 */
[----:B------:R-:W-:-:S04]  /*37e0*/  MOV R217, 0x400 ;  /* 0x0000040000d97802 */ /* 0x000fc80000000f00 */
[----:B-1----:R-:W-:-:S05]  /*37f0*/  LEA R217, R250, R217, 0x18 ;  /* 0x000000d9fad97211 */ /* 0x002fca00078ec0ff */
[----:B0-----:R-:W-:-:S05]  /*3800*/  IMAD.IADD R123, R217, 0x1, R130 ;  /* 0x00000001d97b7824 */ /* 0x001fca00078e0282 */
[----:B------:R0:W-:Y:S04]  /*3810*/  STS.U8 [R123+0x12000], R12 ;  /* 0x0120000c7b007388 */ /* 0x0001e80000000000 */
[----:B------:R1:W-:Y:S01]  /*3820*/  STS.U8 [R123+0x12004], R45 ;  /* 0x0120042d7b007388 */ /* 0x0003e20000000000 */
[----:B0-----:R-:W-:-:S03]  /*3830*/  LOP3.LUT R12, R130, 0x10, RZ, 0x3c, !PT ;  /* 0x00000010820c7812 */ /* 0x001fc600078e3cff */
[----:B------:R-:W-:Y:S02]  /*3840*/  STS.U8 [R123+0x10000], R237 ;  /* 0x010000ed7b007388 */ /* 0x000fe40000000000 */
[C---:B-1----:R-:W-:Y:S02]  /*3850*/  IMAD.IADD R45, R217.reuse, 0x1, R12 ;  /* 0x00000001d92d7824 */ /* 0x042fe400078e020c */
[----:B------:R-:W-:Y:S04]  /*3860*/  STS.U8 [R123+0x10002], R235 ;  /* 0x010002eb7b007388 */ /* 0x000fe80000000000 */
        /* <DEDUP_REMOVED lines=19> */
[----:B-----5:R-:W-:Y:S04]  /*39a0*/  STS.U8 [R123+0x16004], R170 ;  /* 0x016004aa7b007388 */ /* 0x020fe80000000000 */
[----:B------:R-:W-:Y:S04]  /*39b0*/  STS.U8 [R123+0x16006], R172 ;  /* 0x016006ac7b007388 */ /* 0x000fe80000000000 */
[----:B------:R-:W-:Y:S04]  /*39c0*/  STS.U8 [R123+0x16008], R174 ;  /* 0x016008ae7b007388 */ /* 0x000fe80000000000 */
[----:B------:R-:W-:Y:S04]  /*39d0*/  STS.U8 [R123+0x1600a], R176 ;  /* 0x01600ab07b007388 */ /* 0x000fe80000000000 */
[----:B------:R-:W-:Y:S04]  /*39e0*/  STS.U8 [R123+0x1000e], R224 ;  /* 0x01000ee07b007388 */ /* 0x000fe80000000000 */
[----:B------:R0:W-:Y:S04]  /*39f0*/  STS.U8 [R123+0x1200e], R8 ;  /* 0x01200e087b007388 */ /* 0x0001e80000000000 */
[----:B------:R-:W-:Y:S04]  /*3a00*/  STS.U8 [R123+0x1400e], R102 ;  /* 0x01400e667b007388 */ /* 0x000fe80000000000 */
[----:B------:R-:W-:Y:S04]  /*3a10*/  STS.U8 [R123+0x1600e], R43 ;  /* 0x01600e2b7b007388 */ /* 0x000fe80000000000 */
[----:B------:R-:W-:Y:S01]  /*3a20*/  STS.U8 [R123+0x1600c], R178 ;  /* 0x01600cb27b007388 */ /* 0x000fe20000000000 */
[C---:B0-----:R-:W-:Y:S01]  /*3a30*/  LOP3.LUT R8, R130.reuse, 0x20, RZ, 0x3c, !PT ;  /* 0x0000002082087812 */ /* 0x041fe200078e3cff */
[----:B------:R-:W4:Y:S02]  /*3a40*/  S2R R237, SR_TID.X ;  /* 0x0000000000ed7919 */ /* 0x000f240000002100 */
[----:B------:R0:W-:Y:S04]  /*3a50*/  STS.U8 [R45+0x12002], R7 ;  /* 0x012002072d007388 */ /* 0x0001e80000000000 */
[----:B------:R1:W-:Y:S01]  /*3a60*/  STS.U8 [R45+0x1400c], R6 ;  /* 0x01400c062d007388 */ /* 0x0003e20000000000 */
[----:B0-----:R-:W0:Y:S01]  /*3a70*/  LDC R7, c[0x0][0x248] ;  /* 0x00009200ff077b82 */ /* 0x001e220000000800 */
[C---:B-1----:R-:W-:Y:S01]  /*3a80*/  LOP3.LUT R6, R130.reuse, 0x30, RZ, 0x3c, !PT ;  /* 0x0000003082067812 */ /* 0x042fe200078e3cff */
[C---:B------:R-:W-:Y:S01]  /*3a90*/  IMAD.IADD R8, R217.reuse, 0x1, R8 ;  /* 0x00000001d9087824 */ /* 0x040fe200078e0208 */
[----:B------:R-:W-:Y:S03]  /*3aa0*/  STS.U8 [R45+0x10000], R222 ;  /* 0x010000de2d007388 */ /* 0x000fe60000000000 */
[----:B------:R-:W-:Y:S01]  /*3ab0*/  IMAD.IADD R6, R217, 0x1, R6 ;  /* 0x00000001d9067824 */ /* 0x000fe200078e0206 */
        /* <DEDUP_REMOVED lines=60> */
[----:B------:R1:W-:Y:S04]  /*3e80*/  STS.U8 [R8+0x1600c], R206 ;  /* 0x01600cce08007388 */ /* 0x0003e80000000000 */
[----:B------:R-:W-:Y:S04]  /*3e90*/  STS.U8 [R6+0x10000], R189 ;  /* 0x010000bd06007388 */ /* 0x000fe80000000000 */
[----:B------:R-:W-:Y:S01]  /*3ea0*/  STS.U8 [R6+0x10002], R187 ;  /* 0x010002bb06007388 */ /* 0x000fe20000000000 */
[----:B-1----:R-:W-:-:S03]  /*3eb0*/  LOP3.LUT R8, R130, 0x40, RZ, 0x3c, !PT ;  /* 0x0000004082087812 */ /* 0x002fc600078e3cff */
        /* <DEDUP_REMOVED lines=29> */
[----:B------:R1:W-:Y:S01]  /*4090*/  STS.U8 [R6+0x1600c], R221 ;  /* 0x01600cdd06007388 */ /* 0x0003e20000000000 */
[----:B------:R-:W-:Y:S01]  /*40a0*/  IMAD.IADD R8, R217, 0x1, R8 ;  /* 0x00000001d9087824 */ /* 0x000fe200078e0208 */
[----:B-1----:R-:W-:-:S05]  /*40b0*/  LOP3.LUT R6, R130, 0x50, RZ, 0x3c, !PT ;  /* 0x0000005082067812 */ /* 0x002fca00078e3cff */
[----:B------:R-:W-:Y:S01]  /*40c0*/  IMAD.IADD R43, R217, 0x1, R6 ;  /* 0x00000001d92b7824 */ /* 0x000fe200078e0206 */
[----:B------:R-:W-:Y:S01]  /*40d0*/  LOP3.LUT R6, R130, 0x60, RZ, 0x3c, !PT ;  /* 0x0000006082067812 */ /* 0x000fe200078e3cff */
[----:B0-----:R-:W-:Y:S01]  /*40e0*/  IMAD R242, R7, 0x4, R242 ;  /* 0x0000000407f27824 */ /* 0x001fe200078e02f2 */
[----:B------:R-:W-:Y:S01]  /*40f0*/  STS.U8 [R8+0x10000], R173 ;  /* 0x010000ad08007388 */ /* 0x000fe20000000000 */
[----:B------:R-:W-:Y:S02]  /*4100*/  IADD3 R38, P1, R33, R25, RZ ;  /* 0x0000001921267210 */ /* 0x000fe40007f3e0ff */
[----:B------:R-:W-:Y:S01]  /*4110*/  IMAD.IADD R7, R217, 0x1, R6 ;  /* 0x00000001d9077824 */ /* 0x000fe200078e0206 */
[----:B------:R-:W-:Y:S01]  /*4120*/  STS.U8 [R8+0x10002], R171 ;  /* 0x010002ab08007388 */ /* 0x000fe20000000000 */
[----:B----4-:R-:W-:Y:S01]  /*4130*/  LEA.HI R126, R237, 0x7e, RZ, 0x1a ;  /* 0x0000007eed7e7811 */ /* 0x010fe200078fd0ff */
[----:B------:R-:W0:Y:S02]  /*4140*/  LDC R6, c[0x0][0x248] ;  /* 0x00009200ff067b82 */ /* 0x000e240000000800 */
        /* <DEDUP_REMOVED lines=28> */
[----:B------:R-:W-:Y:S04]  /*4310*/  STS.U8 [R8+0x1400e], R68 ;  /* 0x01400e4408007388 */ /* 0x000fe80000000000 */
[----:B------:R4:W-:Y:S01]  /*4320*/  STS.U8 [R8+0x1600e], R66 ;  /* 0x01600e4208007388 */ /* 0x0009e20000000000 */
[----:B-1----:R-:W-:-:S03]  /*4330*/  LEA.HI.X.SX32 R39, R33, R4, 0x1, P1 ;  /* 0x0000000421277211 */ /* 0x002fc600008f0eff */
[----:B------:R-:W-:Y:S01]  /*4340*/  STS.U8 [R43+0x10000], R65 ;  /* 0x010000412b007388 */ /* 0x000fe20000000000 */
[----:B----4-:R-:W-:-:S03]  /*4350*/  IADD3 R8, P0, R24, R25, RZ ;  /* 0x0000001918087210 */ /* 0x010fc60007f1e0ff */
[----:B------:R-:W-:Y:S01]  /*4360*/  STS.U8 [R43+0x10002], R64 ;  /* 0x010002402b007388 */ /* 0x000fe20000000000 */
[----:B------:R-:W-:-:S03]  /*4370*/  LEA.HI.X.SX32 R9, R24, R4, 0x1, P0 ;  /* 0x0000000418097211 */ /* 0x000fc600000f0eff */
        /* <DEDUP_REMOVED lines=9> */
[----:B------:R4:W-:Y:S01]  /*4410*/  STS.U8 [R43+0x12008], R55 ;  /* 0x012008372b007388 */ /* 0x0009e20000000000 */
[----:B------:R-:W-:Y:S01]  /*4420*/  IMAD R127, R126, R31, RZ ;  /* 0x0000001f7e7f7224 */ /* 0x000fe200078e02ff */
[----:B------:R-:W-:Y:S01]  /*4430*/  LEA.HI R248, R249, 0x1fe, RZ, 0x1a ;  /* 0x000001fef9f87811 */ /* 0x000fe200078fd0ff */
[----:B-1----:R-:W1:Y:S01]  /*4440*/  LDC R57, c[0x0][0x248] ;  /* 0x00009200ff397b82 */ /* 0x002e620000000800 */
        /* <DEDUP_REMOVED lines=11> */
[----:B---3--:R-:W-:Y:S04]  /*4500*/  STS.U8 [R43+0x16004], R241 ;  /* 0x016004f12b007388 */ /* 0x008fe80000000000 */
[----:B------:R-:W-:Y:S04]  /*4510*/  STS.U8 [R43+0x16006], R244 ;  /* 0x016006f42b007388 */ /* 0x000fe80000000000 */
[----:B--2---:R-:W-:Y:S04]  /*4520*/  STS.U8 [R43+0x16008], R245 ;  /* 0x016008f52b007388 */ /* 0x004fe80000000000 */
[----:B------:R-:W-:Y:S04]  /*4530*/  STS.U8 [R43+0x1600a], R246 ;  /* 0x01600af62b007388 */ /* 0x000fe80000000000 */
[----:B------:R-:W-:Y:S04]  /*4540*/  STS.U8 [R43+0x1600c], R128 ;  /* 0x01600c802b007388 */ /* 0x000fe80000000000 */
[----:B------:R-:W-:Y:S04]  /*4550*/  STS.U8 [R43+0x1000e], R26 ;  /* 0x01000e1a2b007388 */ /* 0x000fe80000000000 */
[----:B------:R-:W-:Y:S04]  /*4560*/  STS.U8 [R43+0x1200e], R41 ;  /* 0x01200e292b007388 */ /* 0x000fe80000000000 */
[----:B------:R-:W-:Y:S04]  /*4570*/  STS.U8 [R43+0x1400e], R40 ;  /* 0x01400e282b007388 */ /* 0x000fe80000000000 */
[----:B------:R-:W-:Y:S01]  /*4580*/  STS.U8 [R43+0x1600e], R247 ;  /* 0x01600ef72b007388 */ /* 0x000fe20000000000 */
[----:B------:R-:W-:Y:S01]  /*4590*/  LEA.HI R250, R237, 0xfe, RZ, 0x1a ;  /* 0x000000feedfa7811 */ /* 0x000fe200078fd0ff */
[----:B----4-:R-:W2:Y:S02]  /*45a0*/  LDC R55, c[0x0][0x248] ;  /* 0x00009200ff377b82 */ /* 0x010ea40000000800 */
[----:B------:R3:W-:Y:S04]  /*45b0*/  STS.U8 [R7+0x10002], R36 ;  /* 0x0100022407007388 */ /* 0x0007e80000000000 */
[----:B------:R4:W-:Y:S01]  /*45c0*/  STS.U8 [R7+0x10006], R34 ;  /* 0x0100062207007388 */ /* 0x0009e20000000000 */
[----:B---3--:R-:W-:-:S03]  /*45d0*/  IADD3 R36, P0, R22, R25, RZ ;  /* 0x0000001916247210 */ /* 0x008fc60007f1e0ff */
[----:B------:R3:W-:Y:S01]  /*45e0*/  STS.U8 [R7+0x10000], R37 ;  /* 0x0100002507007388 */ /* 0x0007e20000000000 */
[----:B----4-:R-:W-:-:S03]  /*45f0*/  IADD3 R34, P1, R23, R25, RZ ;  /* 0x0000001917227210 */ /* 0x010fc60007f3e0ff */
[----:B------:R4:W-:Y:S04]  /*4600*/  STS.U8 [R7+0x10004], R35 ;  /* 0x0100042307007388 */ /* 0x0009e80000000000 */
[----:B------:R5:W-:Y:S01]  /*4610*/  STS.U8 [R7+0x10008], R32 ;  /* 0x0100082007007388 */ /* 0x000be20000000000 */
[-C--:B---3--:R-:W-:Y:S02]  /*4620*/  LEA.HI.X.SX32 R37, R22, R4.reuse, 0x1, P0 ;  /* 0x0000000416257211 */ /* 0x088fe400000f0eff */
[-C--:B------:R-:W-:Y:S02]  /*4630*/  IADD3 R22, P0, R20, R25.reuse, RZ ;  /* 0x0000001914167210 */ /* 0x080fe40007f1e0ff */
[----:B----4-:R-:W-:Y:S01]  /*4640*/  LEA.HI.X.SX32 R35, R23, R4, 0x1, P1 ;  /* 0x0000000417237211 */ /* 0x010fe200008f0eff */
[----:B------:R-:W-:Y:S01]  /*4650*/  STS.U8 [R7+0x1000a], R122 ;  /* 0x01000a7a07007388 */ /* 0x000fe20000000000 */
[----:B-----5:R-:W-:-:S03]  /*4660*/  IADD3 R32, P1, R21, R25, RZ ;  /* 0x0000001915207210 */ /* 0x020fc60007f3e0ff */
[----:B------:R-:W-:Y:S01]  /*4670*/  STS.U8 [R7+0x1000c], R124 ;  /* 0x01000c7c07007388 */ /* 0x000fe20000000000 */
[-C--:B------:R-:W-:Y:S02]  /*4680*/  LEA.HI.X.SX32 R23, R20, R4.reuse, 0x1, P0 ;  /* 0x0000000414177211 */ /* 0x080fe400000f0eff */
[----:B------:R-:W-:Y:S01]  /*4690*/  LEA.HI.X.SX32 R33, R21, R4, 0x1, P1 ;  /* 0x0000000415217211 */ /* 0x000fe200008f0eff */
[----:B------:R-:W-:Y:S01]  /*46a0*/  STS.U8 [R7+0x1000e], R129 ;  /* 0x01000e8107007388 */ /* 0x000fe20000000000 */
[----:B------:R-:W-:-:S03]  /*46b0*/  IADD3 R20, P1, R127, R25, RZ ;  /* 0x000000197f147210 */ /* 0x000fc60007f3e0ff */
[----:B------:R3:W4:Y:S01]  /*46c0*/  LDG.E.U8 R24, desc[UR4][R8.64] ;  /* 0x0000000408187981 */ /* 0x000722000c1e1100 */
[----:B------:R-:W-:-:S03]  /*46d0*/  LEA.HI.X.SX32 R21, R127, R4, 0x1, P1 ;  /* 0x000000047f157211 */ /* 0x000fc600008f0eff */
[----:B------:R5:W4:Y:S04]  /*46e0*/  LDG.E.U8 R30, desc[UR4][R38.64] ;  /* 0x00000004261e7981 */ /* 0x000b28000c1e1100 */
[----:B------:R0:W4:Y:S01]  /*46f0*/  LDG.E.U8 R40, desc[UR4][R36.64] ;  /* 0x0000000424287981 */ /* 0x000122000c1e1100 */
[C---:B---3--:R-:W-:Y:S01]  /*4700*/  IADD3 R8, P0, R19.reuse, R25, RZ ;  /* 0x0000001913087210 */ /* 0x048fe20007f1e0ff */
[----:B------:R-:W-:Y:S02]  /*4710*/  IMAD R125, R248, R131, RZ ;  /* 0x00000083f87d7224 */ /* 0x000fe400078e02ff */
[----:B------:R3:W4:Y:S01]  /*4720*/  LDG.E.U8 R41, desc[UR4][R22.64] ;  /* 0x0000000416297981 */ /* 0x000722000c1e1100 */
[----:B------:R-:W-:Y:S02]  /*4730*/  LEA.HI.X.SX32 R9, R19, R4, 0x1, P0 ;  /* 0x0000000413097211 */ /* 0x000fe400000f0eff */
[-C--:B-----5:R-:W-:Y:S01]  /*4740*/  IADD3 R38, P1, R18, R25.reuse, RZ ;  /* 0x0000001912267210 */ /* 0x0a0fe20007f3e0ff */
[----:B------:R-:W5:Y:S01]  /*4750*/  LDG.E.U8 R34, desc[UR4][R34.64] ;  /* 0x0000000422227981 */ /* 0x000f62000c1e1100 */
[----:B0-----:R-:W-:-:S02]  /*4760*/  IADD3 R36, P0, R0, R25, RZ ;  /* 0x0000001900247210 */ /* 0x001fc40007f1e0ff */
[-C--:B------:R-:W-:Y:S01]  /*4770*/  LEA.HI.X.SX32 R39, R18, R4.reuse, 0x1, P1 ;  /* 0x0000000412277211 */ /* 0x080fe200008f0eff */
[----:B------:R0:W5:Y:S01]  /*4780*/  LDG.E.U8 R42, desc[UR4][R8.64] ;  /* 0x00000004082a7981 */ /* 0x000162000c1e1100 */
[-C--:B------:R-:W-:Y:S02]  /*4790*/  LEA.HI.X.SX32 R37, R0, R4.reuse, 0x1, P0 ;  /* 0x0000000400257211 */ /* 0x080fe400000f0eff */
[----:B------:R-:W-:Y:S01]  /*47a0*/  IADD3 R18, P0, R2, R25, RZ ;  /* 0x0000001902127210 */ /* 0x000fe20007f1e0ff */
[----:B------:R-:W-:Y:S01]  /*47b0*/  IMAD R126, R250, R31, RZ ;  /* 0x0000001ffa7e7224 */ /* 0x000fe200078e02ff */
[----:B------:R-:W-:Y:S01]  /*47c0*/  LEA.HI R248, R237, 0xee, RZ, 0x1a ;  /* 0x000000eeedf87811 */ /* 0x000fe200078fd0ff */
[----:B------:R-:W5:Y:S01]  /*47d0*/  LDG.E.U8 R35, desc[UR4][R20.64] ;  /* 0x0000000414237981 */ /* 0x000f62000c1e1100 */
[-C--:B------:R-:W-:Y:S02]  /*47e0*/  LEA.HI.X.SX32 R19, R2, R4.reuse, 0x1, P0 ;  /* 0x0000000402137211 */ /* 0x080fe400000f0eff */
[-C--:B---3--:R-:W-:Y:S01]  /*47f0*/  IADD3 R22, P1, R27, R25.reuse, RZ ;  /* 0x000000191b167210 */ /* 0x088fe20007f3e0ff */
[----:B------:R-:W3:Y:S01]  /*4800*/  LDG.E.U8 R36, desc[UR4][R36.64] ;  /* 0x0000000424247981 */ /* 0x000ee2000c1e1100 */
[----:B0-----:R-:W-:Y:S01]  /*4810*/  IADD3 R8, P0, R29, R25, RZ ;  /* 0x000000191d087210 */ /* 0x001fe20007f1e0ff */
[----:B------:R-:W-:Y:S01]  /*4820*/  IMAD R131, R248, R31, RZ ;  /* 0x0000001ff8837224 */ /* 0x000fe200078e02ff */
[-C--:B------:R-:W-:Y:S01]  /*4830*/  LEA.HI.X.SX32 R23, R27, R4.reuse, 0x1, P1 ;  /* 0x000000041b177211 */ /* 0x080fe200008f0eff */
[----:B------:R0:W4:Y:S01]  /*4840*/  LDG.E.U8 R44, desc[UR4][R18.64] ;  /* 0x00000004122c7981 */ /* 0x000122000c1e1100 */
[----:B------:R-:W-:-:S02]  /*4850*/  LEA.HI.X.SX32 R9, R29, R4, 0x1, P0 ;  /* 0x000000041d097211 */ /* 0x000fc400000f0eff */
[CC--:B------:R-:W-:Y:S01]  /*4860*/  IADD3 R2, P0, R3.reuse, R25.reuse, RZ ;  /* 0x0000001903027210 */ /* 0x0c0fe20007f1e0ff */
[----:B------:R-:W5:Y:S01]  /*4870*/  LDG.E.U8 R46, desc[UR4][R22.64] ;  /* 0x00000004162e7981 */ /* 0x000f62000c1e1100 */
[CC--:B------:R-:W-:Y:S02]  /*4880*/  IADD3 R26, P1, R28.reuse, R25.reuse, RZ ;  /* 0x000000191c1a7210 */ /* 0x0c0fe40007f3e0ff */
[-C--:B------:R-:W-:Y:S01]  /*4890*/  LEA.HI.X.SX32 R3, R3, R4.reuse, 0x1, P0 ;  /* 0x0000000403037211 */ /* 0x080fe200000f0eff */
[----:B------:R1:W5:Y:S01]  /*48a0*/  LDG.E.U8 R48, desc[UR4][R8.64] ;  /* 0x0000000408307981 */ /* 0x000362000c1e1100 */
[----:B------:R-:W-:Y:S02]  /*48b0*/  LEA.HI.X.SX32 R27, R28, R4, 0x1, P1 ;  /* 0x000000041c1b7211 */ /* 0x000fe400008f0eff */
[-C--:B0-----:R-:W-:Y:S01]  /*48c0*/  IADD3 R18, P0, R17, R25.reuse, RZ ;  /* 0x0000001911127210 */ /* 0x081fe20007f1e0ff */
[----:B------:R0:W5:Y:S01]  /*48d0*/  LDG.E.U8 R50, desc[UR4][R2.64] ;  /* 0x0000000402327981 */ /* 0x000162000c1e1100 */
[----:B------:R-:W-:-:S02]  /*48e0*/  IADD3 R20, P1, R131, R25, RZ ;  /* 0x0000001983147210 */ /* 0x000fc40007f3e0ff */
[-C--:B------:R-:W-:Y:S01]  /*48f0*/  LEA.HI.X.SX32 R19, R17, R4.reuse, 0x1, P0 ;  /* 0x0000000411137211 */ /* 0x080fe200000f0eff */
[----:B------:R-:W5:Y:S01]  /*4900*/  LDG.E.U8 R26, desc[UR4][R26.64] ;  /* 0x000000041a1a7981 */ /* 0x000f62000c1e1100 */
[-C--:B------:R-:W-:Y:S02]  /*4910*/  LEA.HI.X.SX32 R21, R131, R4.reuse, 0x1, P1 ;  /* 0x0000000483157211 */ /* 0x080fe400008f0eff */
[-C--:B-1----:R-:W-:Y:S01]  /*4920*/  IADD3 R8, P0, R15, R25.reuse, RZ ;  /* 0x000000190f087210 */ /* 0x082fe20007f1e0ff */
[----:B------:R-:W5:Y:S01]  /*4930*/  LDG.E.U8 R32, desc[UR4][R32.64] ;  /* 0x0000000420207981 */ /* 0x000f62000c1e1100 */
[----:B------:R-:W-:Y:S02]  /*4940*/  IADD3 R28, P1, R5, R25, RZ ;  /* 0x00000019051c7210 */ /* 0x000fe40007f3e0ff */
[-C--:B------:R-:W-:Y:S01]  /*4950*/  LEA.HI.X.SX32 R9, R15, R4.reuse, 0x1, P0 ;  /* 0x000000040f097211 */ /* 0x080fe200000f0eff */
[----:B------:R-:W5:Y:S01]  /*4960*/  LDG.E.U8 R20, desc[UR4][R20.64] ;  /* 0x0000000414147981 */ /* 0x000f62000c1e1100 */
[----:B------:R-:W-:-:S02]  /*4970*/  LEA.HI.X.SX32 R29, R5, R4, 0x1, P1 ;  /* 0x00000004051d7211 */ /* 0x000fc400008f0eff */
[CC--:B0-----:R-:W-:Y:S01]  /*4980*/  IADD3 R2, P0, R13.reuse, R25.reuse, RZ ;  /* 0x000000190d027210 */ /* 0x0c1fe20007f1e0ff */
[----:B------:R0:W5:Y:S01]  /*4990*/  LDG.E.U8 R27, desc[UR4][R8.64] ;  /* 0x00000004081b7981 */ /* 0x000162000c1e1100 */
[CC--:B------:R-:W-:Y:S01]  /*49a0*/  IADD3 R22, P1, R16.reuse, R25.reuse, RZ ;  /* 0x0000001910167210 */ /* 0x0c0fe20007f3e0ff */
[----:B------:R-:W1:Y:S01]  /*49b0*/  LDC R5, c[0x0][0x248] ;  /* 0x00009200ff057b82 */ /* 0x000e620000000800 */
[-C--:B------:R-:W-:Y:S01]  /*49c0*/  LEA.HI.X.SX32 R3, R13, R4.reuse, 0x1, P0 ;  /* 0x000000040d037211 */ /* 0x080fe200000f0eff */
[----:B------:R-:W5:Y:S01]  /*49d0*/  LDG.E.U8 R33, desc[UR4][R18.64] ;  /* 0x0000000412217981 */ /* 0x000f62000c1e1100 */
[----:B------:R-:W-:Y:S02]  /*49e0*/  LEA.HI.X.SX32 R23, R16, R4, 0x1, P1 ;  /* 0x0000000410177211 */ /* 0x000fe400008f0eff */
[-C--:B------:R-:W-:Y:S01]  /*49f0*/  IADD3 R10, P0, R11, R25.reuse, RZ ;  /* 0x000000190b0a7210 */ /* 0x080fe20007f1e0ff */
[----:B------:R2:W5:Y:S01]  /*4a00*/  LDG.E.U8 R21, desc[UR4][R2.64] ;  /* 0x0000000402157981 */ /* 0x000562000c1e1100 */
[----:B------:R-:W-:-:S02]  /*4a10*/  IADD3 R12, P1, R14, R25, RZ ;  /* 0x000000190e0c7210 */ /* 0x000fc40007f3e0ff */
[-C--:B------:R-:W-:Y:S01]  /*4a20*/  LEA.HI.X.SX32 R11, R11, R4.reuse, 0x1, P0 ;  /* 0x000000040b0b7211 */ /* 0x080fe200000f0eff */
[----:B------:R-:W5:Y:S01]  /*4a30*/  LDG.E.U8 R28, desc[UR4][R28.64] ;  /* 0x000000041c1c7981 */ /* 0x000f62000c1e1100 */
[-C--:B------:R-:W-:Y:S02]  /*4a40*/  LEA.HI.X.SX32 R13, R14, R4.reuse, 0x1, P1 ;  /* 0x000000040e0d7211 */ /* 0x080fe400008f0eff */
[CC--:B0-----:R-:W-:Y:S01]  /*4a50*/  IADD3 R8, P0, R135.reuse, R25.reuse, RZ ;  /* 0x0000001987087210 */ /* 0x0c1fe20007f1e0ff */
[----:B------:R0:W5:Y:S01]  /*4a60*/  LDG.E.U8 R37, desc[UR4][R10.64] ;  /* 0x000000040a257981 */ /* 0x000162000c1e1100 */
[C---:B------:R-:W-:Y:S02]  /*4a70*/  IADD3 R14, P1, R126.reuse, R25, RZ ;  /* 0x000000197e0e7210 */ /* 0x040fe40007f3e0ff */
[-C--:B------:R-:W-:Y:S01]  /*4a80*/  LEA.HI.X.SX32 R9, R135, R4.reuse, 0x1, P0 ;  /* 0x0000000487097211 */ /* 0x080fe200000f0eff */
[----:B------:R-:W5:Y:S01]  /*4a90*/  LDG.E.U8 R22, desc[UR4][R22.64] ;  /* 0x0000000416167981 */ /* 0x000f62000c1e1100 */
[----:B------:R-:W-:-:S02]  /*4aa0*/  LEA.HI.X.SX32 R15, R126, R4, 0x1, P1 ;  /* 0x000000047e0f7211 */ /* 0x000fc400008f0eff */
[CC--:B--2---:R-:W-:Y:S01]  /*4ab0*/  IADD3 R2, P0, R137.reuse, R25.reuse, RZ ;  /* 0x0000001989027210 */ /* 0x0c4fe20007f1e0ff */
[----:B------:R2:W5:Y:S01]  /*4ac0*/  LDG.E.U8 R52, desc[UR4][R8.64] ;  /* 0x0000000408347981 */ /* 0x000562000c1e1100 */
[CC--:B------:R-:W-:Y:S02]  /*4ad0*/  IADD3 R16, P1, R138.reuse, R25.reuse, RZ ;  /* 0x000000198a107210 */ /* 0x0c0fe40007f3e0ff */
[-C--:B------:R-:W-:Y:S01]  /*4ae0*/  LEA.HI.X.SX32 R3, R137, R4.reuse, 0x1, P0 ;  /* 0x0000000489037211 */ /* 0x080fe200000f0eff */
[----:B------:R2:W5:Y:S01]  /*4af0*/  LDG.E.U8 R29, desc[UR4][R12.64] ;  /* 0x000000040c1d7981 */ /* 0x000562000c1e1100 */
[----:B------:R-:W-:Y:S02]  /*4b00*/  LEA.HI.X.SX32 R17, R138, R4, 0x1, P1 ;  /* 0x000000048a117211 */ /* 0x000fe400008f0eff */
[----:B0-----:R-:W-:Y:S01]  /*4b10*/  IADD3 R10, P0, R142, R25, RZ ;  /* 0x000000198e0a7210 */ /* 0x001fe20007f1e0ff */
[----:B------:R-:W5:Y:S01]  /*4b20*/  LDG.E.U8 R23, desc[UR4][R14.64] ;  /* 0x000000040e177981 */ /* 0x000f62000c1e1100 */
[----:B------:R-:W-:-:S02]  /*4b30*/  LEA.HI R252, R237, 0x16e, RZ, 0x1a ;  /* 0x0000016eedfc7811 */ /* 0x000fc400078fd0ff */
[----:B------:R-:W-:Y:S01]  /*4b40*/  IADD3 R18, P1, R140, R25, RZ ;  /* 0x000000198c127210 */ /* 0x000fe20007f3e0ff */
[----:B------:R0:W5:Y:S01]  /*4b50*/  LDG.E.U8 R54, desc[UR4][R16.64] ;  /* 0x0000000410367981 */ /* 0x000162000c1e1100 */
[-C--:B------:R-:W-:Y:S01]  /*4b60*/  LEA.HI.X.SX32 R11, R142, R4.reuse, 0x1, P0 ;  /* 0x000000048e0b7211 */ /* 0x080fe200000f0eff */
[----:B------:R-:W-:Y:S01]  /*4b70*/  IMAD R235, R252, R31, RZ ;  /* 0x0000001ffceb7224 */ /* 0x000fe200078e02ff */
[-C--:B------:R-:W-:Y:S01]  /*4b80*/  LEA.HI.X.SX32 R19, R140, R4.reuse, 0x1, P1 ;  /* 0x000000048c137211 */ /* 0x080fe200008f0eff */
[----:B------:R1:W5:Y:S01]  /*4b90*/  LDG.E.U8 R56, desc[UR4][R2.64] ;  /* 0x0000000402387981 */ /* 0x000362000c1e1100 */
[CC--:B--2---:R-:W-:Y:S02]  /*4ba0*/  IADD3 R8, P0, R145.reuse, R25.reuse, RZ ;  /* 0x0000001991087210 */ /* 0x0c4fe40007f1e0ff */
[----:B------:R-:W-:Y:S01]  /*4bb0*/  IADD3 R12, P1, R144, R25, RZ ;  /* 0x00000019900c7210 */ /* 0x000fe20007f3e0ff */
[----:B------:R2:W5:Y:S01]  /*4bc0*/  LDG.E.U8 R58, desc[UR4][R18.64] ;  /* 0x00000004123a7981 */ /* 0x000562000c1e1100 */
[----:B------:R-:W-:-:S02]  /*4bd0*/  LEA.HI.X.SX32 R9, R145, R4, 0x1, P0 ;  /* 0x0000000491097211 */ /* 0x000fc400000f0eff */
[-C--:B------:R-:W-:Y:S01]  /*4be0*/  LEA.HI.X.SX32 R13, R144, R4.reuse, 0x1, P1 ;  /* 0x00000004900d7211 */ /* 0x080fe200008f0eff */
[----:B------:R2:W5:Y:S01]  /*4bf0*/  LDG.E.U8 R60, desc[UR4][R10.64] ;  /* 0x000000040a3c7981 */ /* 0x000562000c1e1100 */
[-C--:B0-----:R-:W-:Y:S02]  /*4c00*/  IADD3 R16, P0, R147, R25.reuse, RZ ;  /* 0x0000001993107210 */ /* 0x081fe40007f1e0ff */
[-C--:B------:R-:W-:Y:S01]  /*4c10*/  IADD3 R14, P1, R235, R25.reuse, RZ ;  /* 0x00000019eb0e7210 */ /* 0x080fe20007f3e0ff */
[----:B------:R0:W5:Y:S01]  /*4c20*/  LDG.E.U8 R64, desc[UR4][R8.64] ;  /* 0x0000000408407981 */ /* 0x000162000c1e1100 */
[-C--:B------:R-:W-:Y:S02]  /*4c30*/  LEA.HI.X.SX32 R17, R147, R4.reuse, 0x1, P0 ;  /* 0x0000000493117211 */ /* 0x080fe400000f0eff */
[----:B------:R-:W-:Y:S01]  /*4c40*/  LEA.HI.X.SX32 R15, R235, R4, 0x1, P1 ;  /* 0x00000004eb0f7211 */ /* 0x000fe200008f0eff */
[----:B------:R-:W5:Y:S01]  /*4c50*/  LDG.E.U8 R62, desc[UR4][R12.64] ;  /* 0x000000040c3e7981 */ /* 0x000f62000c1e1100 */
[----:B-1----:R-:W-:-:S02]  /*4c60*/  IADD3 R2, P0, R149, R25, RZ ;  /* 0x0000001995027210 */ /* 0x002fc40007f1e0ff */
[CC--:B--2---:R-:W-:Y:S01]  /*4c70*/  IADD3 R18, P1, R152.reuse, R25.reuse, RZ ;  /* 0x0000001998127210 */ /* 0x0c4fe20007f3e0ff */
[----:B------:R-:W2:Y:S01]  /*4c80*/  LDG.E.U8 R38, desc[UR4][R38.64] ;  /* 0x0000000426267981 */ /* 0x000ea2000c1e1100 */
[-C--:B------:R-:W-:Y:S02]  /*4c90*/  LEA.HI.X.SX32 R3, R149, R4.reuse, 0x1, P0 ;  /* 0x0000000495037211 */ /* 0x080fe400000f0eff */
[-C--:B------:R-:W-:Y:S01]  /*4ca0*/  LEA.HI.X.SX32 R19, R152, R4.reuse, 0x1, P1 ;  /* 0x0000000498137211 */ /* 0x080fe200008f0eff */
[----:B------:R-:W2:Y:S01]  /*4cb0*/  LDG.E.U8 R66, desc[UR4][R14.64] ;  /* 0x000000040e427981 */ /* 0x000ea2000c1e1100 */
[----:B------:R-:W-:Y:S02]  /*4cc0*/  IADD3 R10, P0, R151, R25, RZ ;  /* 0x00000019970a7210 */ /* 0x000fe40007f1e0ff */
[----:B------:R-:W-:Y:S01]  /*4cd0*/  LEA.HI R249, R237, 0x17e, RZ, 0x1a ;  /* 0x0000017eedf97811 */ /* 0x000fe200078fd0ff */
[----:B------:R1:W2:Y:S01]  /*4ce0*/  LDG.E.U8 R45, desc[UR4][R18.64] ;  /* 0x00000004122d7981 */ /* 0x0002a2000c1e1100 */
[----:B------:R-:W-:-:S02]  /*4cf0*/  LEA.HI.X.SX32 R11, R151, R4, 0x1, P0 ;  /* 0x00000004970b7211 */ /* 0x000fc400000f0eff */
[C---:B0-----:R-:W-:Y:S01]  /*4d00*/  IADD3 R8, P0, R154.reuse, R25, RZ ;  /* 0x000000199a087210 */ /* 0x041fe20007f1e0ff */
[----:B------:R0:W2:Y:S01]  /*4d10*/  LDG.E.U8 R43, desc[UR4][R2.64] ;  /* 0x00000004022b7981 */ /* 0x0000a2000c1e1100 */
[----:B------:R-:W-:Y:S02]  /*4d20*/  IMAD R31, R249, R31, RZ ;  /* 0x0000001ff91f7224 */ /* 0x000fe400078e02ff */
[----:B------:R-:W-:Y:S01]  /*4d30*/  LEA.HI.X.SX32 R9, R154, R4, 0x1, P0 ;  /* 0x000000049a097211 */ /* 0x000fe200000f0eff */
[----:B------:R0:W2:Y:S01]  /*4d40*/  LDG.E.U8 R39, desc[UR4][R16.64] ;  /* 0x0000000410277981 */ /* 0x0000a2000c1e1100 */
[----:B-1----:R-:W1:Y:S01]  /*4d50*/  LDC R19, c[0x0][0x248] ;  /* 0x00009200ff137b82 */ /* 0x002e620000000800 */
[-C--:B------:R-:W-:Y:S01]  /*4d60*/  IADD3 R12, P1, R156, R25.reuse, RZ ;  /* 0x000000199c0c7210 */ /* 0x080fe20007f3e0ff */
[----:B------:R-:W-:Y:S01]  /*4d70*/  IMAD R0, R5, 0x2, R242 ;  /* 0x0000000205007824 */ /* 0x000fe200078e02f2 */
[----:B------:R0:W2:Y:S02]  /*4d80*/  LDG.E.U8 R49, desc[UR4][R8.64] ;  /* 0x0000000408317981 */ /* 0x0000a4000c1e1100 */
[----:B0-----:R-:W-:-:S03]  /*4d90*/  IADD3 R2, P0, R159, R25, RZ ;  /* 0x000000199f027210 */ /* 0x001fc60007f1e0ff */
[----:B------:R-:W0:Y:S01]  /*4da0*/  LDC R18, c[0x0][0x248] ;  /* 0x00009200ff127b82 */ /* 0x000e220000000800 */
[-C--:B------:R-:W-:Y:S01]  /*4db0*/  LEA.HI.X.SX32 R3, R159, R4.reuse, 0x1, P0 ;  /* 0x000000049f037211 */ /* 0x080fe200000f0eff */
[----:B------:R1:W2:Y:S01]  /*4dc0*/  LDG.E.U8 R47, desc[UR4][R10.64] ;  /* 0x000000040a2f7981 */ /* 0x0002a2000c1e1100 */
[-C--:B------:R-:W-:Y:S02]  /*4dd0*/  LEA.HI.X.SX32 R13, R156, R4.reuse, 0x1, P1 ;  /* 0x000000049c0d7211 */ /* 0x080fe400008f0eff */
[CC--:B------:R-:W-:Y:S02]  /*4de0*/  IADD3 R16, P0, R242.reuse, R25.reuse, RZ ;  /* 0x00000019f2107210 */ /* 0x0c0fe40007f1e0ff */
[-C--:B------:R-:W-:Y:S01]  /*4df0*/  IADD3 R14, P1, R31, R25.reuse, RZ ;  /* 0x000000191f0e7210 */ /* 0x080fe20007f3e0ff */
[----:B------:R-:W-:Y:S01]  /*4e00*/  IMAD R5, R55, 0x2, R0 ;  /* 0x0000000237057824 */ /* 0x000fe200078e0200 */
[-C--:B------:R-:W-:Y:S01]  /*4e10*/  LEA.HI.X.SX32 R17, R242, R4.reuse, 0x1, P0 ;  /* 0x00000004f2117211 */ /* 0x080fe200000f0eff */
[----:B------:R-:W0:Y:S01]  /*4e20*/  LDC R55, c[0x0][0x248] ;  /* 0x00009200ff377b82 */ /* 0x000e220000000800 */
[----:B------:R-:W-:Y:S01]  /*4e30*/  LEA.HI.X.SX32 R15, R31, R4, 0x1, P1 ;  /* 0x000000041f0f7211 */ /* 0x000fe200008f0eff */
[----:B------:R-:W2:Y:S01]  /*4e40*/  LDG.E.U8 R51, desc[UR4][R12.64] ;  /* 0x000000040c337981 */ /* 0x000ea2000c1e1100 */
[----:B------:R-:W-:-:S03]  /*4e50*/  IADD3 R8, P0, R0, R25, RZ ;  /* 0x0000001900087210 */ /* 0x000fc60007f1e0ff */
[----:B------:R1:W2:Y:S01]  /*4e60*/  LDG.E.U8 R53, desc[UR4][R14.64] ;  /* 0x000000040e357981 */ /* 0x0002a2000c1e1100 */
[-C--:B------:R-:W-:Y:S01]  /*4e70*/  LEA.HI.X.SX32 R9, R0, R4.reuse, 0x1, P0 ;  /* 0x0000000400097211 */ /* 0x080fe200000f0eff */
[----:B------:R-:W-:Y:S01]  /*4e80*/  IMAD R0, R6, 0x2, R5 ;  /* 0x0000000206007824 */ /* 0x000fe200078e0205 */
[C---:B-1----:R-:W-:Y:S01]  /*4e90*/  IADD3 R10, P0, R5.reuse, R25, RZ ;  /* 0x00000019050a7210 */ /* 0x042fe20007f1e0ff */
[----:B------:R1:W2:Y:S03]  /*4ea0*/  LDG.E.U8 R31, desc[UR4][R2.64] ;  /* 0x00000004021f7981 */ /* 0x0002a6000c1e1100 */
[----:B------:R-:W-:Y:S01]  /*4eb0*/  LEA.HI.X.SX32 R11, R5, R4, 0x1, P0 ;  /* 0x00000004050b7211 */ /* 0x000fe200000f0eff */
[----:B------:R0:W2:Y:S01]  /*4ec0*/  LDG.E.U8 R68, desc[UR4][R16.64] ;  /* 0x0000000410447981 */ /* 0x0000a2000c1e1100 */
[----:B------:R-:W0:Y:S01]  /*4ed0*/  LDC R15, c[0x0][0x248] ;  /* 0x00009200ff0f7b82 */ /* 0x000e220000000800 */
[----:B------:R-:W-:-:S02]  /*4ee0*/  IMAD R5, R19, 0x2, R0 ;  /* 0x0000000213057824 */ /* 0x000fc400078e0200 */
[----:B------:R0:W2:Y:S01]  /*4ef0*/  LDG.E.U8 R70, desc[UR4][R8.64] ;  /* 0x0000000408467981 */ /* 0x0000a2000c1e1100 */
[----:B-1----:R-:W-:-:S04]  /*4f00*/  IADD3 R2, P0, R0, R25, RZ ;  /* 0x0000001900027210 */ /* 0x002fc80007f1e0ff */
[----:B------:R-:W1:Y:S01]  /*4f10*/  LDC R14, c[0x0][0x248] ;  /* 0x00009200ff0e7b82 */ /* 0x000e620000000800 */
[-C--:B------:R-:W-:Y:S01]  /*4f20*/  LEA.HI.X.SX32 R3, R0, R4.reuse, 0x1, P0 ;  /* 0x0000000400037211 */ /* 0x080fe200000f0eff */
[----:B0-----:R-:W-:Y:S01]  /*4f30*/  IMAD R6, R18, 0x2, R5 ;  /* 0x0000000212067824 */ /* 0x001fe200078e0205 */
[CC--:B------:R-:W-:Y:S01]  /*4f40*/  IADD3 R12, P0, R5.reuse, R25.reuse, RZ ;  /* 0x00000019050c7210 */ /* 0x0c0fe20007f1e0ff */
[----:B------:R-:W2:Y:S04]  /*4f50*/  LDG.E.U8 R72, desc[UR4][R10.64] ;  /* 0x000000040a487981 */ /* 0x000ea8000c1e1100 */
[----:B------:R-:W0:Y:S01]  /*4f60*/  LDC R17, c[0x0][0x248] ;  /* 0x00009200ff117b82 */ /* 0x000e220000000800 */
[----:B------:R-:W-:Y:S01]  /*4f70*/  LEA.HI.X.SX32 R13, R5, R4, 0x1, P0 ;  /* 0x00000004050d7211 */ /* 0x000fe200000f0eff */
[----:B------:R1:W2:Y:S01]  /*4f80*/  LDG.E.U8 R74, desc[UR4][R2.64] ;  /* 0x00000004024a7981 */ /* 0x0002a2000c1e1100 */
[----:B------:R-:W-:-:S02]  /*4f90*/  IADD3 R8, P0, R6, R25, RZ ;  /* 0x0000001906087210 */ /* 0x000fc40007f1e0ff */
[----:B------:R-:W-:Y:S01]  /*4fa0*/  LEA.HI R0, R237, 0x1ee, RZ, 0x1a ;  /* 0x000001eeed007811 */ /* 0x000fe200078fd0ff */
[----:B------:R1:W2:Y:S02]  /*4fb0*/  LDG.E.U8 R76, desc[UR4][R12.64] ;  /* 0x000000040c4c7981 */ /* 0x0002a4000c1e1100 */
[----:B------:R-:W0:Y:S01]  /*4fc0*/  LDC R16, c[0x0][0x248] ;  /* 0x00009200ff107b82 */ /* 0x000e220000000800 */
[----:B------:R-:W-:Y:S01]  /*4fd0*/  LEA.HI.X.SX32 R9, R6, R4, 0x1, P0 ;  /* 0x0000000406097211 */ /* 0x000fe200000f0eff */
[----:B------:R-:W-:Y:S02]  /*4fe0*/  IMAD R6, R55, 0x2, R6 ;  /* 0x0000000237067824 */ /* 0x000fe400078e0206 */
[----:B------:R-:W-:-:S04]  /*4ff0*/  IMAD R0, R0, R57, RZ ;  /* 0x0000003900007224 */ /* 0x000fc800078e02ff */
[----:B------:R-:W0:Y:S01]  /*5000*/  LDC R19, c[0x0][0x248] ;  /* 0x00009200ff137b82 */ /* 0x000e220000000800 */
[-C--:B-1----:R-:W-:Y:S01]  /*5010*/  IADD3 R2, P0, R6, R25.reuse, RZ ;  /* 0x0000001906027210 */ /* 0x082fe20007f1e0ff */
[----:B------:R-:W-:Y:S01]  /*5020*/  IMAD R5, R15, 0x4, R6 ;  /* 0x000000040f057824 */ /* 0x000fe200078e0206 */
[-C--:B------:R-:W-:Y:S01]  /*5030*/  IADD3 R10, P1, R0, R25.reuse, RZ ;  /* 0x00000019000a7210 */ /* 0x080fe20007f3e0ff */
[----:B------:R1:W2:Y:S01]  /*5040*/  LDG.E.U8 R78, desc[UR4][R8.64] ;  /* 0x00000004084e7981 */ /* 0x0002a2000c1e1100 */
[-C--:B------:R-:W-:Y:S02]  /*5050*/  LEA.HI.X.SX32 R3, R6, R4.reuse, 0x1, P0 ;  /* 0x0000000406037211 */ /* 0x080fe400000f0eff */
[-C--:B------:R-:W-:Y:S01]  /*5060*/  LEA.HI.X.SX32 R11, R0, R4.reuse, 0x1, P1 ;  /* 0x00000004000b7211 */ /* 0x080fe200008f0eff */
[----:B------:R-:W1:Y:S01]  /*5070*/  LDC R18, c[0x0][0x248] ;  /* 0x00009200ff127b82 */ /* 0x000e620000000800 */
[CC--:B------:R-:W-:Y:S01]  /*5080*/  IADD3 R12, P0, R5.reuse, R25.reuse, RZ ;  /* 0x00000019050c7210 */ /* 0x0c0fe20007f1e0ff */
[----:B------:R-:W-:Y:S01]  /*5090*/  IMAD R0, R14, 0x2, R5 ;  /* 0x000000020e007824 */ /* 0x000fe200078e0205 */
[----:B------:R1:W2:Y:S02]  /*50a0*/  LDG.E.U8 R6, desc[UR4][R2.64] ;  /* 0x0000000402067981 */ /* 0x0002a4000c1e1100 */
[-C--:B------:R-:W-:Y:S01]  /*50b0*/  LEA.HI.X.SX32 R13, R5, R4.reuse, 0x1, P0 ;  /* 0x00000004050d7211 */ /* 0x080fe200000f0eff */
[----:B0-----:R-:W-:Y:S01]  /*50c0*/  IMAD R5, R17, 0x2, R0 ;  /* 0x0000000211057824 */ /* 0x001fe200078e0200 */
[CC--:B-1----:R-:W-:Y:S01]  /*50d0*/  IADD3 R8, P0, R0.reuse, R25.reuse, RZ ;  /* 0x0000001900087210 */ /* 0x0c2fe20007f1e0ff */
[----:B------:R0:W2:Y:S01]  /*50e0*/  LDG.E.U8 R80, desc[UR4][R10.64] ;  /* 0x000000040a507981 */ /* 0x0000a2000c1e1100 */
[----:B------:R-:W1:Y:S02]  /*50f0*/  LDC R57, c[0x0][0x248] ;  /* 0x00009200ff397b82 */ /* 0x000e640000000800 */
[-C--:B------:R-:W-:Y:S01]  /*5100*/  LEA.HI.X.SX32 R9, R0, R4.reuse, 0x1, P0 ;  /* 0x0000000400097211 */ /* 0x080fe200000f0eff */
[----:B------:R-:W-:Y:S01]  /*5110*/  IMAD R0, R16, 0x2, R5 ;  /* 0x0000000210007824 */ /* 0x000fe200078e0205 */
[-C--:B------:R-:W-:Y:S01]  /*5120*/  IADD3 R14, P0, R5, R25.reuse, RZ ;  /* 0x00000019050e7210 */ /* 0x080fe20007f1e0ff */
[----:B------:R0:W2:Y:S02]  /*5130*/  LDG.E.U8 R55, desc[UR4][R12.64] ;  /* 0x000000040c377981 */ /* 0x0000a4000c1e1100 */
[----:B------:R-:W-:Y:S01]  /*5140*/  IMAD R3, R19, 0x2, R0 ;  /* 0x0000000213037824 */ /* 0x000fe200078e0200 */
[----:B------:R-:W-:Y:S01]  /*5150*/  LEA.HI.X.SX32 R15, R5, R4, 0x1, P0 ;  /* 0x00000004050f7211 */ /* 0x000fe200000f0eff */
[----:B------:R2:W2:Y:S01]  /*5160*/  LDG.E.U8 R9, desc[UR4][R8.64] ;  /* 0x0000000408097981 */ /* 0x0004a2000c1e1100 */
[----:B------:R-:W-:-:S03]  /*5170*/  IADD3 R16, P0, R0, R25, RZ ;  /* 0x0000001900107210 */ /* 0x000fc60007f1e0ff */
[----:B------:R-:W2:Y:S01]  /*5180*/  LDG.E.U8 R14, desc[UR4][R14.64] ;  /* 0x000000040e0e7981 */ /* 0x000ea2000c1e1100 */
[-C--:B------:R-:W-:Y:S02]  /*5190*/  LEA.HI.X.SX32 R17, R0, R4.reuse, 0x1, P0 ;  /* 0x0000000400117211 */ /* 0x080fe400000f0eff */
[C---:B------:R-:W-:Y:S01]  /*51a0*/  IADD3 R2, P0, R3.reuse, R25, RZ ;  /* 0x0000001903027210 */ /* 0x040fe20007f1e0ff */
[----:B------:R-:W-:Y:S02]  /*51b0*/  IMAD R0, R18, 0x2, R3 ;  /* 0x0000000212007824 */ /* 0x000fe400078e0203 */
[----:B------:R-:W2:Y:S01]  /*51c0*/  LDG.E.U8 R16, desc[UR4][R16.64] ;  /* 0x0000000410107981 */ /* 0x000ea2000c1e1100 */
[----:B------:R-:W-:-:S05]  /*51d0*/  LEA.HI.X.SX32 R3, R3, R4, 0x1, P0 ;  /* 0x0000000403037211 */ /* 0x000fca00000f0eff */
[----:B------:R-:W2:Y:S01]  /*51e0*/  LDG.E.U8 R2, desc[UR4][R2.64] ;  /* 0x0000000402027981 */ /* 0x000ea2000c1e1100 */
[----:B-1----:R-:W-:Y:S01]  /*51f0*/  IMAD R5, R57, 0x2, R0 ;  /* 0x0000000239057824 */ /* 0x002fe200078e0200 */
[-C--:B------:R-:W-:Y:S02]  /*5200*/  IADD3 R18, P2, R125, R25.reuse, RZ ;  /* 0x000000197d127210 */ /* 0x080fe40007f5e0ff */
[CC--:B0-----:R-:W-:Y:S02]  /*5210*/  IADD3 R10, P1, R0.reuse, R25.reuse, RZ ;  /* 0x00000019000a7210 */ /* 0x0c1fe40007f3e0ff */
[----:B------:R-:W-:Y:S02]  /*5220*/  IADD3 R12, P0, R5, R25, RZ ;  /* 0x00000019050c7210 */ /* 0x000fe40007f1e0ff */
[-C--:B------:R-:W-:Y:S02]  /*5230*/  LEA.HI.X.SX32 R11, R0, R4.reuse, 0x1, P1 ;  /* 0x00000004000b7211 */ /* 0x080fe400008f0eff */
[----:B------:R-:W-:-:S02]  /*5240*/  LEA.HI.X.SX32 R19, R125, R4, 0x1, P2 ;  /* 0x000000047d137211 */ /* 0x000fc400010f0eff */
[----:B------:R-:W-:Y:S01]  /*5250*/  LEA.HI.X.SX32 R13, R5, R4, 0x1, P0 ;  /* 0x00000004050d7211 */ /* 0x000fe200000f0eff */
[----:B------:R-:W2:Y:S04]  /*5260*/  LDG.E.U8 R10, desc[UR4][R10.64] ;  /* 0x000000040a0a7981 */ /* 0x000ea8000c1e1100 */
[----:B------:R-:W2:Y:S04]  /*5270*/  LDG.E.U8 R12, desc[UR4][R12.64] ;  /* 0x000000040c0c7981 */ /* 0x000ea8000c1e1100 */
[----:B------:R-:W2:Y:S01]  /*5280*/  LDG.E.U8 R18, desc[UR4][R18.64] ;  /* 0x0000000412127981 */ /* 0x000ea2000c1e1100 */
[----:B------:R-:W-:-:S05]  /*5290*/  LOP3.LUT R130, R130, 0x70, RZ, 0x3c, !PT ;  /* 0x0000007082827812 */ /* 0x000fca00078e3cff */
[----:B------:R-:W-:Y:S02]  /*52a0*/  IMAD.IADD R130, R217, 0x1, R130 ;  /* 0x00000001d9827824 */ /* 0x000fe400078e0282 */
[----:B------:R-:W-:Y:S01]  /*52b0*/  IMAD.MOV.U32 R0, RZ, RZ, 0x3f800000 ;  /* 0x3f800000ff007424 */ /* 0x000fe200078e00ff */
[----:B---3--:R-:W-:Y:S04]  /*52c0*/  STS.U8 [R7+0x12000], R36 ;  /* 0x0120002407007388 */ /* 0x008fe80000000000 */
[----:B----4-:R-:W-:Y:S04]  /*52d0*/  STS.U8 [R7+0x12004], R44 ;  /* 0x0120042c07007388 */ /* 0x010fe80000000000 */
[----:B-----5:R-:W-:Y:S04]  /*52e0*/  STS.U8 [R7+0x12006], R46 ;  /* 0x0120062e07007388 */ /* 0x020fe80000000000 */
        /* <DEDUP_REMOVED lines=11> */
[----:B--2---:R-:W-:Y:S04]  /*53a0*/  STS.U8 [R7+0x12002], R38 ;  /* 0x0120022607007388 */ /* 0x004fe80000000000 */
        /* <DEDUP_REMOVED lines=9> */
[----:B------:R0:W-:Y:S02]  /*5440*/  STS.U8 [R130+0x16008], R2 ;  /* 0x0160080282007388 */ /* 0x0001e40000000000 */
[----:B0-----:R-:W-:-:S05]  /*5450*/  IMAD.MOV.U32 R2, RZ, RZ, 0x3f800000 ;  /* 0x3f800000ff027424 */ /* 0x001fca00078e00ff */
[----:B------:R-:W-:Y:S04]  /*5460*/  STL [R1+0xdf0], R2 ;  /* 0x000df00201007387 */ /* 0x000fe80000100800 */
[----:B------:R0:W-:Y:S04]  /*5470*/  STL [R1+0xdf4], R0 ;  /* 0x000df40001007387 */ /* 0x0001e80000100800 */
[----:B------:R-:W-:Y:S04]  /*5480*/  STL [R1], RZ ;  /* 0x000000ff01007387 */ /* 0x000fe80000100800 */
[----:B------:R-:W-:Y:S04]  /*5490*/  STL [R1+0x4], RZ ;  /* 0x000004ff01007387 */ /* 0x000fe80000100800 */
        /* <DEDUP_REMOVED lines=121> */
[----:B------:R-:W-:Y:S01]  /*5c30*/  STL [R1+0x1ec], RZ ;  /* 0x0001ecff01007387 */ /* 0x000fe20000100800 */
[----:B0-----:R-:W-:-:S03]  /*5c40*/  VIADD R0, R243, 0x40 ;  /* 0x00000040f3007836 */ /* 0x001fc60000000000 */
[----:B------:R-:W-:Y:S04]  /*5c50*/  STL [R1+0x1f0], RZ ;  /* 0x0001f0ff01007387 */ /* 0x000fe80000100800 */
[----:B------:R-:W-:Y:S04]  /*5c60*/  STL [R1+0x1f4], RZ ;  /* 0x0001f4ff01007387 */ /* 0x000fe80000100800 */
[----:B------:R-:W-:Y:S04]  /*5c70*/  STL [R1+0x1f8], RZ ;  /* 0x0001f8ff01007387 */ /* 0x000fe80000100800 */
[----:B------:R-:W-:Y:S01]  /*5c80*/  STL [R1+0x1fc], RZ ;  /* 0x0001fcff01007387 */ /* 0x000fe20000100800 */
[----:B------:R-:W-:Y:S01]  /*5c90*/  ISETP.GE.AND P0, PT, R0, 0x1, PT ;  /* 0x000000010000780c */ /* 0x000fe20003f06270 */
[----:B------:R-:W-:Y:S01]  /*5ca0*/  IMAD.MOV.U32 R20, RZ, RZ, -0x800000 ;  /* 0xff800000ff147424 */ /* 0x000fe200078e00ff */
[----:B------:R-:W-:Y:S01]  /*5cb0*/  CS2R R56, SRZ ;  /* 0x0000000000387805 */ /* 0x000fe2000001ff00 */
[----:B------:R0:W-:Y:S01]  /*5cc0*/  STS.U8 [R130+0x10000], R24 ;  /* 0x0100001882007388 */ /* 0x0001e20000000000 */
[----:B------:R-:W-:Y:S01]  /*5cd0*/  IMAD.MOV.U32 R8, RZ, RZ, -0x800000 ;  /* 0xff800000ff087424 */ /* 0x000fe200078e00ff */
[----:B------:R-:W-:-:S02]  /*5ce0*/  CS2R R58, SRZ ;  /* 0x00000000003a7805 */ /* 0x000fc4000001ff00 */
[----:B------:R-:W-:Y:S01]  /*5cf0*/  CS2R R60, SRZ ;  /* 0x00000000003c7805 */ /* 0x000fe2000001ff00 */
[----:B------:R-:W-:Y:S01]  /*5d00*/  STS.U8 [R130+0x10002], R30 ;  /* 0x0100021e82007388 */ /* 0x000fe20000000000 */
[----:B------:R-:W-:Y:S02]  /*5d10*/  CS2R R62, SRZ ;  /* 0x00000000003e7805 */ /* 0x000fe4000001ff00 */
[----:B------:R-:W-:Y:S02]  /*5d20*/  CS2R R64, SRZ ;  /* 0x0000000000407805 */ /* 0x000fe4000001ff00 */
[----:B------:R-:W-:Y:S01]  /*5d30*/  CS2R R66, SRZ ;  /* 0x0000000000427805 */ /* 0x000fe2000001ff00 */
[----:B------:R-:W-:Y:S01]  /*5d40*/  STS.U8 [R130+0x10004], R40 ;  /* 0x0100042882007388 */ /* 0x000fe20000000000 */
[----:B------:R-:W-:Y:S02]  /*5d50*/  CS2R R68, SRZ ;  /* 0x0000000000447805 */ /* 0x000fe4000001ff00 */
[----:B0-----:R-:W-:-:S02]  /*5d60*/  CS2R R24, SRZ ;  /* 0x0000000000187805 */ /* 0x001fc4000001ff00 */
[----:B------:R-:W-:Y:S01]  /*5d70*/  CS2R R70, SRZ ;  /* 0x0000000000467805 */ /* 0x000fe2000001ff00 */
[----:B------:R-:W-:Y:S01]  /*5d80*/  STS.U8 [R130+0x10006], R34 ;  /* 0x0100062282007388 */ /* 0x000fe20000000000 */
[----:B------:R-:W-:Y:S02]  /*5d90*/  CS2R R72, SRZ ;  /* 0x0000000000487805 */ /* 0x000fe4000001ff00 */
[----:B------:R-:W-:Y:S02]  /*5da0*/  CS2R R74, SRZ ;  /* 0x00000000004a7805 */ /* 0x000fe4000001ff00 */
[----:B------:R-:W-:Y:S01]  /*5db0*/  CS2R R76, SRZ ;  /* 0x00000000004c7805 */ /* 0x000fe2000001ff00 */
[----:B------:R0:W-:Y:S01]  /*5dc0*/  STS.U8 [R130+0x10008], R41 ;  /* 0x0100082982007388 */ /* 0x0001e20000000000 */
[----:B------:R-:W-:Y:S02]  /*5dd0*/  CS2R R78, SRZ ;  /* 0x00000000004e7805 */ /* 0x000fe4000001ff00 */
        /* <DEDUP_REMOVED lines=10> */
[----:B------:R0:W-:Y:S01]  /*5e80*/  STS.U8 [R130+0x1000e], R35 ;  /* 0x01000e2382007388 */ /* 0x0001e20000000000 */
        /* <DEDUP_REMOVED lines=9> */
[----:B0-----:R-:W-:Y:S02]  /*5f20*/  CS2R R34, SRZ ;  /* 0x0000000000227805 */ /* 0x001fe4000001ff00 */
[----:B------:R-:W-:Y:S01]  /*5f30*/  CS2R R108, SRZ ;  /* 0x00000000006c7805 */ /* 0x000fe2000001ff00 */
[----:B------:R0:W-:Y:S01]  /*5f40*/  STS.U8 [R130+0x12004], R27 ;  /* 0x0120041b82007388 */ /* 0x0001e20000000000 */
[----:B------:R-:W-:Y:S02]  /*5f50*/  CS2R R110, SRZ ;  /* 0x00000000006e7805 */ /* 0x000fe4000001ff00 */
[----:B-1----:R-:W-:-:S02]  /*5f60*/  CS2R R32, SRZ ;  /* 0x0000000000207805 */ /* 0x002fc4000001ff00 */
        /* <DEDUP_REMOVED lines=25> */
[----:B------:R1:W-:Y:S01]  /*6100*/  STS.U8 [R130+0x14002], R43 ;  /* 0x0140022b82007388 */ /* 0x0003e20000000000 */
[----:B------:R-:W-:Y:S02]  /*6110*/  CS2R R146, SRZ ;  /* 0x0000000000927805 */ /* 0x000fe4000001ff00 */
[----:B------:R-:W-:Y:S02]  /*6120*/  CS2R R148, SRZ ;  /* 0x0000000000947805 */ /* 0x000fe4000001ff00 */
[----:B------:R-:W-:Y:S01]  /*6130*/  CS2R R150, SRZ ;  /* 0x0000000000967805 */ /* 0x000fe2000001ff00 */
[----:B------:R2:W-:Y:S01]  /*6140*/  STS.U8 [R130+0x14004], R45 ;  /* 0x0140042d82007388 */ /* 0x0005e20000000000 */
[----:B------:R-:W-:Y:S02]  /*6150*/  LOP3.LUT R252, R237, 0x7f, RZ, 0xc0, !PT ;  /* 0x0000007fedfc7812 */ /* 0x000fe400078ec0ff */
[----:B0-----:R-:W-:Y:S01]  /*6160*/  CS2R R38, SRZ ;  /* 0x0000000000267805 */ /* 0x001fe2000001ff00 */
[----:B------:R0:W-:Y:S01]  /*6170*/  STS.U8 [R130+0x14006], R47 ;  /* 0x0140062f82007388 */ /* 0x0001e20000000000 */
[----:B-1----:R-:W-:-:S03]  /*6180*/  CS2R R42, SRZ ;  /* 0x00000000002a7805 */ /* 0x002fc6000001ff00 */
[----:B------:R1:W-:Y:S01]  /*6190*/  STS.U8 [R130+0x14008], R49 ;  /* 0x0140083182007388 */ /* 0x0003e20000000000 */
[----:B--2---:R-:W-:-:S03]  /*61a0*/  CS2R R44, SRZ ;  /* 0x00000000002c7805 */ /* 0x004fc6000001ff00 */
[----:B------:R2:W-:Y:S01]  /*61b0*/  STS.U8 [R130+0x1400a], R51 ;  /* 0x01400a3382007388 */ /* 0x0005e20000000000 */
[----:B0-----:R-:W-:-:S03]  /*61c0*/  CS2R R46, SRZ ;  /* 0x00000000002e7805 */ /* 0x001fc6000001ff00 */
[----:B------:R0:W-:Y:S01]  /*61d0*/  STS.U8 [R130+0x1400c], R31 ;  /* 0x01400c1f82007388 */ /* 0x0001e20000000000 */
[----:B-1----:R-:W-:-:S03]  /*61e0*/  CS2R R48, SRZ ;  /* 0x0000000000307805 */ /* 0x002fc6000001ff00 */
[----:B------:R1:W-:Y:S01]  /*61f0*/  STS.U8 [R130+0x1400e], R53 ;  /* 0x01400e3582007388 */ /* 0x0003e20000000000 */
[----:B--2---:R-:W-:-:S03]  /*6200*/  CS2R R50, SRZ ;  /* 0x0000000000327805 */ /* 0x004fc6000001ff00 */
[----:B------:R2:W-:Y:S01]  /*6210*/  STS.U8 [R130+0x16000], R55 ;  /* 0x0160003782007388 */ /* 0x0005e20000000000 */
[----:B0-----:R-:W-:-:S03]  /*6220*/  CS2R R30, SRZ ;  /* 0x00000000001e7805 */ /* 0x001fc6000001ff00 */
[----:B------:R-:W-:Y:S01]  /*6230*/  STS.U8 [R130+0x16002], R9 ;  /* 0x0160020982007388 */ /* 0x000fe20000000000 */
[----:B-1----:R-:W-:-:S03]  /*6240*/  CS2R R52, SRZ ;  /* 0x0000000000347805 */ /* 0x002fc6000001ff00 */
[----:B------:R-:W-:Y:S01]  /*6250*/  STS.U8 [R130+0x16004], R14 ;  /* 0x0160040e82007388 */ /* 0x000fe20000000000 */
[----:B--2---:R-:W-:-:S03]  /*6260*/  CS2R R54, SRZ ;  /* 0x0000000000367805 */ /* 0x004fc6000001ff00 */
[----:B------:R-:W-:Y:S04]  /*6270*/  STS.U8 [R130+0x16006], R16 ;  /* 0x0160061082007388 */ /* 0x000fe80000000000 */
[----:B------:R-:W-:Y:S04]  /*6280*/  STS.U8 [R130+0x1600a], R10 ;  /* 0x01600a0a82007388 */ /* 0x000fe80000000000 */
[----:B------:R-:W-:Y:S04]  /*6290*/  STS.U8 [R130+0x1600c], R12 ;  /* 0x01600c0c82007388 */ /* 0x000fe80000000000 */
[----:B------:R0:W-:Y:S02]  /*62a0*/  STS.U8 [R130+0x1600e], R18 ;  /* 0x01600e1282007388 */ /* 0x0001e40000000000 */
[----:B0-----:R-:W-:Y:S01]  /*62b0*/  CS2R R130, SRZ ;  /* 0x0000000000827805 */ /* 0x001fe2000001ff00 */
[----:B------:R-:W-:Y:S06]  /*62c0*/  @!P0 BRA `(.L_x_0) ;  /* 0x0000037c00308947 */ /* 0x000fec0003800000 */
[----:B------:R-:W0:Y:S01]  /*62d0*/  LDC.64 R4, c[0x0][0x260] ;  /* 0x00009800ff047b82 */ /* 0x000e220000000a00 */
[C---:B------:R-:W-:Y:S01]  /*62e0*/  LOP3.LUT R0, R237.reuse, 0x1, RZ, 0xc0, !PT ;  /* 0x00000001ed007812 */ /* 0x040fe200078ec0ff */
[----:B------:R-:W-:Y:S01]  /*62f0*/  IMAD.MOV.U32 R12, RZ, RZ, RZ ;  /* 0x000000ffff0c7224 */ /* 0x000fe200078e00ff */
[----:B------:R-:W-:Y:S01]  /*6300*/  LOP3.LUT R3, R237, 0x1c, RZ, 0xc0, !PT ;  /* 0x0000001ced037812 */ /* 0x000fe200078ec0ff */
[----:B------:R-:W-:Y:S01]  /*6310*/  UMOV UR59, 0x40000040 ;  /* 0x40000040003b7882 */ /* 0x000fe20000000000 */
[----:B------:R-:W-:Y:S02]  /*6320*/  SHF.R.U32.HI R6, RZ, 0x4, R217 ;  /* 0x00000004ff067819 */ /* 0x000fe400000116d9 */
[----:B------:R-:W-:Y:S01]  /*6330*/  SHF.R.U32.HI R14, RZ, 0x1, R237 ;  /* 0x00000001ff0e7819 */ /* 0x000fe200000116ed */
[----:B------:R-:W1:Y:S01]  /*6340*/  LDC R19, c[0x0][0x258] ;  /* 0x00009600ff137b82 */ /* 0x000e620000000800 */
[----:B------:R-:W-:Y:S01]  /*6350*/  IMAD R7, R0, 0x2, R3 ;  /* 0x0000000200077824 */ /* 0x000fe200078e0203 */
[----:B------:R-:W-:-:S02]  /*6360*/  SGXT.U32 R6, R6, 0xe ;  /* 0x0000000e0606781a */ /* 0x000fc40000000000 */
[----:B------:R-:W-:Y:S02]  /*6370*/  SHF.R.U32.HI R0, RZ, 0x1, R237 ;  /* 0x00000001ff007819 */ /* 0x000fe400000116ed */
[C---:B------:R-:W-:Y:S02]  /*6380*/  R2UR UR58, R6.reuse ;  /* 0x00000000063a72ca */ /* 0x040fe400000e0000 */
[----:B------:R-:W2:Y:S01]  /*6390*/  LDC.64 R2, c[0x0][0x250] ;  /* 0x00009400ff027b82 */ /* 0x000ea20000000a00 */
[----:B------:R-:W-:-:S04]  /*63a0*/  IADD3 R6, P0, R6, 0x2, RZ ;  /* 0x0000000206067810 */ /* 0x000fc80007f1e0ff */
[----:B------:R-:W-:Y:S02]  /*63b0*/  IADD3.X R12, R12, 0x40000040, RZ, P0, !PT ;  /* 0x400000400c0c7810 */ /* 0x000fe400007fe4ff */
[----:B------:R-:W-:Y:S01]  /*63c0*/  R2UR UR10, R6 ;  /* 0x00000000060a72ca */ /* 0x000fe200000e0000 */
[----:B0-----:R-:W-:Y:S01]  /*63d0*/  IMAD.MOV.U32 R16, RZ, RZ, R4 ;  /* 0x000000ffff107224 */ /* 0x001fe200078e0004 */
[----:B------:R0:W-:Y:S01]  /*63e0*/  STL [R1+0xe04], R5 ;  /* 0x000e040501007387 */ /* 0x0001e20000100800 */
[----:B------:R-:W-:Y:S01]  /*63f0*/  VIADD R4, R217, 0x10000 ;  /* 0x00010000d9047836 */ /* 0x000fe20000000000 */
[----:B------:R-:W3:Y:S01]  /*6400*/  LDC.64 R10, c[0x0][0x220] ;  /* 0x00008800ff0a7b82 */ /* 0x000ee20000000a00 */
[----:B------:R-:W-:Y:S01]  /*6410*/  IMAD.MOV.U32 R15, RZ, RZ, R5 ;  /* 0x000000ffff0f7224 */ /* 0x000fe200078e0005 */
[----:B------:R-:W-:Y:S01]  /*6420*/  R2UR UR11, R12 ;  /* 0x000000000c0b72ca */ /* 0x000fe200000e0000 */
[----:B------:R-:W-:Y:S01]  /*6430*/  IMAD.MOV.U32 R6, RZ, RZ, RZ ;  /* 0x000000ffff067224 */ /* 0x000fe200078e00ff */
[----:B------:R-:W-:-:S02]  /*6440*/  SHF.R.U32.HI R13, RZ, 0x4, R4 ;  /* 0x00000004ff0d7819 */ /* 0x000fc40000011604 */
[----:B------:R-:W-:Y:S02]  /*6450*/  SGXT.U32 R4, R14, 0x1 ;  /* 0x000000010e04781a */ /* 0x000fe40000000000 */
[----:B0-----:R-:W-:Y:S01]  /*6460*/  SHF.R.U32.HI R5, RZ, 0x2, R237 ;  /* 0x00000002ff057819 */ /* 0x001fe200000116ed */
[----:B------:R-:W0:Y:S01]  /*6470*/  LDC.64 R8, c[0x0][0x218] ;  /* 0x00008600ff087b82 */ /* 0x000e220000000a00 */
[----:B------:R-:W-:Y:S02]  /*6480*/  LOP3.LUT R4, R7, R4, RZ, 0xfc, !PT ;  /* 0x0000000407047212 */ /* 0x000fe400078efcff */
[----:B------:R-:W-:Y:S01]  /*6490*/  SGXT.U32 R5, R5, 0x3 ;  /* 0x000000030505781a */ /* 0x000fe20000000000 */
[----:B--2---:R-:W-:Y:S02]  /*64a0*/  IMAD R2, R251, R2, RZ ;  /* 0x00000002fb027224 */ /* 0x004fe400078e02ff */
[----:B------:R2:W-:Y:S01]  /*64b0*/  STL [R1+0x9b8], R4 ;  /* 0x0009b80401007387 */ /* 0x0005e20000100800 */
[----:B------:R-:W-:Y:S01]  /*64c0*/  LOP3.LUT R0, R5, 0x30, R0, 0xf8, !PT ;  /* 0x0000003005007812 */ /* 0x000fe200078ef800 */
[----:B------:R-:W-:Y:S01]  /*64d0*/  IMAD.SHL.U32 R40, R3, 0x40, RZ ;  /* 0x0000004003287824 */ /* 0x000fe200078e00ff */
[----:B------:R-:W-:Y:S01]  /*64e0*/  SGXT.U32 R5, R13, 0xe ;  /* 0x0000000e0d05781a */ /* 0x000fe20000000000 */
[C---:B------:R-:W-:Y:S01]  /*64f0*/  IMAD R41, R3.reuse, 0x41, RZ ;  /* 0x0000004103297824 */ /* 0x040fe200078e02ff */
[----:B------:R-:W-:Y:S01]  /*6500*/  LOP3.LUT R21, R0, R243, RZ, 0xfc, !PT ;  /* 0x000000f300157212 */ /* 0x000fe200078efcff */
[C---:B------:R-:W-:Y:S01]  /*6510*/  IMAD R0, R252.reuse, R15, RZ ;  /* 0x0000000ffc007224 */ /* 0x040fe200078e02ff */
[----:B------:R-:W4:Y:S01]  /*6520*/  LDC R179, c[0x0][0x268] ;  /* 0x00009a00ffb37b82 */ /* 0x000f220000000800 */
[----:B------:R-:W-:Y:S01]  /*6530*/  IMAD R42, R3, 0x42, RZ ;  /* 0x00000042032a7824 */ /* 0x000fe200078e02ff */
[----:B------:R-:W-:Y:S01]  /*6540*/  UIADD3.64 UR6, UR10, 0x3fe, URZ ;  /* 0x000003fe0a067897 */ /* 0x000fe2000fffe03f */
[----:B--2---:R-:W-:Y:S01]  /*6550*/  IADD3 R4, P0, R5, 0x2, RZ ;  /* 0x0000000205047810 */ /* 0x004fe20007f1e0ff */
[----:B------:R-:W-:Y:S01]  /*6560*/  IMAD R5, R251, R16, RZ ;  /* 0x00000010fb057224 */ /* 0x000fe200078e02ff */
[----:B------:R-:W-:Y:S01]  /*6570*/  SHF.R.S32.HI R23, RZ, 0x1f, R0 ;  /* 0x0000001fff177819 */ /* 0x000fe20000011400 */
[----:B-1----:R-:W-:Y:S01]  /*6580*/  IMAD R16, R252, R19, RZ ;  /* 0x00000013fc107224 */ /* 0x002fe200078e02ff */
[----:B------:R-:W-:Y:S01]  /*6590*/  R2UR UR8, R4 ;  /* 0x00000000040872ca */ /* 0x000fe200000e0000 */
[----:B------:R-:W-:Y:S01]  /*65a0*/  IMAD R43, R3, 0x43, RZ ;  /* 0x00000043032b7824 */ /* 0x000fe200078e02ff */
[----:B------:R-:W-:Y:S01]  /*65b0*/  IADD3.X R6, R6, 0x40000040, RZ, P0, !PT ;  /* 0x4000004006067810 */ /* 0x000fe200007fe4ff */
[----:B------:R-:W-:Y:S01]  /*65c0*/  IMAD R17, R19, 0x80, R16 ;  /* 0x0000008013117824 */ /* 0x000fe200078e0210 */
[--C-:B---3--:R-:W-:Y:S01]  /*65d0*/  IADD3 R216, P1, P2, R0, R10, R5.reuse ;  /* 0x0000000a00d87210 */ /* 0x108fe20007a3e005 */
[----:B------:R-:W-:Y:S01]  /*65e0*/  IMAD R44, R3, 0x44, RZ ;  /* 0x00000044032c7824 */ /* 0x000fe200078e02ff */
[----:B------:R-:W-:Y:S01]  /*65f0*/  SHF.R.S32.HI R4, RZ, 0x1f, R5 ;  /* 0x0000001fff047819 */ /* 0x000fe20000011405 */
[----:B------:R-:W-:Y:S01]  /*6600*/  IMAD R18, R19, 0x80, R17 ;  /* 0x0000008013127824 */ /* 0x000fe200078e0211 */
[----:B0-----:R-:W-:Y:S01]  /*6610*/  IADD3 R7, P0, R2, R8, RZ ;  /* 0x0000000802077210 */ /* 0x001fe20007f1e0ff */
[----:B------:R-:W-:Y:S01]  /*6620*/  IMAD R45, R3, 0x45, RZ ;  /* 0x00000045032d7824 */ /* 0x000fe200078e02ff */
[----:B------:R-:W-:Y:S01]  /*6630*/  R2UR UR9, R6 ;  /* 0x00000000060972ca */ /* 0x000fe200000e0000 */
[----:B------:R-:W-:Y:S01]  /*6640*/  IMAD R19, R19, 0x80, R18 ;  /* 0x0000008013137824 */ /* 0x000fe200078e0212 */
[----:B------:R-:W-:Y:S01]  /*6650*/  IADD3.X R23, R23, R11, R4, P1, P2 ;  /* 0x0000000b17177210 */ /* 0x000fe20000fe4404 */
[C---:B------:R-:W-:Y:S01]  /*6660*/  IMAD R46, R3.reuse, 0x46, RZ ;  /* 0x00000046032e7824 */ /* 0x040fe200078e02ff */
[----:B------:R-:W-:Y:S01]  /*6670*/  LEA.HI.X.SX32 R2, R2, R9, 0x1, P0 ;  /* 0x0000000902027211 */ /* 0x000fe200000f0eff */
[C---:B------:R-:W-:Y:S01]  /*6680*/  IMAD R47, R3.reuse, 0x47, RZ ;  /* 0x00000047032f7824 */ /* 0x040fe200078e02ff */
[-C--:B------:R-:W-:Y:S01]  /*6690*/  IADD3 R4, P0, R16, R7.reuse, RZ ;  /* 0x0000000710047210 */ /* 0x080fe20007f1e0ff */
[----:B------:R-:W-:Y:S01]  /*66a0*/  IMAD R48, R3, 0x48, RZ ;  /* 0x0000004803307824 */ /* 0x000fe200078e02ff */
[-C--:B------:R-:W-:Y:S01]  /*66b0*/  IADD3 R5, P1, R17, R7.reuse, RZ ;  /* 0x0000000711057210 */ /* 0x080fe20007f3e0ff */
[C---:B------:R-:W-:Y:S01]  /*66c0*/  IMAD R49, R3.reuse, 0x49, RZ ;  /* 0x0000004903317824 */ /* 0x040fe200078e02ff */
[CC--:B------:R-:W-:Y:S01]  /*66d0*/  IADD3 R6, P2, R18.reuse, R7.reuse, RZ ;  /* 0x0000000712067210 */ /* 0x0c0fe20007f5e0ff */
[----:B------:R-:W-:Y:S01]  /*66e0*/  IMAD R50, R3, 0x4a, RZ ;  /* 0x0000004a03327824 */ /* 0x000fe200078e02ff */
[----:B------:R-:W-:Y:S01]  /*66f0*/  IADD3 R7, P3, R19, R7, RZ ;  /* 0x0000000713077210 */ /* 0x000fe20007f7e0ff */
[C---:B------:R-:W-:Y:S01]  /*6700*/  IMAD R51, R3.reuse, 0x4b, RZ ;  /* 0x0000004b03337824 */ /* 0x040fe200078e02ff */
[-C--:B------:R-:W-:Y:S01]  /*6710*/  LEA.HI.X.SX32 R18, R18, R2.reuse, 0x1, P2 ;  /* 0x0000000212127211 */ /* 0x080fe200010f0eff */
[----:B------:R-:W-:Y:S01]  /*6720*/  IMAD R52, R3, 0x4c, RZ ;  /* 0x0000004c03347824 */ /* 0x000fe200078e02ff */
[----:B------:R-:W-:Y:S01]  /*6730*/  LEA.HI.X.SX32 R19, R19, R2, 0x1, P3 ;  /* 0x0000000213137211 */ /* 0x000fe200018f0eff */
[C---:B------:R-:W-:Y:S01]  /*6740*/  IMAD R53, R3.reuse, 0x4d, RZ ;  /* 0x0000004d03357824 */ /* 0x040fe200078e02ff */
[C---:B------:R-:W-:Y:S01]  /*6750*/  IADD3 RZ, P6, R40.reuse, R4, RZ ;  /* 0x0000000428ff7210 */ /* 0x040fe20007fde0ff */
[C---:B------:R-:W-:Y:S01]  /*6760*/  IMAD R54, R3.reuse, 0x4e, RZ ;  /* 0x0000004e03367824 */ /* 0x040fe200078e02ff */
[C---:B------:R-:W-:Y:S01]  /*6770*/  IADD3 RZ, P5, R40.reuse, R5, RZ ;  /* 0x0000000528ff7210 */ /* 0x040fe20007fbe0ff */
[C---:B------:R-:W-:Y:S01]  /*6780*/  IMAD R55, R3.reuse, 0x4f, RZ ;  /* 0x0000004f03377824 */ /* 0x040fe200078e02ff */
[C---:B------:R-:W-:Y:S01]  /*6790*/  IADD3 RZ, P2, R40.reuse, R6, RZ ;  /* 0x0000000628ff7210 */ /* 0x040fe20007f5e0ff */
[C---:B------:R-:W-:Y:S01]  /*67a0*/  IMAD R56, R3.reuse, 0x50, RZ ;  /* 0x0000005003387824 */ /* 0x040fe200078e02ff */
[----:B------:R-:W-:Y:S01]  /*67b0*/  IADD3 RZ, P3, R40, R7, RZ ;  /* 0x0000000728ff7210 */ /* 0x000fe20007f7e0ff */
[C---:B------:R-:W-:Y:S01]  /*67c0*/  IMAD R57, R3.reuse, 0x51, RZ ;  /* 0x0000005103397824 */ /* 0x040fe200078e02ff */
[-C--:B------:R-:W-:Y:S01]  /*67d0*/  LEA.HI.X.SX32 R16, R16, R2.reuse, 0x1, P0 ;  /* 0x0000000210107211 */ /* 0x080fe200000f0eff */
[C---:B------:R-:W-:Y:S01]  /*67e0*/  IMAD R58, R3.reuse, 0x52, RZ ;  /* 0x00000052033a7824 */ /* 0x040fe200078e02ff */
[----:B------:R-:W-:Y:S01]  /*67f0*/  SHF.R.S32.HI R40, RZ, 0x1f, R40 ;  /* 0x0000001fff287819 */ /* 0x000fe20000011428 */
[----:B------:R-:W-:Y:S01]  /*6800*/  IMAD R59, R3, 0x53, RZ ;  /* 0x00000053033b7824 */ /* 0x000fe200078e02ff */
[----:B------:R-:W-:Y:S01]  /*6810*/  LEA.HI.X.SX32 R17, R17, R2, 0x1, P1 ;  /* 0x0000000211117211 */ /* 0x000fe200008f0eff */
[----:B------:R-:W-:Y:S01]  /*6820*/  IMAD R60, R3, 0x54, RZ ;  /* 0x00000054033c7824 */ /* 0x000fe200078e02ff */
[C---:B------:R-:W-:Y:S01]  /*6830*/  IADD3 RZ, P1, R41.reuse, R4, RZ ;  /* 0x0000000429ff7210 */ /* 0x040fe20007f3e0ff */
[C---:B------:R-:W-:Y:S01]  /*6840*/  IMAD.X R76, R40.reuse, 0x1, R16, P6 ;  /* 0x00000001284c7824 */ /* 0x040fe200030e0610 */
[C---:B------:R-:W-:Y:S01]  /*6850*/  IADD3 RZ, P4, R41.reuse, R5, RZ ;  /* 0x0000000529ff7210 */ /* 0x040fe20007f9e0ff */
[----:B------:R-:W-:Y:S01]  /*6860*/  IMAD.X R77, R40, 0x1, R18, P2 ;  /* 0x00000001284d7824 */ /* 0x000fe200010e0612 */
[----:B------:R-:W-:Y:S01]  /*6870*/  IADD3 RZ, P0, R41, R6, RZ ;  /* 0x0000000629ff7210 */ /* 0x000fe20007f1e0ff */
[----:B------:R-:W-:Y:S01]  /*6880*/  IMAD R61, R3, 0x55, RZ ;  /* 0x00000055033d7824 */ /* 0x000fe200078e02ff */
[----:B------:R0:W-:Y:S01]  /*6890*/  STL [R1+0xe28], R76 ;  /* 0x000e284c01007387 */ /* 0x0001e20000100800 */
[----:B------:R-:W-:Y:S01]  /*68a0*/  IADD3 RZ, P6, R41, R7, RZ ;  /* 0x0000000729ff7210 */ /* 0x000fe20007fde0ff */
[C---:B------:R-:W-:Y:S01]  /*68b0*/  IMAD R62, R3.reuse, 0x56, RZ ;  /* 0x00000056033e7824 */ /* 0x040fe200078e02ff */
[----:B------:R-:W-:Y:S01]  /*68c0*/  SHF.R.S32.HI R41, RZ, 0x1f, R41 ;  /* 0x0000001fff297819 */ /* 0x000fe20000011429 */
[C---:B------:R-:W-:Y:S01]  /*68d0*/  IMAD R64, R3.reuse, 0x57, RZ ;  /* 0x0000005703407824 */ /* 0x040fe200078e02ff */
[----:B------:R-:W-:Y:S01]  /*68e0*/  IADD3 RZ, P2, R42, R5, RZ ;  /* 0x000000052aff7210 */ /* 0x000fe20007f5e0ff */
[C---:B------:R-:W-:Y:S01]  /*68f0*/  IMAD R65, R3.reuse, 0x58, RZ ;  /* 0x0000005803417824 */ /* 0x040fe200078e02ff */
[----:B------:R-:W1:Y:S01]  /*6900*/  LDC R180, c[0x0][0x268] ;  /* 0x00009a00ffb47b82 */ /* 0x000e620000000800 */
[C---:B------:R-:W-:Y:S01]  /*6910*/  IMAD R66, R3.reuse, 0x59, RZ ;  /* 0x0000005903427824 */ /* 0x040fe200078e02ff */
[----:B------:R-:W-:Y:S01]  /*6920*/  UIADD3.64 UR6, UR10, 0x402, URZ ;  /* 0x000004020a067897 */ /* 0x000fe2000fffe03f */
[----:B0-----:R-:W-:Y:S01]  /*6930*/  IMAD.X R76, R40, 0x1, R17, P5 ;  /* 0x00000001284c7824 */ /* 0x001fe200028e0611 */
[----:B------:R-:W-:Y:S01]  /*6940*/  IADD3 RZ, P5, R42, R4, RZ ;  /* 0x000000042aff7210 */ /* 0x000fe20007fbe0ff */
[C---:B------:R-:W-:Y:S01]  /*6950*/  IMAD R67, R3.reuse, 0x5a, RZ ;  /* 0x0000005a03437824 */ /* 0x040fe200078e02ff */
[----:B------:R-:W-:Y:S01]  /*6960*/  UIADD3.64 UR12, UR10, 0x400, URZ ;  /* 0x000004000a0c7897 */ /* 0x000fe2000fffe03f */
[C---:B------:R-:W-:Y:S01]  /*6970*/  IMAD R68, R3.reuse, 0x5b, RZ ;  /* 0x0000005b03447824 */ /* 0x040fe200078e02ff */
[----:B------:R0:W-:Y:S01]  /*6980*/  STL [R1+0xe2c], R76 ;  /* 0x000e2c4c01007387 */ /* 0x0001e20000100800 */
[C---:B------:R-:W-:Y:S01]  /*6990*/  IMAD R69, R3.reuse, 0x5c, RZ ;  /* 0x0000005c03457824 */ /* 0x040fe200078e02ff */
[----:B------:R-:W2:Y:S01]  /*69a0*/  LDC R181, c[0x0][0x268] ;  /* 0x00009a00ffb57b82 */ /* 0x000ea20000000800 */
[C---:B------:R-:W-:Y:S01]  /*69b0*/  IMAD R70, R3.reuse, 0x5d, RZ ;  /* 0x0000005d03467824 */ /* 0x040fe200078e02ff */
[----:B------:R3:W-:Y:S01]  /*69c0*/  STL [R1+0xe30], R77 ;  /* 0x000e304d01007387 */ /* 0x0007e20000100800 */
[C---:B------:R-:W-:Y:S01]  /*69d0*/  IMAD R71, R3.reuse, 0x5e, RZ ;  /* 0x0000005e03477824 */ /* 0x040fe200078e02ff */
[----:B------:R-:W-:Y:S01]  /*69e0*/  UIADD3.64 UR6, UR8, 0x1fe, URZ ;  /* 0x000001fe08067897 */ /* 0x000fe2000fffe03f */
[C---:B------:R-:W-:Y:S01]  /*69f0*/  IMAD R72, R3.reuse, 0x5f, RZ ;  /* 0x0000005f03487824 */ /* 0x040fe200078e02ff */
[----:B------:R-:W-:Y:S01]  /*6a00*/  UIADD3.64 UR20, UR8, 0x200, URZ ;  /* 0x0000020008147897 */ /* 0x000fe2000fffe03f */
[----:B------:R-:W-:Y:S01]  /*6a10*/  IMAD R73, R3, 0x60, RZ ;  /* 0x0000006003497824 */ /* 0x000fe200078e02ff */
[----:B------:R-:W5:Y:S01]  /*6a20*/  LDC R78, c[0x0][0x268] ;  /* 0x00009a00ff4e7b82 */ /* 0x000f620000000800 */
[----:B0-----:R-:W-:Y:S01]  /*6a30*/  IMAD.X R76, R40, 0x1, R19, P3 ;  /* 0x00000001284c7824 */ /* 0x001fe200018e0613 */
[C---:B------:R-:W-:Y:S01]  /*6a40*/  IADD3 RZ, P3, R42.reuse, R6, RZ ;  /* 0x000000062aff7210 */ /* 0x040fe20007f7e0ff */
[----:B------:R-:W-:Y:S01]  /*6a50*/  IMAD.X R40, R41, 0x1, R16, P1 ;  /* 0x0000000129287824 */ /* 0x000fe200008e0610 */
[----:B------:R-:W-:Y:S01]  /*6a60*/  IADD3 RZ, P1, R42, R7, RZ ;  /* 0x000000072aff7210 */ /* 0x000fe20007f3e0ff */
[C---:B------:R-:W-:Y:S01]  /*6a70*/  IMAD R74, R3.reuse, 0x61, RZ ;  /* 0x00000061034a7824 */ /* 0x040fe200078e02ff */
[----:B------:R0:W-:Y:S01]  /*6a80*/  STL [R1+0xe34], R76 ;  /* 0x000e344c01007387 */ /* 0x0001e20000100800 */
[----:B------:R-:W-:Y:S01]  /*6a90*/  SHF.R.S32.HI R42, RZ, 0x1f, R42 ;  /* 0x0000001fff2a7819 */ /* 0x000fe2000001142a */
[C---:B------:R-:W-:Y:S01]  /*6aa0*/  IMAD R75, R3.reuse, 0x62, RZ ;  /* 0x00000062034b7824 */ /* 0x040fe200078e02ff */
[----:B---3--:R-:W3:Y:S01]  /*6ab0*/  LDC R77, c[0x0][0x268] ;  /* 0x00009a00ff4d7b82 */ /* 0x008ee20000000800 */
[----:B------:R4:W-:Y:S01]  /*6ac0*/  STL [R1+0xe38], R40 ;  /* 0x000e382801007387 */ /* 0x0009e20000100800 */
[C---:B------:R-:W-:Y:S01]  /*6ad0*/  IMAD R39, R3.reuse, 0x63, RZ ;  /* 0x0000006303277824 */ /* 0x040fe200078e02ff */
[----:B------:R-:W-:Y:S01]  /*6ae0*/  UIADD3.64 UR14, UR10, 0x2, URZ ;  /* 0x000000020a0e7897 */ /* 0x000fe2000fffe03f */
[C---:B------:R-:W-:Y:S01]  /*6af0*/  IMAD R38, R3.reuse, 0x64, RZ ;  /* 0x0000006403267824 */ /* 0x040fe200078e02ff */
[----:B------:R-:W-:Y:S01]  /*6b00*/  UIADD3.64 UR18, UR10, 0x4, URZ ;  /* 0x000000040a127897 */ /* 0x000fe2000fffe03f */
[----:B------:R-:W-:Y:S01]  /*6b10*/  IMAD R37, R3, 0x65, RZ ;  /* 0x0000006503257824 */ /* 0x000fe200078e02ff */
[----:B------:R-:W-:Y:S01]  /*6b20*/  UIADD3.64 UR22, UR10, 0x404, URZ ;  /* 0x000004040a167897 */ /* 0x000fe2000fffe03f */
[----:B0-----:R-:W-:Y:S01]  /*6b30*/  IMAD.X R76, R41, 0x1, R17, P4 ;  /* 0x00000001294c7824 */ /* 0x001fe200020e0611 */
[----:B------:R-:W-:Y:S01]  /*6b40*/  IADD3 RZ, P4, R43, R4, RZ ;  /* 0x000000042bff7210 */ /* 0x000fe20007f9e0ff */
[----:B------:R-:W-:Y:S01]  /*6b50*/  IMAD R36, R3, 0x66, RZ ;  /* 0x0000006603247824 */ /* 0x000fe200078e02ff */
[----:B------:R-:W0:Y:S01]  /*6b60*/  LDC R79, c[0x0][0x268] ;  /* 0x00009a00ff4f7b82 */ /* 0x000e220000000800 */
[C---:B----4-:R-:W-:Y:S01]  /*6b70*/  IMAD.X R40, R41.reuse, 0x1, R18, P0 ;  /* 0x0000000129287824 */ /* 0x050fe200000e0612 */
[----:B------:R-:W-:Y:S01]  /*6b80*/  STL [R1+0xe3c], R76 ;  /* 0x000e3c4c01007387 */ /* 0x000fe20000100800 */
[----:B------:R-:W-:Y:S01]  /*6b90*/  IMAD.X R41, R41, 0x1, R19, P6 ;  /* 0x0000000129297824 */ /* 0x000fe200030e0613 */
[----:B------:R-:W-:Y:S01]  /*6ba0*/  IADD3 RZ, P0, R43, R5, RZ ;  /* 0x000000052bff7210 */ /* 0x000fe20007f1e0ff */
[----:B------:R-:W-:Y:S01]  /*6bb0*/  IMAD R35, R3, 0x67, RZ ;  /* 0x0000006703237824 */ /* 0x000fe200078e02ff */
[----:B------:R4:W-:Y:S01]  /*6bc0*/  STL [R1+0xe40], R40 ;  /* 0x000e402801007387 */ /* 0x0009e20000100800 */
[----:B------:R-:W-:Y:S01]  /*6bd0*/  IADD3 RZ, P6, R43, R6, RZ ;  /* 0x000000062bff7210 */ /* 0x000fe20007fde0ff */
[C---:B------:R-:W-:Y:S01]  /*6be0*/  IMAD R34, R3.reuse, 0x68, RZ ;  /* 0x0000006803227824 */ /* 0x040fe200078e02ff */
[----:B------:R-:W1:Y:S01]  /*6bf0*/  LDC R80, c[0x0][0x268] ;  /* 0x00009a00ff507b82 */ /* 0x000e620000000800 */
[----:B------:R2:W-:Y:S01]  /*6c00*/  STL [R1+0xe44], R41 ;  /* 0x000e442901007387 */ /* 0x0005e20000100800 */
[C---:B------:R-:W-:Y:S01]  /*6c10*/  IMAD R33, R3.reuse, 0x69, RZ ;  /* 0x0000006903217824 */ /* 0x040fe200078e02ff */
[----:B------:R-:W-:Y:S01]  /*6c20*/  UIADD3.64 UR26, UR10, 0x7fe, URZ ;  /* 0x000007fe0a1a7897 */ /* 0x000fe2000fffe03f */
[C---:B------:R-:W-:Y:S01]  /*6c30*/  IMAD R32, R3.reuse, 0x6a, RZ ;  /* 0x0000006a03207824 */ /* 0x040fe200078e02ff */
[----:B------:R-:W-:Y:S01]  /*6c40*/  UIADD3.64 UR30, UR10, 0x800, URZ ;  /* 0x000008000a1e7897 */ /* 0x000fe2000fffe03f */
[----:B------:R-:W-:Y:S01]  /*6c50*/  IMAD R31, R3, 0x6b, RZ ;  /* 0x0000006b031f7824 */ /* 0x000fe200078e02ff */
[----:B------:R-:W-:Y:S01]  /*6c60*/  UIADD3.64 UR34, UR10, 0x802, URZ ;  /* 0x000008020a227897 */ /* 0x000fe2000fffe03f */
[C---:B----4-:R-:W-:Y:S01]  /*6c70*/  IMAD.X R40, R42.reuse, 0x1, R16, P5 ;  /* 0x000000012a287824 */ /* 0x050fe200028e0610 */
[----:B------:R-:W-:Y:S01]  /*6c80*/  IADD3 RZ, P5, R43, R7, RZ ;  /* 0x000000072bff7210 */ /* 0x000fe20007fbe0ff */
[C---:B------:R-:W-:Y:S01]  /*6c90*/  IMAD R30, R3.reuse, 0x6c, RZ ;  /* 0x0000006c031e7824 */ /* 0x040fe200078e02ff */
[----:B------:R-:W-:Y:S01]  /*6ca0*/  SHF.R.S32.HI R43, RZ, 0x1f, R43 ;  /* 0x0000001fff2b7819 */ /* 0x000fe2000001142b */
[----:B--2---:R-:W-:Y:S01]  /*6cb0*/  IMAD.X R41, R42, 0x1, R17, P2 ;  /* 0x000000012a297824 */ /* 0x004fe200010e0611 */
[----:B------:R2:W-:Y:S01]  /*6cc0*/  STL [R1+0xe48], R40 ;  /* 0x000e482801007387 */ /* 0x0005e20000100800 */
[----:B------:R-:W-:Y:S01]  /*6cd0*/  IADD3 RZ, P2, R44, R4, RZ ;  /* 0x000000042cff7210 */ /* 0x000fe20007f5e0ff */
[C---:B------:R-:W-:Y:S01]  /*6ce0*/  IMAD R29, R3.reuse, 0x6d, RZ ;  /* 0x0000006d031d7824 */ /* 0x040fe200078e02ff */
[----:B------:R-:W4:Y:S01]  /*6cf0*/  LDC R76, c[0x0][0x268] ;  /* 0x00009a00ff4c7b82 */ /* 0x000f220000000800 */
[----:B------:R5:W-:Y:S01]  /*6d00*/  STL [R1+0xe4c], R41 ;  /* 0x000e4c2901007387 */ /* 0x000be20000100800 */
[C---:B------:R-:W-:Y:S01]  /*6d10*/  IMAD R28, R3.reuse, 0x6e, RZ ;  /* 0x0000006e031c7824 */ /* 0x040fe200078e02ff */
[----:B------:R-:W-:Y:S01]  /*6d20*/  UIADD3.64 UR38, UR10, 0x804, URZ ;  /* 0x000008040a267897 */ /* 0x000fe2000fffe03f */
[C---:B------:R-:W-:Y:S01]  /*6d30*/  IMAD R27, R3.reuse, 0x6f, RZ ;  /* 0x0000006f031b7824 */ /* 0x040fe200078e02ff */
[----:B------:R-:W-:Y:S01]  /*6d40*/  UIADD3.64 UR42, UR10, 0xbfe, URZ ;  /* 0x00000bfe0a2a7897 */ /* 0x000fe2000fffe03f */
[C---:B------:R-:W-:Y:S01]  /*6d50*/  IMAD R26, R3.reuse, 0x70, RZ ;  /* 0x00000070031a7824 */ /* 0x040fe200078e02ff */
[----:B------:R-:W-:Y:S01]  /*6d60*/  UIADD3.64 UR46, UR10, 0xc00, URZ ;  /* 0x00000c000a2e7897 */ /* 0x000fe2000fffe03f */
[----:B--2---:R-:W-:Y:S01]  /*6d70*/  IMAD.X R40, R42, 0x1, R18, P3 ;  /* 0x000000012a287824 */ /* 0x004fe200018e0612 */
[----:B------:R-:W-:Y:S01]  /*6d80*/  IADD3 RZ, P3, R44, R5, RZ ;  /* 0x000000052cff7210 */ /* 0x000fe20007f7e0ff */
[C---:B------:R-:W-:Y:S01]  /*6d90*/  IMAD R25, R3.reuse, 0x71, RZ ;  /* 0x0000007103197824 */ /* 0x040fe200078e02ff */
[----:B------:R-:W2:Y:S01]  /*6da0*/  LDC R81, c[0x0][0x268] ;  /* 0x00009a00ff517b82 */ /* 0x000ea20000000800 */
[----:B-----5:R-:W-:Y:S01]  /*6db0*/  IMAD.X R41, R42, 0x1, R19, P1 ;  /* 0x000000012a297824 */ /* 0x020fe200008e0613 */
[----:B------:R5:W-:Y:S01]  /*6dc0*/  STL [R1+0xe50], R40 ;  /* 0x000e502801007387 */ /* 0x000be20000100800 */
[C---:B------:R-:W-:Y:S01]  /*6dd0*/  IADD3 RZ, P1, R44.reuse, R6, RZ ;  /* 0x000000062cff7210 */ /* 0x040fe20007f3e0ff */
[C---:B------:R-:W-:Y:S01]  /*6de0*/  IMAD R24, R3.reuse, 0x72, RZ ;  /* 0x0000007203187824 */ /* 0x040fe200078e02ff */
[----:B------:R-:W-:Y:S01]  /*6df0*/  UIADD3.64 UR50, UR10, 0xc02, URZ ;  /* 0x00000c020a327897 */ /* 0x000fe2000fffe03f */
[----:B------:R3:W-:Y:S01]  /*6e00*/  STL [R1+0xe54], R41 ;  /* 0x000e542901007387 */ /* 0x0007e20000100800 */
[C---:B------:R-:W-:Y:S01]  /*6e10*/  IMAD R15, R3.reuse, 0x73, RZ ;  /* 0x00000073030f7824 */ /* 0x040fe200078e02ff */
[----:B------:R-:W0:Y:S01]  /*6e20*/  LDC R42, c[0x0][0x268] ;  /* 0x00009a00ff2a7b82 */ /* 0x000e220000000800 */
[C---:B------:R-:W-:Y:S01]  /*6e30*/  IMAD R14, R3.reuse, 0x74, RZ ;  /* 0x00000074030e7824 */ /* 0x040fe200078e02ff */
[----:B------:R-:W-:Y:S01]  /*6e40*/  UIADD3.64 UR54, UR10, 0xc04, URZ ;  /* 0x00000c040a367897 */ /* 0x000fe2000fffe03f */
[----:B------:R-:W-:Y:S01]  /*6e50*/  IMAD R13, R3, 0x75, RZ ;  /* 0x00000075030d7824 */ /* 0x000fe200078e02ff */
[----:B------:R-:W-:Y:S01]  /*6e60*/  UIADD3.64 UR12, UR8, 0x2, URZ ;  /* 0x00000002080c7897 */ /* 0x000fe2000fffe03f */
[----:B-----5:R-:W-:Y:S01]  /*6e70*/  IMAD.X R40, R43, 0x1, R16, P4 ;  /* 0x000000012b287824 */ /* 0x020fe200020e0610 */
[----:B------:R-:W-:Y:S01]  /*6e80*/  IADD3 RZ, P4, R44, R7, RZ ;  /* 0x000000072cff7210 */ /* 0x000fe20007f9e0ff */
[----:B------:R-:W-:Y:S01]  /*6e90*/  IMAD R12, R3, 0x76, RZ ;  /* 0x00000076030c7824 */ /* 0x000fe200078e02ff */
[----:B------:R-:W-:Y:S01]  /*6ea0*/  SHF.R.S32.HI R44, RZ, 0x1f, R44 ;  /* 0x0000001fff2c7819 */ /* 0x000fe2000001142c */
[----:B---3--:R-:W-:Y:S01]  /*6eb0*/  IMAD.X R41, R43, 0x1, R17, P0 ;  /* 0x000000012b297824 */ /* 0x008fe200000e0611 */
[----:B------:R3:W-:Y:S01]  /*6ec0*/  STL [R1+0xe58], R40 ;  /* 0x000e582801007387 */ /* 0x0007e20000100800 */
[----:B------:R-:W-:Y:S01]  /*6ed0*/  IADD3 RZ, P0, R45, R4, RZ ;  /* 0x000000042dff7210 */ /* 0x000fe20007f1e0ff */
[C---:B------:R-:W-:Y:S01]  /*6ee0*/  IMAD R11, R3.reuse, 0x77, RZ ;  /* 0x00000077030b7824 */ /* 0x040fe200078e02ff */
[----:B------:R-:W5:Y:S01]  /*6ef0*/  LDC R82, c[0x0][0x268] ;  /* 0x00009a00ff527b82 */ /* 0x000f620000000800 */
[----:B------:R1:W-:Y:S01]  /*6f00*/  STL [R1+0xe5c], R41 ;  /* 0x000e5c2901007387 */ /* 0x0003e20000100800 */
[C---:B------:R-:W-:Y:S01]  /*6f10*/  IMAD R10, R3.reuse, 0x78, RZ ;  /* 0x00000078030a7824 */ /* 0x040fe200078e02ff */
[----:B------:R-:W-:Y:S01]  /*6f20*/  UIADD3.64 UR16, UR8, 0x4, URZ ;  /* 0x0000000408107897 */ /* 0x000fe2000fffe03f */
[C---:B------:R-:W-:Y:S01]  /*6f30*/  IMAD R9, R3.reuse, 0x79, RZ ;  /* 0x0000007903097824 */ /* 0x040fe200078e02ff */
[----:B------:R-:W-:Y:S01]  /*6f40*/  UIADD3.64 UR6, UR8, 0x202, URZ ;  /* 0x0000020208067897 */ /* 0x000fe2000fffe03f */
[----:B------:R-:W-:Y:S01]  /*6f50*/  IMAD R8, R3, 0x7a, RZ ;  /* 0x0000007a03087824 */ /* 0x000fe200078e02ff */
[----:B------:R-:W-:Y:S01]  /*6f60*/  UIADD3.64 UR20, UR8, 0x204, URZ ;  /* 0x0000020408147897 */ /* 0x000fe2000fffe03f */
[----:B---3--:R-:W-:Y:S01]  /*6f70*/  IMAD.X R40, R43, 0x1, R18, P6 ;  /* 0x000000012b287824 */ /* 0x008fe200030e0612 */
[----:B------:R-:W-:Y:S01]  /*6f80*/  IADD3 RZ, P6, R45, R5, RZ ;  /* 0x000000052dff7210 */ /* 0x000fe20007fde0ff */
[----:B------:R-:W-:Y:S01]  /*6f90*/  IMAD R63, R3, 0x7b, RZ ;  /* 0x0000007b033f7824 */ /* 0x000fe200078e02ff */
[----:B------:R-:W3:Y:S01]  /*6fa0*/  LDC R83, c[0x0][0x268] ;  /* 0x00009a00ff537b82 */ /* 0x000ee20000000800 */
[----:B-1----:R-:W-:Y:S01]  /*6fb0*/  IMAD.X R41, R43, 0x1, R19, P5 ;  /* 0x000000012b297824 */ /* 0x002fe200028e0613 */
[----:B------:R1:W-:Y:S01]  /*6fc0*/  STL [R1+0xe60], R40 ;  /* 0x000e602801007387 */ /* 0x0003e20000100800 */
[----:B------:R-:W-:Y:S01]  /*6fd0*/  IADD3 RZ, P5, R45, R6, RZ ;  /* 0x000000062dff7210 */ /* 0x000fe20007fbe0ff */
[C---:B------:R-:W-:Y:S01]  /*6fe0*/  IMAD R22, R3.reuse, 0x7c, RZ ;  /* 0x0000007c03167824 */ /* 0x040fe200078e02ff */
[----:B------:R-:W-:Y:S01]  /*6ff0*/  UIADD3.64 UR24, UR8, 0x3fe, URZ ;  /* 0x000003fe08187897 */ /* 0x000fe2000fffe03f */
[----:B------:R4:W-:Y:S01]  /*7000*/  STL [R1+0xe64], R41 ;  /* 0x000e642901007387 */ /* 0x0009e20000100800 */
[C---:B------:R-:W-:Y:S01]  /*7010*/  IMAD R20, R3.reuse, 0x7d, RZ ;  /* 0x0000007d03147824 */ /* 0x040fe200078e02ff */
[----:B------:R-:W2:Y:S01]  /*7020*/  LDC R43, c[0x0][0x268] ;  /* 0x00009a00ff2b7b82 */ /* 0x000ea20000000800 */
[C---:B------:R-:W-:Y:S01]  /*7030*/  IMAD R2, R3.reuse, 0x7e, RZ ;  /* 0x0000007e03027824 */ /* 0x040fe200078e02ff */
[----:B------:R-:W-:Y:S01]  /*7040*/  UIADD3.64 UR28, UR8, 0x400, URZ ;  /* 0x00000400081c7897 */ /* 0x000fe2000fffe03f */
[----:B------:R-:W-:Y:S01]  /*7050*/  IMAD R0, R3, 0x7f, RZ ;  /* 0x0000007f03007824 */ /* 0x000fe200078e02ff */
[----:B------:R-:W-:Y:S01]  /*7060*/  UIADD3.64 UR32, UR8, 0x402, URZ ;  /* 0x0000040208207897 */ /* 0x000fe2000fffe03f */
[----:B-1----:R-:W-:Y:S01]  /*7070*/  IMAD.X R40, R44, 0x1, R16, P2 ;  /* 0x000000012c287824 */ /* 0x002fe200010e0610 */
[----:B------:R-:W-:Y:S01]  /*7080*/  IADD3 RZ, P2, R45, R7, RZ ;  /* 0x000000072dff7210 */ /* 0x000fe20007f5e0ff */
[----:B0-----:R-:W-:Y:S01]  /*7090*/  IMAD R42, R42, 0x1cf, RZ ;  /* 0x000001cf2a2a7824 */ /* 0x001fe200078e02ff */
[----:B------:R-:W-:Y:S01]  /*70a0*/  SHF.R.S32.HI R45, RZ, 0x1f, R45 ;  /* 0x0000001fff2d7819 */ /* 0x000fe2000001142d */
[----:B----4-:R-:W-:Y:S01]  /*70b0*/  IMAD.X R41, R44, 0x1, R17, P3 ;  /* 0x000000012c297824 */ /* 0x010fe200018e0611 */
[----:B------:R0:W-:Y:S01]  /*70c0*/  STL [R1+0xe68], R40 ;  /* 0x000e682801007387 */ /* 0x0001e20000100800 */
[----:B------:R-:W-:Y:S01]  /*70d0*/  IADD3 RZ, P3, R46, R4, RZ ;  /* 0x000000042eff7210 */ /* 0x000fe20007f7e0ff */
[----:B------:R-:W-:Y:S01]  /*70e0*/  IMAD R76, R76, 0x1f0, RZ ;  /* 0x000001f04c4c7824 */ /* 0x000fe200078e02ff */
[----:B------:R-:W1:Y:S01]  /*70f0*/  LDC R84, c[0x0][0x268] ;  /* 0x00009a00ff547b82 */ /* 0x000e620000000800 */
[----:B------:R4:W-:Y:S01]  /*7100*/  STL [R1+0xe6c], R41 ;  /* 0x000e6c2901007387 */ /* 0x0009e20000100800 */
[----:B------:R-:W-:Y:S01]  /*7110*/  IMAD R77, R77, 0x1f1, RZ ;  /* 0x000001f14d4d7824 */ /* 0x000fe200078e02ff */
[----:B------:R-:W-:Y:S01]  /*7120*/  UIADD3.64 UR36, UR8, 0x404, URZ ;  /* 0x0000040408247897 */ /* 0x000fe2000fffe03f */
[----:B------:R-:W-:Y:S01]  /*7130*/  IMAD R78, R78, 0x1f2, RZ ;  /* 0x000001f24e4e7824 */ /* 0x000fe200078e02ff */
[----:B------:R-:W-:Y:S01]  /*7140*/  UIADD3.64 UR40, UR8, 0x5fe, URZ ;  /* 0x000005fe08287897 */ /* 0x000fe2000fffe03f */
[----:B------:R-:W-:Y:S01]  /*7150*/  IMAD R79, R79, 0x1f3, RZ ;  /* 0x000001f34f4f7824 */ /* 0x000fe200078e02ff */
[----:B------:R-:W-:Y:S01]  /*7160*/  UIADD3.64 UR44, UR8, 0x600, URZ ;  /* 0x00000600082c7897 */ /* 0x000fe2000fffe03f */
[----:B0-----:R-:W-:Y:S01]  /*7170*/  IMAD.X R40, R44, 0x1, R18, P1 ;  /* 0x000000012c287824 */ /* 0x001fe200008e0612 */
[----:B------:R-:W-:Y:S01]  /*7180*/  IADD3 RZ, P1, R46, R5, RZ ;  /* 0x000000052eff7210 */ /* 0x000fe20007f3e0ff */
[----:B------:R-:W0:Y:S01]  /*7190*/  LDC R85, c[0x0][0x268] ;  /* 0x00009a00ff557b82 */ /* 0x000e220000000800 */
[----:B----4-:R-:W-:Y:S01]  /*71a0*/  IMAD.X R41, R44, 0x1, R19, P4 ;  /* 0x000000012c297824 */ /* 0x010fe200020e0613 */
[----:B------:R-:W-:Y:S01]  /*71b0*/  IADD3 RZ, P4, R46, R6, RZ ;  /* 0x000000062eff7210 */ /* 0x000fe20007f9e0ff */
[----:B------:R4:W-:Y:S01]  /*71c0*/  STL [R1+0xe70], R40 ;  /* 0x000e702801007387 */ /* 0x0009e20000100800 */
[----:B--2---:R-:W-:Y:S01]  /*71d0*/  IMAD R43, R43, 0x1d0, RZ ;  /* 0x000001d02b2b7824 */ /* 0x004fe200078e02ff */
[----:B------:R-:W-:Y:S01]  /*71e0*/  UIADD3.64 UR48, UR8, 0x602, URZ ;  /* 0x0000060208307897 */ /* 0x000fe2000fffe03f */
[----:B------:R-:W-:Y:S01]  /*71f0*/  IMAD R80, R80, 0x1f4, RZ ;  /* 0x000001f450507824 */ /* 0x000fe200078e02ff */
[----:B------:R2:W-:Y:S01]  /*7200*/  STL [R1+0xe74], R41 ;  /* 0x000e742901007387 */ /* 0x0005e20000100800 */
[----:B------:R-:W0:Y:S01]  /*7210*/  LDC R44, c[0x0][0x268] ;  /* 0x00009a00ff2c7b82 */ /* 0x000e220000000800 */
[----:B------:R-:W-:Y:S01]  /*7220*/  IMAD R81, R81, 0x1f5, RZ ;  /* 0x000001f551517824 */ /* 0x000fe200078e02ff */
[----:B------:R-:W-:Y:S01]  /*7230*/  UIADD3.64 UR52, UR8, 0x604, URZ ;  /* 0x0000060408347897 */ /* 0x000fe2000fffe03f */
[----:B-----5:R-:W-:-:S02]  /*7240*/  IMAD R82, R82, 0x1f6, RZ ;  /* 0x000001f652527824 */ /* 0x020fc400078e02ff */
[----:B----4-:R-:W-:Y:S01]  /*7250*/  IMAD.X R40, R45, 0x1, R16, P0 ;  /* 0x000000012d287824 */ /* 0x010fe200000e0610 */
[----:B------:R-:W-:Y:S01]  /*7260*/  IADD3 RZ, P0, R46, R7, RZ ;  /* 0x000000072eff7210 */ /* 0x000fe20007f1e0ff */
[----:B---3--:R-:W-:Y:S01]  /*7270*/  IMAD R83, R83, 0x1f7, RZ ;  /* 0x000001f753537824 */ /* 0x008fe200078e02ff */
[----:B------:R-:W-:Y:S01]  /*7280*/  SHF.R.S32.HI R46, RZ, 0x1f, R46 ;  /* 0x0000001fff2e7819 */ /* 0x000fe2000001142e */
[----:B--2---:R-:W-:Y:S01]  /*7290*/  IMAD.X R41, R45, 0x1, R17, P6 ;  /* 0x000000012d297824 */ /* 0x004fe200030e0611 */
[----:B------:R2:W-:Y:S01]  /*72a0*/  STL [R1+0xe78], R40 ;  /* 0x000e782801007387 */ /* 0x0005e20000100800 */
[----:B------:R-:W-:Y:S01]  /*72b0*/  IADD3 RZ, P6, R47, R4, RZ ;  /* 0x000000042fff7210 */ /* 0x000fe20007fde0ff */
[----:B------:R-:W3:Y:S01]  /*72c0*/  LDC R86, c[0x0][0x268] ;  /* 0x00009a00ff567b82 */ /* 0x000ee20000000800 */
[----:B-1----:R-:W-:Y:S01]  /*72d0*/  IMAD R84, R84, 0x1f8, RZ ;  /* 0x000001f854547824 */ /* 0x002fe200078e02ff */
[----:B------:R1:W-:Y:S01]  /*72e0*/  STL [R1+0xe7c], R41 ;  /* 0x000e7c2901007387 */ /* 0x0003e20000100800 */
[----:B0-----:R-:W-:-:S02]  /*72f0*/  IMAD R85, R85, 0x1f9, RZ ;  /* 0x000001f955557824 */ /* 0x001fc400078e02ff */
[----:B--2---:R-:W-:Y:S01]  /*7300*/  IMAD.X R40, R45, 0x1, R18, P5 ;  /* 0x000000012d287824 */ /* 0x004fe200028e0612 */
[----:B------:R-:W-:Y:S02]  /*7310*/  IADD3 RZ, P5, R47, R5, RZ ;  /* 0x000000052fff7210 */ /* 0x000fe40007fbe0ff */
[----:B------:R-:W0:Y:S01]  /*7320*/  LDC R87, c[0x0][0x268] ;  /* 0x00009a00ff577b82 */ /* 0x000e220000000800 */
[----:B-1----:R-:W-:Y:S01]  /*7330*/  IMAD.X R41, R45, 0x1, R19, P2 ;  /* 0x000000012d297824 */ /* 0x002fe200010e0613 */
[----:B------:R1:W-:Y:S01]  /*7340*/  STL [R1+0xe80], R40 ;  /* 0x000e802801007387 */ /* 0x0003e20000100800 */
[C---:B------:R-:W-:Y:S01]  /*7350*/  IADD3 RZ, P2, R47.reuse, R6, RZ ;  /* 0x000000062fff7210 */ /* 0x040fe20007f5e0ff */
[----:B------:R-:W-:Y:S02]  /*7360*/  IMAD R44, R44, 0x1d1, RZ ;  /* 0x000001d12c2c7824 */ /* 0x000fe400078e02ff */
[----:B------:R2:W-:Y:S02]  /*7370*/  STL [R1+0xe84], R41 ;  /* 0x000e842901007387 */ /* 0x0005e40000100800 */
[----:B------:R-:W4:Y:S01]  /*7380*/  LDC R45, c[0x0][0x268] ;  /* 0x00009a00ff2d7b82 */ /* 0x000f220000000800 */
[----:B-1----:R-:W-:Y:S01]  /*7390*/  IMAD.X R40, R46, 0x1, R16, P3 ;  /* 0x000000012e287824 */ /* 0x002fe200018e0610 */
[----:B------:R-:W-:Y:S01]  /*73a0*/  IADD3 RZ, P3, R47, R7, RZ ;  /* 0x000000072fff7210 */ /* 0x000fe20007f7e0ff */
[----:B---3--:R-:W-:Y:S01]  /*73b0*/  IMAD R86, R86, 0x1fa, RZ ;  /* 0x000001fa56567824 */ /* 0x008fe200078e02ff */
[----:B------:R-:W-:Y:S01]  /*73c0*/  SHF.R.S32.HI R47, RZ, 0x1f, R47 ;  /* 0x0000001fff2f7819 */ /* 0x000fe2000001142f */
[----:B--2---:R-:W-:Y:S01]  /*73d0*/  IMAD.X R41, R46, 0x1, R17, P1 ;  /* 0x000000012e297824 */ /* 0x004fe200008e0611 */
[----:B------:R1:W-:Y:S01]  /*73e0*/  STL [R1+0xe88], R40 ;  /* 0x000e882801007387 */ /* 0x0003e20000100800 */
[----:B------:R-:W-:Y:S01]  /*73f0*/  IADD3 RZ, P1, R48, R4, RZ ;  /* 0x0000000430ff7210 */ /* 0x000fe20007f3e0ff */
[----:B------:R-:W2:Y:S02]  /*7400*/  LDC R88, c[0x0][0x268] ;  /* 0x00009a00ff587b82 */ /* 0x000ea40000000800 */
[----:B------:R3:W-:Y:S01]  /*7410*/  STL [R1+0xe8c], R41 ;  /* 0x000e8c2901007387 */ /* 0x0007e20000100800 */
[----:B0-----:R-:W-:-:S02]  /*7420*/  IMAD R87, R87, 0x1fb, RZ ;  /* 0x000001fb57577824 */ /* 0x001fc400078e02ff */
[----:B-1----:R-:W-:Y:S01]  /*7430*/  IMAD.X R40, R46, 0x1, R18, P4 ;  /* 0x000000012e287824 */ /* 0x002fe200020e0612 */
[----:B------:R-:W-:Y:S02]  /*7440*/  IADD3 RZ, P4, R48, R5, RZ ;  /* 0x0000000530ff7210 */ /* 0x000fe40007f9e0ff */
[----:B------:R-:W0:Y:S01]  /*7450*/  LDC R89, c[0x0][0x268] ;  /* 0x00009a00ff597b82 */ /* 0x000e220000000800 */
[----:B---3--:R-:W-:Y:S01]  /*7460*/  IMAD.X R41, R46, 0x1, R19, P0 ;  /* 0x000000012e297824 */ /* 0x008fe200000e0613 */
[----:B------:R1:W-:Y:S01]  /*7470*/  STL [R1+0xe90], R40 ;  /* 0x000e902801007387 */ /* 0x0003e20000100800 */
[C---:B------:R-:W-:Y:S01]  /*7480*/  IADD3 RZ, P0, R48.reuse, R6, RZ ;  /* 0x0000000630ff7210 */ /* 0x040fe20007f1e0ff */
[----:B----4-:R-:W-:Y:S02]  /*7490*/  IMAD R45, R45, 0x1d2, RZ ;  /* 0x000001d22d2d7824 */ /* 0x010fe400078e02ff */
[----:B------:R3:W-:Y:S02]  /*74a0*/  STL [R1+0xe94], R41 ;  /* 0x000e942901007387 */ /* 0x0007e40000100800 */
[----:B------:R-:W4:Y:S01]  /*74b0*/  LDC R46, c[0x0][0x268] ;  /* 0x00009a00ff2e7b82 */ /* 0x000f220000000800 */
[C---:B-1----:R-:W-:Y:S01]  /*74c0*/  IMAD.X R40, R47.reuse, 0x1, R16, P6 ;  /* 0x000000012f287824 */ /* 0x042fe200030e0610 */
[----:B------:R-:W-:Y:S01]  /*74d0*/  IADD3 RZ, P6, R48, R7, RZ ;  /* 0x0000000730ff7210 */ /* 0x000fe20007fde0ff */
[----:B--2---:R-:W-:Y:S01]  /*74e0*/  IMAD R88, R88, 0x1fc, RZ ;  /* 0x000001fc58587824 */ /* 0x004fe200078e02ff */
[----:B------:R-:W-:Y:S01]  /*74f0*/  SHF.R.S32.HI R48, RZ, 0x1f, R48 ;  /* 0x0000001fff307819 */ /* 0x000fe20000011430 */
[----:B---3--:R-:W-:Y:S01]  /*7500*/  IMAD.X R41, R47, 0x1, R17, P5 ;  /* 0x000000012f297824 */ /* 0x008fe200028e0611 */
        /* <DEDUP_REMOVED lines=14> */
[----:B-1----:R-:W-:Y:S01]  /*75f0*/  IMAD.X R40, R48, 0x1, R16, P1 ;  /* 0x0000000130287824 */ /* 0x002fe200008e0610 */
        /* <DEDUP_REMOVED lines=20> */
[----:B--2---:R-:W-:Y:S01]  /*7740*/  IMAD.SHL.U32 R92, R92, 0x2, RZ ;  /* 0x000000025c5c7824 */ /* 0x004fe200078e00ff */
        /* <DEDUP_REMOVED lines=235> */
[C---:B-1----:R-:W-:Y:S01]  /*8600*/  IMAD.X R40, R61.reuse, 0x1, R18, P2 ;  /* 0x000000013d287824 */ /* 0x042fe200010e0612 */
[C---:B------:R-:W-:Y:S02]  /*8610*/  IADD3 RZ, P2, R64.reuse, R5, RZ ;  /* 0x0000000540ff7210 */ /* 0x040fe40007f5e0ff */
[----:B------:R-:W0:Y:S01]  /*8620*/  LDC R119, c[0x0][0x268] ;  /* 0x00009a00ff777b82 */ /* 0x000e220000000800 */
[----:B---3--:R-:W-:Y:S01]  /*8630*/  IMAD.X R41, R61, 0x1, R19, P3 ;  /* 0x000000013d297824 */ /* 0x008fe200018e0613 */
[----:B------:R1:W-:Y:S01]  /*8640*/  STL [R1+0xf94], R40 ;  /* 0x000f942801007387 */ /* 0x0003e20000100800 */
[----:B------:R-:W-:Y:S01]  /*8650*/  IADD3 RZ, P3, R64, R6, RZ ;  /* 0x0000000640ff7210 */ /* 0x000fe20007f7e0ff */
        /* <DEDUP_REMOVED lines=37> */
[----:B------:R-:W-:Y:S01]  /*88b0*/  IADD3 RZ, P1, R66, R6, RZ ;  /* 0x0000000642ff7210 */ /* 0x000fe20007f3e0ff */
        /* <DEDUP_REMOVED lines=219> */
[----:B------:R-:W2:Y:S01]  /*9670*/  LDC R146, c[0x0][0x268] ;  /* 0x00009a00ff927b82 */ /* 0x000ea20000000800 */
[----:B0-----:R-:W-:-:S02]  /*9680*/  IMAD R145, R145, 0x37, RZ ;  /* 0x0000003791917824 */ /* 0x001fc400078e02ff */
[----:B-1----:R-:W-:Y:S01]  /*9690*/  IMAD.X R40, R39, 0x1, R17, P5 ;  /* 0x0000000127287824 */ /* 0x002fe200028e0611 */
[----:B------:R-:W-:-:S04]  /*96a0*/  IADD3 RZ, P5, R37, R4, RZ ;  /* 0x0000000425ff7210 */ /* 0x000fc80007fbe0ff */
[----:B------:R-:W0:Y:S01]  /*96b0*/  LDC R147, c[0x0][0x268] ;  /* 0x00009a00ff937b82 */ /* 0x000e220000000800 */
[----:B----4-:R-:W-:Y:S01]  /*96c0*/  IMAD R75, R75, 0x1ef, RZ ;  /* 0x000001ef4b4b7824 */ /* 0x010fe200078e02ff */
[----:B------:R1:W-:Y:S04]  /*96d0*/  STL [R1+0x1070], R40 ;  /* 0x0010702801007387 */ /* 0x0003e80000100800 */
[----:B------:R3:W-:Y:S02]  /*96e0*/  STL [R1+0x1074], R41 ;  /* 0x0010742901007387 */ /* 0x0007e40000100800 */
[----:B------:R-:W4:Y:S01]  /*96f0*/  LDC R148, c[0x0][0x268] ;  /* 0x00009a00ff947b82 */ /* 0x000f220000000800 */
[----:B-1----:R-:W-:Y:S01]  /*9700*/  IMAD.X R40, R39, 0x1, R19, P3 ;  /* 0x0000000127287824 */ /* 0x002fe200018e0613 */
[C---:B------:R-:W-:Y:S01]  /*9710*/  IADD3 RZ, P3, R37.reuse, R6, RZ ;  /* 0x0000000625ff7210 */ /* 0x040fe20007f7e0ff */
[----:B------:R-:W-:Y:S01]  /*9720*/  IMAD.X R39, R38, 0x1, R16, P1 ;  /* 0x0000000126277824 */ /* 0x000fe200008e0610 */
[----:B------:R-:W-:-:S04]  /*9730*/  IADD3 RZ, P1, R37, R7, RZ ;  /* 0x0000000725ff7210 */ /* 0x000fc80007f3e0ff */
[----:B---3--:R-:W1:Y:S01]  /*9740*/  LDC R41, c[0x0][0x268] ;  /* 0x00009a00ff297b82 */ /* 0x008e620000000800 */
[----:B------:R3:W-:Y:S01]  /*9750*/  STL [R1+0x1078], R40 ;  /* 0x0010782801007387 */ /* 0x0007e20000100800 */
[----:B------:R-:W-:Y:S01]  /*9760*/  SHF.R.S32.HI R37, RZ, 0x1f, R37 ;  /* 0x0000001fff257819 */ /* 0x000fe20000011425 */
[----:B--2---:R-:W-:Y:S02]  /*9770*/  IMAD R146, R146, 0x38, RZ ;  /* 0x0000003892927824 */ /* 0x004fe400078e02ff */
[----:B------:R2:W-:Y:S01]  /*9780*/  STL [R1+0x107c], R39 ;  /* 0x00107c2701007387 */ /* 0x0005e20000100800 */
[----:B0-----:R-:W-:Y:S02]  /*9790*/  IMAD R147, R147, 0x39, RZ ;  /* 0x0000003993937824 */ /* 0x001fe400078e02ff */
[----:B------:R-:W0:Y:S01]  /*97a0*/  LDC R149, c[0x0][0x268] ;  /* 0x00009a00ff957b82 */ /* 0x000e220000000800 */
[----:B---3--:R-:W-:Y:S01]  /*97b0*/  IMAD.X R40, R38, 0x1, R18, P0 ;  /* 0x0000000126287824 */ /* 0x008fe200000e0612 */
[----:B------:R-:W-:Y:S01]  /*97c0*/  IADD3 RZ, P0, R36, R5, RZ ;  /* 0x0000000524ff7210 */ /* 0x000fe20007f1e0ff */
[----:B--2---:R-:W-:Y:S01]  /*97d0*/  IMAD.X R39, R38, 0x1, R17, P4 ;  /* 0x0000000126277824 */ /* 0x004fe200020e0611 */
[----:B------:R-:W-:-:S04]  /*97e0*/  IADD3 RZ, P4, R36, R4, RZ ;  /* 0x0000000424ff7210 */ /* 0x000fc80007f9e0ff */
[----:B------:R-:W2:Y:S01]  /*97f0*/  LDC R150, c[0x0][0x268] ;  /* 0x00009a00ff967b82 */ /* 0x000ea20000000800 */
[----:B----4-:R-:W-:Y:S01]  /*9800*/  IMAD R148, R148, 0x3a, RZ ;  /* 0x0000003a94947824 */ /* 0x010fe200078e02ff */
[----:B------:R3:W-:Y:S04]  /*9810*/  STL [R1+0x1080], R39 ;  /* 0x0010802701007387 */ /* 0x0007e80000100800 */
[----:B------:R4:W-:Y:S01]  /*9820*/  STL [R1+0x1084], R40 ;  /* 0x0010842801007387 */ /* 0x0009e20000100800 */
[----:B-1----:R-:W-:Y:S01]  /*9830*/  IMAD R41, R41, 0x1ce, RZ ;  /* 0x000001ce29297824 */ /* 0x002fe200078e02ff */
[----:B------:R-:W1:Y:S01]  /*9840*/  LDC R151, c[0x0][0x268] ;  /* 0x00009a00ff977b82 */ /* 0x000e620000000800 */
[----:B---3--:R-:W-:Y:S01]  /*9850*/  IMAD.X R39, R38, 0x1, R19, P6 ;  /* 0x0000000126277824 */ /* 0x008fe200030e0613 */
[C---:B------:R-:W-:Y:S01]  /*9860*/  IADD3 RZ, P6, R36.reuse, R6, RZ ;  /* 0x0000000624ff7210 */ /* 0x040fe20007fde0ff */
[----:B------:R-:W-:Y:S01]  /*9870*/  IMAD.X R38, R37, 0x1, R16, P5 ;  /* 0x0000000125267824 */ /* 0x000fe200028e0610 */
[----:B------:R-:W-:-:S04]  /*9880*/  IADD3 RZ, P5, R36, R7, RZ ;  /* 0x0000000724ff7210 */ /* 0x000fc80007fbe0ff */
[----:B----4-:R-:W3:Y:S01]  /*9890*/  LDC R40, c[0x0][0x268] ;  /* 0x00009a00ff287b82 */ /* 0x010ee20000000800 */
[----:B------:R4:W-:Y:S01]  /*98a0*/  STL [R1+0x1088], R39 ;  /* 0x0010882701007387 */ /* 0x0009e20000100800 */
[----:B------:R-:W-:Y:S01]  /*98b0*/  SHF.R.S32.HI R36, RZ, 0x1f, R36 ;  /* 0x0000001fff247819 */ /* 0x000fe20000011424 */
[----:B0-----:R-:W-:Y:S02]  /*98c0*/  IMAD R149, R149, 0x3b, RZ ;  /* 0x0000003b95957824 */ /* 0x001fe400078e02ff */
[----:B------:R0:W-:Y:S01]  /*98d0*/  STL [R1+0x108c], R38 ;  /* 0x00108c2601007387 */ /* 0x0001e20000100800 */
[----:B--2---:R-:W-:Y:S02]  /*98e0*/  IMAD R150, R150, 0x3c, RZ ;  /* 0x0000003c96967824 */ /* 0x004fe400078e02ff */
[----:B------:R-:W2:Y:S01]  /*98f0*/  LDC R152, c[0x0][0x268] ;  /* 0x00009a00ff987b82 */ /* 0x000ea20000000800 */
[----:B----4-:R-:W-:Y:S01]  /*9900*/  IMAD.X R39, R37, 0x1, R18, P3 ;  /* 0x0000000125277824 */ /* 0x010fe200018e0612 */
[----:B------:R-:W-:Y:S01]  /*9910*/  IADD3 RZ, P3, R35, R5, RZ ;  /* 0x0000000523ff7210 */ /* 0x000fe20007f7e0ff */
[----:B0-----:R-:W-:Y:S01]  /*9920*/  IMAD.X R38, R37, 0x1, R17, P2 ;  /* 0x0000000125267824 */ /* 0x001fe200010e0611 */
[----:B------:R-:W-:-:S04]  /*9930*/  IADD3 RZ, P2, R35, R4, RZ ;  /* 0x0000000423ff7210 */ /* 0x000fc80007f5e0ff */
[----:B------:R-:W0:Y:S01]  /*9940*/  LDC R153, c[0x0][0x268] ;  /* 0x00009a00ff997b82 */ /* 0x000e220000000800 */
[----:B-1----:R-:W-:Y:S01]  /*9950*/  IMAD R151, R151, 0x3d, RZ ;  /* 0x0000003d97977824 */ /* 0x002fe200078e02ff */
[----:B------:R1:W-:Y:S04]  /*9960*/  STL [R1+0x1090], R38 ;  /* 0x0010902601007387 */ /* 0x0003e80000100800 */
[----:B------:R4:W-:Y:S01]  /*9970*/  STL [R1+0x1094], R39 ;  /* 0x0010942701007387 */ /* 0x0009e20000100800 */
[----:B---3--:R-:W-:Y:S01]  /*9980*/  IMAD R40, R40, 0x1cd, RZ ;  /* 0x000001cd28287824 */ /* 0x008fe200078e02ff */
[----:B------:R-:W3:Y:S01]  /*9990*/  LDC R154, c[0x0][0x268] ;  /* 0x00009a00ff9a7b82 */ /* 0x000ee20000000800 */
[----:B-1----:R-:W-:Y:S01]  /*99a0*/  IMAD.X R38, R37, 0x1, R19, P1 ;  /* 0x0000000125267824 */ /* 0x002fe200008e0613 */
[C---:B------:R-:W-:Y:S01]  /*99b0*/  IADD3 RZ, P1, R35.reuse, R6, RZ ;  /* 0x0000000623ff7210 */ /* 0x040fe20007f3e0ff */
[----:B------:R-:W-:Y:S01]  /*99c0*/  IMAD.X R37, R36, 0x1, R16, P4 ;  /* 0x0000000124257824 */ /* 0x000fe200020e0610 */
[----:B------:R-:W-:-:S04]  /*99d0*/  IADD3 RZ, P4, R35, R7, RZ ;  /* 0x0000000723ff7210 */ /* 0x000fc80007f9e0ff */
[----:B----4-:R-:W1:Y:S01]  /*99e0*/  LDC R39, c[0x0][0x268] ;  /* 0x00009a00ff277b82 */ /* 0x010e620000000800 */
[----:B------:R4:W-:Y:S01]  /*99f0*/  STL [R1+0x1098], R38 ;  /* 0x0010982601007387 */ /* 0x0009e20000100800 */
[----:B------:R-:W-:Y:S01]  /*9a00*/  SHF.R.S32.HI R35, RZ, 0x1f, R35 ;  /* 0x0000001fff237819 */ /* 0x000fe20000011423 */
[----:B--2---:R-:W-:Y:S02]  /*9a10*/  IMAD R152, R152, 0x3e, RZ ;  /* 0x0000003e98987824 */ /* 0x004fe400078e02ff */
[----:B------:R2:W-:Y:S01]  /*9a20*/  STL [R1+0x109c], R37 ;  /* 0x00109c2501007387 */ /* 0x0005e20000100800 */
[----:B0-----:R-:W-:Y:S02]  /*9a30*/  IMAD R153, R153, 0x3f, RZ ;  /* 0x0000003f99997824 */ /* 0x001fe400078e02ff */
[----:B------:R-:W0:Y:S01]  /*9a40*/  LDC R155, c[0x0][0x268] ;  /* 0x00009a00ff9b7b82 */ /* 0x000e220000000800 */
[----:B----4-:R-:W-:Y:S01]  /*9a50*/  IMAD.X R38, R36, 0x1, R18, P6 ;  /* 0x0000000124267824 */ /* 0x010fe200030e0612 */
[----:B------:R-:W-:Y:S01]  /*9a60*/  IADD3 RZ, P6, R34, R5, RZ ;  /* 0x0000000522ff7210 */ /* 0x000fe20007fde0ff */
[----:B--2---:R-:W-:Y:S01]  /*9a70*/  IMAD.X R37, R36, 0x1, R17, P0 ;  /* 0x0000000124257824 */ /* 0x004fe200000e0611 */
[----:B------:R-:W-:-:S04]  /*9a80*/  IADD3 RZ, P0, R34, R4, RZ ;  /* 0x0000000422ff7210 */ /* 0x000fc80007f1e0ff */
[----:B------:R-:W2:Y:S01]  /*9a90*/  LDC R156, c[0x0][0x268] ;  /* 0x00009a00ff9c7b82 */ /* 0x000ea20000000800 */
[----:B---3--:R-:W-:Y:S01]  /*9aa0*/  IMAD.SHL.U32 R154, R154, 0x40, RZ ;  /* 0x000000409a9a7824 */ /* 0x008fe200078e00ff */
        /* <DEDUP_REMOVED lines=41> */
[----:B---3--:R-:W-:Y:S01]  /*9d40*/  IMAD R160, R160, 0x46, RZ ;  /* 0x00000046a0a07824 */ /* 0x008fe200078e02ff */
        /* <DEDUP_REMOVED lines=136> */
[----:B------:R-:W-:-:S03]  /*a5d0*/  SHF.R.S32.HI R26, RZ, 0x1f, R26 ;  /* 0x0000001fff1a7819 */ /* 0x000fc6000001141a */
[----:B------:R5:W-:Y:S03]  /*a5e0*/  STL [R1+0x112c], R28 ;  /* 0x00112c1c01007387 */ /* 0x000be60000100800 */
[----:B------:R-:W0:Y:S01]  /*a5f0*/  LDC R183, c[0x0][0x268] ;  /* 0x00009a00ffb77b82 */ /* 0x000e220000000800 */
[----:B----4-:R-:W-:Y:S01]  /*a600*/  IMAD.X R29, R27, 0x1, R18, P5 ;  /* 0x000000011b1d7824 */ /* 0x010fe200028e0612 */
[----:B------:R-:W-:Y:S01]  /*a610*/  IADD3 RZ, P5, R25, R5, RZ ;  /* 0x0000000519ff7210 */ /* 0x000fe20007fbe0ff */
[----:B-----5:R-:W-:Y:S01]  /*a620*/  IMAD.X R28, R27, 0x1, R17, P6 ;  /* 0x000000011b1c7824 */ /* 0x020fe200030e0611 */
[----:B------:R-:W-:-:S04]  /*a630*/  IADD3 RZ, P6, R25, R4, RZ ;  /* 0x0000000419ff7210 */ /* 0x000fc80007fde0ff */
[----:B------:R-:W4:Y:S01]  /*a640*/  LDC R184, c[0x0][0x268] ;  /* 0x00009a00ffb87b82 */ /* 0x000f220000000800 */
[----:B------:R5:W-:Y:S04]  /*a650*/  STL [R1+0x1130], R28 ;  /* 0x0011301c01007387 */ /* 0x000be80000100800 */
[----:B------:R2:W-:Y:S01]  /*a660*/  STL [R1+0x1134], R29 ;  /* 0x0011341d01007387 */ /* 0x0005e20000100800 */
[----:B---3--:R-:W-:Y:S02]  /*a670*/  IMAD R30, R30, 0x1c3, RZ ;  /* 0x000001c31e1e7824 */ /* 0x008fe400078e02ff */
[----:B------:R-:W3:Y:S01]  /*a680*/  LDC R185, c[0x0][0x268] ;  /* 0x00009a00ffb97b82 */ /* 0x000ee20000000800 */
[----:B-----5:R-:W-:Y:S01]  /*a690*/  IMAD.X R28, R27, 0x1, R19, P2 ;  /* 0x000000011b1c7824 */ /* 0x020fe200010e0613 */
[C---:B------:R-:W-:Y:S01]  /*a6a0*/  IADD3 RZ, P2, R25.reuse, R6, RZ ;  /* 0x0000000619ff7210 */ /* 0x040fe20007f5e0ff */
[----:B------:R-:W-:Y:S01]  /*a6b0*/  IMAD.X R27, R26, 0x1, R16, P3 ;  /* 0x000000011a1b7824 */ /* 0x000fe200018e0610 */
[----:B------:R-:W-:-:S04]  /*a6c0*/  IADD3 RZ, P3, R25, R7, RZ ;  /* 0x0000000719ff7210 */ /* 0x000fc80007f7e0ff */
[----:B--2---:R-:W2:Y:S01]  /*a6d0*/  LDC R29, c[0x0][0x268] ;  /* 0x00009a00ff1d7b82 */ /* 0x004ea20000000800 */
[----:B------:R5:W-:Y:S01]  /*a6e0*/  STL [R1+0x1138], R28 ;  /* 0x0011381c01007387 */ /* 0x000be20000100800 */
[----:B------:R-:W-:-:S03]  /*a6f0*/  SHF.R.S32.HI R25, RZ, 0x1f, R25 ;  /* 0x0000001fff197819 */ /* 0x000fc60000011419 */
[----:B------:R1:W-:Y:S03]  /*a700*/  STL [R1+0x113c], R27 ;  /* 0x00113c1b01007387 */ /* 0x0003e60000100800 */
[----:B------:R-:W0:Y:S01]  /*a710*/  LDC R205, c[0x0][0x268] ;  /* 0x00009a00ffcd7b82 */ /* 0x000e220000000800 */
[----:B-----5:R-:W-:Y:S01]  /*a720*/  IMAD.X R28, R26, 0x1, R18, P4 ;  /* 0x000000011a1c7824 */ /* 0x020fe200020e0612 */
[----:B------:R-:W-:Y:S01]  /*a730*/  IADD3 RZ, P4, R24, R5, RZ ;  /* 0x0000000518ff7210 */ /* 0x000fe20007f9e0ff */
[----:B-1----:R-:W-:Y:S01]  /*a740*/  IMAD.X R27, R26, 0x1, R17, P1 ;  /* 0x000000011a1b7824 */ /* 0x002fe200008e0611 */
[----:B------:R-:W-:-:S04]  /*a750*/  IADD3 RZ, P1, R24, R4, RZ ;  /* 0x0000000418ff7210 */ /* 0x000fc80007f3e0ff */
[----:B------:R-:W1:Y:S01]  /*a760*/  LDC R204, c[0x0][0x268] ;  /* 0x00009a00ffcc7b82 */ /* 0x000e620000000800 */
[----:B------:R5:W-:Y:S04]  /*a770*/  STL [R1+0x1140], R27 ;  /* 0x0011401b01007387 */ /* 0x000be80000100800 */
[----:B------:R4:W-:Y:S01]  /*a780*/  STL [R1+0x1144], R28 ;  /* 0x0011441c01007387 */ /* 0x0009e20000100800 */
[----:B--2---:R-:W-:Y:S02]  /*a790*/  IMAD R29, R29, 0x1c2, RZ ;  /* 0x000001c21d1d7824 */ /* 0x004fe400078e02ff */
[----:B------:R-:W2:Y:S01]  /*a7a0*/  LDC R203, c[0x0][0x268] ;  /* 0x00009a00ffcb7b82 */ /* 0x000ea20000000800 */
[----:B-----5:R-:W-:Y:S01]  /*a7b0*/  IMAD.X R27, R26, 0x1, R19, P0 ;  /* 0x000000011a1b7824 */ /* 0x020fe200000e0613 */
[C---:B------:R-:W-:Y:S01]  /*a7c0*/  IADD3 RZ, P0, R24.reuse, R6, RZ ;  /* 0x0000000618ff7210 */ /* 0x040fe20007f1e0ff */
[----:B------:R-:W-:Y:S01]  /*a7d0*/  IMAD.X R26, R25, 0x1, R16, P6 ;  /* 0x00000001191a7824 */ /* 0x000fe200030e0610 */
[----:B------:R-:W-:-:S04]  /*a7e0*/  IADD3 RZ, P6, R24, R7, RZ ;  /* 0x0000000718ff7210 */ /* 0x000fc80007fde0ff */
[----:B----4-:R-:W4:Y:S01]  /*a7f0*/  LDC R28, c[0x0][0x268] ;  /* 0x00009a00ff1c7b82 */ /* 0x010f220000000800 */
[----:B------:R5:W-:Y:S01]  /*a800*/  STL [R1+0x1148], R27 ;  /* 0x0011481b01007387 */ /* 0x000be20000100800 */
[----:B------:R-:W-:Y:S01]  /*a810*/  SHF.R.S32.HI R24, RZ, 0x1f, R24 ;  /* 0x0000001fff187819 */ /* 0x000fe20000011418 */
[----:B0-----:R-:W-:Y:S02]  /*a820*/  IMAD R205, R205, 0x5f, RZ ;  /* 0x0000005fcdcd7824 */ /* 0x001fe400078e02ff */
[----:B------:R0:W-:Y:S01]  /*a830*/  STL [R1+0x114c], R26 ;  /* 0x00114c1a01007387 */ /* 0x0001e20000100800 */
[----:B-1----:R-:W-:Y:S02]  /*a840*/  IMAD R204, R204, 0x60, RZ ;  /* 0x00000060cccc7824 */ /* 0x002fe400078e02ff */
[----:B------:R-:W1:Y:S01]  /*a850*/  LDC R202, c[0x0][0x268] ;  /* 0x00009a00ffca7b82 */ /* 0x000e620000000800 */
[----:B-----5:R-:W-:Y:S01]  /*a860*/  IMAD.X R27, R25, 0x1, R18, P2 ;  /* 0x00000001191b7824 */ /* 0x020fe200010e0612 */
[----:B------:R-:W-:Y:S01]  /*a870*/  IADD3 RZ, P2, R15, R5, RZ ;  /* 0x000000050fff7210 */ /* 0x000fe20007f5e0ff */
[----:B0-----:R-:W-:Y:S01]  /*a880*/  IMAD.X R26, R25, 0x1, R17, P5 ;  /* 0x00000001191a7824 */ /* 0x001fe200028e0611 */
[----:B------:R-:W-:-:S04]  /*a890*/  IADD3 RZ, P5, R15, R4, RZ ;  /* 0x000000040fff7210 */ /* 0x000fc80007fbe0ff */
[----:B------:R-:W0:Y:S01]  /*a8a0*/  LDC R201, c[0x0][0x268] ;  /* 0x00009a00ffc97b82 */ /* 0x000e220000000800 */
[----:B--2---:R-:W-:Y:S01]  /*a8b0*/  IMAD R203, R203, 0x61, RZ ;  /* 0x00000061cbcb7824 */ /* 0x004fe200078e02ff */
[----:B------:R2:W-:Y:S04]  /*a8c0*/  STL [R1+0x1150], R26 ;  /* 0x0011501a01007387 */ /* 0x0005e80000100800 */
[----:B------:R5:W-:Y:S01]  /*a8d0*/  STL [R1+0x1154], R27 ;  /* 0x0011541b01007387 */ /* 0x000be20000100800 */
[----:B----4-:R-:W-:Y:S01]  /*a8e0*/  IMAD R28, R28, 0x1c1, RZ ;  /* 0x000001c11c1c7824 */ /* 0x010fe200078e02ff */
[----:B------:R-:W4:Y:S01]  /*a8f0*/  LDC R200, c[0x0][0x268] ;  /* 0x00009a00ffc87b82 */ /* 0x000f220000000800 */
[----:B--2---:R-:W-:Y:S01]  /*a900*/  IMAD.X R26, R25, 0x1, R19, P3 ;  /* 0x00000001191a7824 */ /* 0x004fe200018e0613 */
[C---:B------:R-:W-:Y:S01]  /*a910*/  IADD3 RZ, P3, R15.reuse, R6, RZ ;  /* 0x000000060fff7210 */ /* 0x040fe20007f7e0ff */
[----:B------:R-:W-:Y:S01]  /*a920*/  IMAD.X R25, R24, 0x1, R16, P1 ;  /* 0x0000000118197824 */ /* 0x000fe200008e0610 */
[----:B------:R-:W-:-:S04]  /*a930*/  IADD3 RZ, P1, R15, R7, RZ ;  /* 0x000000070fff7210 */ /* 0x000fc80007f3e0ff */
[----:B-----5:R-:W2:Y:S01]  /*a940*/  LDC R27, c[0x0][0x268] ;  /* 0x00009a00ff1b7b82 */ /* 0x020ea20000000800 */
[----:B------:R5:W-:Y:S01]  /*a950*/  STL [R1+0x1158], R26 ;  /* 0x0011581a01007387 */ /* 0x000be20000100800 */
[----:B------:R-:W-:Y:S01]  /*a960*/  SHF.R.S32.HI R15, RZ, 0x1f, R15 ;  /* 0x0000001fff0f7819 */ /* 0x000fe2000001140f */
[----:B-1----:R-:W-:Y:S02]  /*a970*/  IMAD R202, R202, 0x62, RZ ;  /* 0x00000062caca7824 */ /* 0x002fe400078e02ff */
[----:B------:R1:W-:Y:S01]  /*a980*/  STL [R1+0x115c], R25 ;  /* 0x00115c1901007387 */ /* 0x0003e20000100800 */
[----:B0-----:R-:W-:Y:S02]  /*a990*/  IMAD R201, R201, 0x63, RZ ;  /* 0x00000063c9c97824 */ /* 0x001fe400078e02ff */
[----:B------:R-:W0:Y:S01]  /*a9a0*/  LDC R199, c[0x0][0x268] ;  /* 0x00009a00ffc77b82 */ /* 0x000e220000000800 */
[----:B-----5:R-:W-:Y:S01]  /*a9b0*/  IMAD.X R26, R24, 0x1, R18, P0 ;  /* 0x00000001181a7824 */ /* 0x020fe200000e0612 */
[----:B------:R-:W-:Y:S01]  /*a9c0*/  IADD3 RZ, P0, R14, R5, RZ ;  /* 0x000000050eff7210 */ /* 0x000fe20007f1e0ff */
[----:B-1----:R-:W-:Y:S01]  /*a9d0*/  IMAD.X R25, R24, 0x1, R17, P4 ;  /* 0x0000000118197824 */ /* 0x002fe200020e0611 */
[----:B------:R-:W-:-:S04]  /*a9e0*/  IADD3 RZ, P4, R14, R4, RZ ;  /* 0x000000040eff7210 */ /* 0x000fc80007f9e0ff */
[----:B------:R-:W1:Y:S01]  /*a9f0*/  LDC R198, c[0x0][0x268] ;  /* 0x00009a00ffc67b82 */ /* 0x000e620000000800 */
[----:B----4-:R-:W-:Y:S01]  /*aa00*/  IMAD R200, R200, 0x64, RZ ;  /* 0x00000064c8c87824 */ /* 0x010fe200078e02ff */
[----:B------:R4:W-:Y:S04]  /*aa10*/  STL [R1+0x1160], R25 ;  /* 0x0011601901007387 */ /* 0x0009e80000100800 */
[----:B------:R5:W-:Y:S01]  /*aa20*/  STL [R1+0x1164], R26 ;  /* 0x0011641a01007387 */ /* 0x000be20000100800 */
[----:B--2---:R-:W-:Y:S01]  /*aa30*/  IMAD R27, R27, 0x1c0, RZ ;  /* 0x000001c01b1b7824 */ /* 0x004fe200078e02ff */
[----:B------:R-:W2:Y:S01]  /*aa40*/  LDC R197, c[0x0][0x268] ;  /* 0x00009a00ffc57b82 */ /* 0x000ea20000000800 */
[----:B----4-:R-:W-:Y:S01]  /*aa50*/  IMAD.X R25, R24, 0x1, R19, P6 ;  /* 0x0000000118197824 */ /* 0x010fe200030e0613 */
[C---:B------:R-:W-:Y:S01]  /*aa60*/  IADD3 RZ, P6, R14.reuse, R6, RZ ;  /* 0x000000060eff7210 */ /* 0x040fe20007fde0ff */
[----:B------:R-:W-:Y:S01]  /*aa70*/  IMAD.X R24, R15, 0x1, R16, P5 ;  /* 0x000000010f187824 */ /* 0x000fe200028e0610 */
[----:B------:R-:W-:-:S04]  /*aa80*/  IADD3 RZ, P5, R14, R7, RZ ;  /* 0x000000070eff7210 */ /* 0x000fc80007fbe0ff */
[----:B-----5:R-:W4:Y:S01]  /*aa90*/  LDC R26, c[0x0][0x268] ;  /* 0x00009a00ff1a7b82 */ /* 0x020f220000000800 */
        /* <DEDUP_REMOVED lines=62> */
[----:B------:R-:W2:Y:S01]  /*ae80*/  LDC R187, c[0x0][0x268] ;  /* 0x00009a00ffbb7b82 */ /* 0x000ea20000000800 */
[----:B------:R3:W-:Y:S01]  /*ae90*/  STL [R1+0x1198], R14 ;  /* 0x0011980e01007387 */ /* 0x0007e20000100800 */
[----:B------:R-:W-:Y:S01]  /*aea0*/  SHF.R.S32.HI R11, RZ, 0x1f, R11 ;  /* 0x0000001fff0b7819 */ /* 0x000fe2000001140b */
[----:B-1----:R-:W-:Y:S01]  /*aeb0*/  IMAD R190, R190, 0x6e, RZ ;  /* 0x0000006ebebe7824 */ /* 0x002fe200078e02ff */
[----:B-----5:R-:W-:Y:S01]  /*aec0*/  SHF.R.S32.HI R15, RZ, 0x1f, R2 ;  /* 0x0000001fff0f7819 */ /* 0x020fe20000011402 */
[----:B------:R1:W-:Y:S01]  /*aed0*/  STL [R1+0x119c], R13 ;  /* 0x00119c0d01007387 */ /* 0x0003e20000100800 */
[----:B0-----:R-:W-:Y:S02]  /*aee0*/  IMAD R189, R189, 0x6f, RZ ;  /* 0x0000006fbdbd7824 */ /* 0x001fe400078e02ff */
[----:B------:R-:W0:Y:S01]  /*aef0*/  LDC R207, c[0x0][0x268] ;  /* 0x00009a00ffcf7b82 */ /* 0x000e220000000800 */
[----:B---3--:R-:W-:Y:S01]  /*af00*/  IMAD.X R14, R12, 0x1, R18, P5 ;  /* 0x000000010c0e7824 */ /* 0x008fe200028e0612 */
[----:B------:R-:W-:Y:S01]  /*af10*/  IADD3 RZ, P5, R10, R5, RZ ;  /* 0x000000050aff7210 */ /* 0x000fe20007fbe0ff */
[----:B-1----:R-:W-:Y:S01]  /*af20*/  IMAD.X R13, R12, 0x1, R17, P6 ;  /* 0x000000010c0d7824 */ /* 0x002fe200030e0611 */
[----:B------:R-:W-:-:S04]  /*af30*/  IADD3 RZ, P6, R10, R4, RZ ;  /* 0x000000040aff7210 */ /* 0x000fc80007fde0ff */
[----:B------:R-:W1:Y:S01]  /*af40*/  LDC R208, c[0x0][0x268] ;  /* 0x00009a00ffd07b82 */ /* 0x000e620000000800 */
[----:B----4-:R-:W-:Y:S01]  /*af50*/  IMAD R188, R188, 0x70, RZ ;  /* 0x00000070bcbc7824 */ /* 0x010fe200078e02ff */
[----:B------:R3:W-:Y:S04]  /*af60*/  STL [R1+0x11a0], R13 ;  /* 0x0011a00d01007387 */ /* 0x0007e80000100800 */
[----:B------:R4:W-:Y:S02]  /*af70*/  STL [R1+0x11a4], R14 ;  /* 0x0011a40e01007387 */ /* 0x0009e40000100800 */
[----:B------:R-:W5:Y:S01]  /*af80*/  LDC R209, c[0x0][0x268] ;  /* 0x00009a00ffd17b82 */ /* 0x000f620000000800 */
[----:B--2---:R-:W-:Y:S02]  /*af90*/  IMAD R187, R187, 0x71, RZ ;  /* 0x00000071bbbb7824 */ /* 0x004fe400078e02ff */
[----:B---3--:R-:W-:Y:S01]  /*afa0*/  IMAD.X R13, R12, 0x1, R19, P2 ;  /* 0x000000010c0d7824 */ /* 0x008fe200010e0613 */
[C---:B------:R-:W-:Y:S01]  /*afb0*/  IADD3 RZ, P2, R10.reuse, R6, RZ ;  /* 0x000000060aff7210 */ /* 0x040fe20007f5e0ff */
[----:B------:R-:W-:Y:S01]  /*afc0*/  IMAD.X R12, R11, 0x1, R16, P3 ;  /* 0x000000010b0c7824 */ /* 0x000fe200018e0610 */
[----:B------:R-:W-:-:S02]  /*afd0*/  IADD3 RZ, P3, R10, R7, RZ ;  /* 0x000000070aff7210 */ /* 0x000fc40007f7e0ff */
[----:B----4-:R-:W2:Y:S01]  /*afe0*/  LDC R14, c[0x0][0x268] ;  /* 0x00009a00ff0e7b82 */ /* 0x010ea20000000800 */
[----:B------:R3:W-:Y:S01]  /*aff0*/  STL [R1+0x11a8], R13 ;  /* 0x0011a80d01007387 */ /* 0x0007e20000100800 */
[----:B------:R-:W-:-:S03]  /*b000*/  SHF.R.S32.HI R10, RZ, 0x1f, R10 ;  /* 0x0000001fff0a7819 */ /* 0x000fc6000001140a */
[----:B------:R4:W-:Y:S03]  /*b010*/  STL [R1+0x11ac], R12 ;  /* 0x0011ac0c01007387 */ /* 0x0009e60000100800 */
[----:B------:R-:W0:Y:S01]  /*b020*/  LDC R210, c[0x0][0x268] ;  /* 0x00009a00ffd27b82 */ /* 0x000e220000000800 */
[----:B---3--:R-:W-:Y:S01]  /*b030*/  IMAD.X R13, R11, 0x1, R18, P4 ;  /* 0x000000010b0d7824 */ /* 0x008fe200020e0612 */
[----:B------:R-:W-:Y:S01]  /*b040*/  IADD3 RZ, P4, R9, R5, RZ ;  /* 0x0000000509ff7210 */ /* 0x000fe20007f9e0ff */
[----:B----4-:R-:W-:Y:S01]  /*b050*/  IMAD.X R12, R11, 0x1, R17, P1 ;  /* 0x000000010b0c7824 */ /* 0x010fe200008e0611 */
[----:B------:R-:W-:-:S04]  /*b060*/  IADD3 RZ, P1, R9, R4, RZ ;  /* 0x0000000409ff7210 */ /* 0x000fc80007f3e0ff */
[----:B------:R-:W3:Y:S01]  /*b070*/  LDC R211, c[0x0][0x268] ;  /* 0x00009a00ffd37b82 */ /* 0x000ee20000000800 */
[----:B------:R4:W-:Y:S04]  /*b080*/  STL [R1+0x11b0], R12 ;  /* 0x0011b00c01007387 */ /* 0x0009e80000100800 */
[----:B------:R1:W-:Y:S01]  /*b090*/  STL [R1+0x11b4], R13 ;  /* 0x0011b40d01007387 */ /* 0x0003e20000100800 */
[----:B--2---:R-:W-:Y:S02]  /*b0a0*/  IMAD R14, R14, 0x1bc, RZ ;  /* 0x000001bc0e0e7824 */ /* 0x004fe400078e02ff */
[----:B------:R-:W2:Y:S01]  /*b0b0*/  LDC R212, c[0x0][0x268] ;  /* 0x00009a00ffd47b82 */ /* 0x000ea20000000800 */
[----:B----4-:R-:W-:Y:S01]  /*b0c0*/  IMAD.X R12, R11, 0x1, R19, P0 ;  /* 0x000000010b0c7824 */ /* 0x010fe200000e0613 */
[C---:B------:R-:W-:Y:S01]  /*b0d0*/  IADD3 RZ, P0, R9.reuse, R6, RZ ;  /* 0x0000000609ff7210 */ /* 0x040fe20007f1e0ff */
[----:B------:R-:W-:Y:S01]  /*b0e0*/  IMAD.X R11, R10, 0x1, R16, P6 ;  /* 0x000000010a0b7824 */ /* 0x000fe200030e0610 */
[----:B------:R-:W-:-:S04]  /*b0f0*/  IADD3 RZ, P6, R9, R7, RZ ;  /* 0x0000000709ff7210 */ /* 0x000fc80007fde0ff */
[----:B-1----:R-:W1:Y:S01]  /*b100*/  LDC R13, c[0x0][0x268] ;  /* 0x00009a00ff0d7b82 */ /* 0x002e620000000800 */
[----:B------:R4:W-:Y:S01]  /*b110*/  STL [R1+0x11b8], R12 ;  /* 0x0011b80c01007387 */ /* 0x0009e20000100800 */
[----:B------:R-:W-:-:S03]  /*b120*/  SHF.R.S32.HI R9, RZ, 0x1f, R9 ;  /* 0x0000001fff097819 */ /* 0x000fc60000011409 */
[----:B------:R5:W-:Y:S03]  /*b130*/  STL [R1+0x11bc], R11 ;  /* 0x0011bc0b01007387 */ /* 0x000be60000100800 */
[----:B------:R-:W3:Y:S01]  /*b140*/  LDC R213, c[0x0][0x268] ;  /* 0x00009a00ffd57b82 */ /* 0x000ee20000000800 */
[----:B----4-:R-:W-:Y:S01]  /*b150*/  IMAD.X R12, R10, 0x1, R18, P2 ;  /* 0x000000010a0c7824 */ /* 0x010fe200010e0612 */
[----:B------:R-:W-:Y:S01]  /*b160*/  IADD3 RZ, P2, R8, R5, RZ ;  /* 0x0000000508ff7210 */ /* 0x000fe20007f5e0ff */
[----:B-----5:R-:W-:Y:S01]  /*b170*/  IMAD.X R11, R10, 0x1, R17, P5 ;  /* 0x000000010a0b7824 */ /* 0x020fe200028e0611 */
[----:B------:R-:W-:-:S04]  /*b180*/  IADD3 RZ, P5, R8, R4, RZ ;  /* 0x0000000408ff7210 */ /* 0x000fc80007fbe0ff */
[----:B------:R-:W4:Y:S01]  /*b190*/  LDC R214, c[0x0][0x268] ;  /* 0x00009a00ffd67b82 */ /* 0x000f220000000800 */
[----:B------:R5:W-:Y:S04]  /*b1a0*/  STL [R1+0x11c0], R11 ;  /* 0x0011c00b01007387 */ /* 0x000be80000100800 */
[----:B------:R0:W-:Y:S01]  /*b1b0*/  STL [R1+0x11c4], R12 ;  /* 0x0011c40c01007387 */ /* 0x0001e20000100800 */
[----:B-1----:R-:W-:Y:S02]  /*b1c0*/  IMAD R13, R13, 0x1bb, RZ ;  /* 0x000001bb0d0d7824 */ /* 0x002fe400078e02ff */
[----:B------:R-:W1:Y:S01]  /*b1d0*/  LDC R215, c[0x0][0x268] ;  /* 0x00009a00ffd77b82 */ /* 0x000e620000000800 */
[----:B-----5:R-:W-:Y:S01]  /*b1e0*/  IMAD.X R11, R10, 0x1, R19, P3 ;  /* 0x000000010a0b7824 */ /* 0x020fe200018e0613 */
[C---:B------:R-:W-:Y:S01]  /*b1f0*/  IADD3 RZ, P3, R8.reuse, R6, RZ ;  /* 0x0000000608ff7210 */ /* 0x040fe20007f7e0ff */
[----:B------:R-:W-:Y:S01]  /*b200*/  IMAD.X R10, R9, 0x1, R16, P1 ;  /* 0x00000001090a7824 */ /* 0x000fe200008e0610 */
[----:B------:R-:W-:-:S04]  /*b210*/  IADD3 RZ, P1, R8, R7, RZ ;  /* 0x0000000708ff7210 */ /* 0x000fc80007f3e0ff */
[----:B0-----:R-:W0:Y:S01]  /*b220*/  LDC R12, c[0x0][0x268] ;  /* 0x00009a00ff0c7b82 */ /* 0x001e220000000800 */
[----:B------:R5:W-:Y:S01]  /*b230*/  STL [R1+0x11c8], R11 ;  /* 0x0011c80b01007387 */ /* 0x000be20000100800 */
[----:B------:R-:W-:-:S03]  /*b240*/  SHF.R.S32.HI R8, RZ, 0x1f, R8 ;  /* 0x0000001fff087819 */ /* 0x000fc60000011408 */
[----:B------:R2:W-:Y:S03]  /*b250*/  STL [R1+0x221c], R10 ;  /* 0x00221c0a01007387 */ /* 0x0005e60000100800 */
[----:B------:R-:W3:Y:S01]  /*b260*/  LDC R218, c[0x0][0x268] ;  /* 0x00009a00ffda7b82 */ /* 0x000ee20000000800 */
[----:B-----5:R-:W-:Y:S01]  /*b270*/  IMAD.X R11, R9, 0x1, R18, P0 ;  /* 0x00000001090b7824 */ /* 0x020fe200000e0612 */
[----:B------:R-:W-:Y:S01]  /*b280*/  IADD3 RZ, P0, R63, R5, RZ ;  /* 0x000000053fff7210 */ /* 0x000fe20007f1e0ff */
[----:B--2---:R-:W-:Y:S01]  /*b290*/  IMAD.X R10, R9, 0x1, R17, P4 ;  /* 0x00000001090a7824 */ /* 0x004fe200020e0611 */
[----:B------:R-:W-:-:S04]  /*b2a0*/  IADD3 RZ, P4, R63, R4, RZ ;  /* 0x000000043fff7210 */ /* 0x000fc80007f9e0ff */
[----:B------:R-:W2:Y:S01]  /*b2b0*/  LDC R219, c[0x0][0x268] ;  /* 0x00009a00ffdb7b82 */ /* 0x000ea20000000800 */
[----:B------:R5:W-:Y:S04]  /*b2c0*/  STL [R1+0x2214], R10 ;  /* 0x0022140a01007387 */ /* 0x000be80000100800 */
[----:B------:R4:W-:Y:S01]  /*b2d0*/  STL [R1+0x2218], R11 ;  /* 0x0022180b01007387 */ /* 0x0009e20000100800 */
[----:B0-----:R-:W-:Y:S02]  /*b2e0*/  IMAD R12, R12, 0x1ba, RZ ;  /* 0x000001ba0c0c7824 */ /* 0x001fe400078e02ff */
[----:B------:R-:W0:Y:S01]  /*b2f0*/  LDC R220, c[0x0][0x268] ;  /* 0x00009a00ffdc7b82 */ /* 0x000e220000000800 */
[----:B-----5:R-:W-:Y:S01]  /*b300*/  IMAD.X R10, R9, 0x1, R19, P6 ;  /* 0x00000001090a7824 */ /* 0x020fe200030e0613 */
[C---:B------:R-:W-:Y:S01]  /*b310*/  IADD3 RZ, P6, R63.reuse, R6, RZ ;  /* 0x000000063fff7210 */ /* 0x040fe20007fde0ff */
[----:B------:R-:W-:Y:S01]  /*b320*/  IMAD.X R9, R8, 0x1, R16, P5 ;  /* 0x0000000108097824 */ /* 0x000fe200028e0610 */
[----:B------:R-:W-:-:S04]  /*b330*/  IADD3 RZ, P5, R63, R7, RZ ;  /* 0x000000073fff7210 */ /* 0x000fc80007fbe0ff */
[----:B----4-:R-:W4:Y:S01]  /*b340*/  LDC R11, c[0x0][0x268] ;  /* 0x00009a00ff0b7b82 */ /* 0x010f220000000800 */
[----:B------:R5:W-:Y:S01]  /*b350*/  STL [R1+0x11cc], R10 ;  /* 0x0011cc0a01007387 */ /* 0x000be20000100800 */
[----:B------:R-:W-:-:S03]  /*b360*/  SHF.R.S32.HI R63, RZ, 0x1f, R63 ;  /* 0x0000001fff3f7819 */ /* 0x000fc6000001143f */
[----:B------:R1:W-:Y:S03]  /*b370*/  STL [R1+0x2210], R9 ;  /* 0x0022100901007387 */ /* 0x0003e60000100800 */
[----:B------:R-:W3:Y:S01]  /*b380*/  LDC R221, c[0x0][0x268] ;  /* 0x00009a00ffdd7b82 */ /* 0x000ee20000000800 */
[----:B-----5:R-:W-:Y:S01]  /*b390*/  IMAD.X R10, R8, 0x1, R18, P3 ;  /* 0x00000001080a7824 */ /* 0x020fe200018e0612 */
[----:B------:R-:W-:Y:S01]  /*b3a0*/  IADD3 RZ, P3, R22, R5, RZ ;  /* 0x0000000516ff7210 */ /* 0x000fe20007f7e0ff */
[----:B-1----:R-:W-:Y:S01]  /*b3b0*/  IMAD.X R9, R8, 0x1, R17, P2 ;  /* 0x0000000108097824 */ /* 0x002fe200010e0611 */
[----:B------:R-:W-:-:S04]  /*b3c0*/  IADD3 RZ, P2, R22, R4, RZ ;  /* 0x0000000416ff7210 */ /* 0x000fc80007f5e0ff */
[----:B------:R-:W1:Y:S01]  /*b3d0*/  LDC R222, c[0x0][0x268] ;  /* 0x00009a00ffde7b82 */ /* 0x000e620000000800 */
[----:B------:R5:W-:Y:S04]  /*b3e0*/  STL [R1+0x2208], R9 ;  /* 0x0022080901007387 */ /* 0x000be80000100800 */
[----:B------:R2:W-:Y:S01]  /*b3f0*/  STL [R1+0x220c], R10 ;  /* 0x00220c0a01007387 */ /* 0x0005e20000100800 */
[----:B----4-:R-:W-:Y:S02]  /*b400*/  IMAD R11, R11, 0x1b9, RZ ;  /* 0x000001b90b0b7824 */ /* 0x010fe400078e02ff */
[----:B------:R-:W4:Y:S01]  /*b410*/  LDC R223, c[0x0][0x268] ;  /* 0x00009a00ffdf7b82 */ /* 0x000f220000000800 */
        /* <DEDUP_REMOVED lines=8> */
[----:B------:R-:W3:Y:S01]  /*b4a0*/  LDC R224, c[0x0][0x268] ;  /* 0x00009a00ffe07b82 */ /* 0x000ee20000000800 */
[C---:B-----5:R-:W-:Y:S01]  /*b4b0*/  IMAD.X R9, R63.reuse, 0x1, R17, P0 ;  /* 0x000000013f097824 */ /* 0x060fe200000e0611 */
[----:B------:R-:W-:Y:S01]  /*b4c0*/  IADD3 RZ, P0, R20, R4, RZ ;  /* 0x0000000414ff7210 */ /* 0x000fe20007f1e0ff */
[----:B0-----:R-:W-:-:S03]  /*b4d0*/  IMAD.X R8, R63, 0x1, R18, P6 ;  /* 0x000000013f087824 */ /* 0x001fc600030e0612 */
[----:B------:R0:W-:Y:S01]  /*b4e0*/  STL [R1+0x21f4], R9 ;  /* 0x0021f40901007387 */ /* 0x0001e20000100800 */
[----:B------:R-:W-:Y:S01]  /*b4f0*/  IADD3 RZ, P6, R20, R5, RZ ;  /* 0x0000000514ff7210 */ /* 0x000fe20007fde0ff */
[----:B------:R-:W5:Y:S01]  /*b500*/  LDC R225, c[0x0][0x268] ;  /* 0x00009a00ffe17b82 */ /* 0x000f620000000800 */
[----:B------:R-:W-:Y:S01]  /*b510*/  IMAD.X R63, R63, 0x1, R19, P5 ;  /* 0x000000013f3f7824 */ /* 0x000fe200028e0613 */
[----:B------:R1:W-:Y:S01]  /*b520*/  STL [R1+0x21f8], R8 ;  /* 0x0021f80801007387 */ /* 0x0003e20000100800 */
[----:B--2---:R-:W-:Y:S02]  /*b530*/  IMAD R10, R10, 0x1b8, RZ ;  /* 0x000001b80a0a7824 */ /* 0x004fe400078e02ff */
[----:B0-----:R-:W-:Y:S01]  /*b540*/  IMAD.X R9, R22, 0x1, R16, P2 ;  /* 0x0000000116097824 */ /* 0x001fe200010e0610 */
[----:B------:R-:W-:Y:S02]  /*b550*/  IADD3 RZ, P2, R20, R6, RZ ;  /* 0x0000000614ff7210 */ /* 0x000fe40007f5e0ff */
[----:B------:R-:W0:Y:S01]  /*b560*/  LDC R226, c[0x0][0x268] ;  /* 0x00009a00ffe27b82 */ /* 0x000e220000000800 */
[----:B-1----:R-:W-:Y:S01]  /*b570*/  IMAD.X R8, R22, 0x1, R17, P3 ;  /* 0x0000000116087824 */ /* 0x002fe200018e0611 */
[----:B------:R-:W-:Y:S01]  /*b580*/  IADD3 RZ, P3, R20, R7, RZ ;  /* 0x0000000714ff7210 */ /* 0x000fe20007f7e0ff */
[----:B------:R1:W-:Y:S01]  /*b590*/  STL [R1+0x21fc], R9 ;  /* 0x0021fc0901007387 */ /* 0x0003e20000100800 */
[----:B------:R-:W-:-:S03]  /*b5a0*/  SHF.R.S32.HI R20, RZ, 0x1f, R20 ;  /* 0x0000001fff147819 */ /* 0x000fc60000011414 */
[----:B------:R2:W-:Y:S01]  /*b5b0*/  STL [R1+0x2200], R8 ;  /* 0x0022000801007387 */ /* 0x0005e20000100800 */
[----:B------:R-:W4:Y:S01]  /*b5c0*/  LDC R227, c[0x0][0x268] ;  /* 0x00009a00ffe37b82 */ /* 0x000f220000000800 */
[----:B-1----:R-:W-:Y:S01]  /*b5d0*/  IMAD.X R9, R20, 0x1, R16, P0 ;  /* 0x0000000114097824 */ /* 0x002fe200000e0610 */
[----:B------:R-:W-:-:S06]  /*b5e0*/  IADD3 RZ, P0, R2, R5, RZ ;  /* 0x0000000502ff7210 */ /* 0x000fcc0007f1e0ff */
[----:B------:R-:W1:Y:S01]  /*b5f0*/  LDC R228, c[0x0][0x268] ;  /* 0x00009a00ffe47b82 */ /* 0x000e620000000800 */
[----:B--2---:R-:W-:Y:S01]  /*b600*/  IMAD.X R8, R22, 0x1, R18, P1 ;  /* 0x0000000116087824 */ /* 0x004fe200008e0612 */
[----:B------:R-:W-:Y:S01]  /*b610*/  IADD3 RZ, P1, R2, R4, RZ ;  /* 0x0000000402ff7210 */ /* 0x000fe20007f3e0ff */
[----:B------:R-:W-:-:S03]  /*b620*/  IMAD.X R22, R22, 0x1, R19, P4 ;  /* 0x0000000116167824 */ /* 0x000fc600020e0613 */
[----:B------:R2:W-:Y:S02]  /*b630*/  STL [R1+0x21e4], R8 ;  /* 0x0021e40801007387 */ /* 0x0005e40000100800 */
[----:B------:R-:W3:Y:S02]  /*b640*/  LDC R229, c[0x0][0x268] ;  /* 0x00009a00ffe57b82 */ /* 0x000ee40000000800 */
[----:B------:R5:W-:Y:S01]  /*b650*/  STL [R1+0x21e8], R9 ;  /* 0x0021e80901007387 */ /* 0x000be20000100800 */
[----:B--2---:R-:W-:Y:S01]  /*b660*/  IMAD.X R8, R20, 0x1, R17, P6 ;  /* 0x0000000114087824 */ /* 0x004fe200030e0611 */
[----:B------:R-:W-:-:S04]  /*b670*/  IADD3 RZ, P6, R2, R6, RZ ;  /* 0x0000000602ff7210 */ /* 0x000fc80007fde0ff */
[----:B------:R-:W2:Y:S01]  /*b680*/  LDC R230, c[0x0][0x268] ;  /* 0x00009a00ffe67b82 */ /* 0x000ea20000000800 */
[----:B-----5:R-:W-:Y:S01]  /*b690*/  IMAD.X R9, R20, 0x1, R18, P2 ;  /* 0x0000000114097824 */ /* 0x020fe200010e0612 */
[----:B------:R5:W-:Y:S01]  /*b6a0*/  STL [R1+0x21ec], R8 ;  /* 0x0021ec0801007387 */ /* 0x000be20000100800 */
[----:B------:R-:W-:Y:S01]  /*b6b0*/  IADD3 RZ, P2, R2, R7, RZ ;  /* 0x0000000702ff7210 */ /* 0x000fe20007f5e0ff */
[----:B------:R-:W-:Y:S01]  /*b6c0*/  IMAD.X R2, R15, 0x1, R17, P0 ;  /* 0x000000010f027824 */ /* 0x000fe200000e0611 */
[----:B------:R-:W-:Y:S01]  /*b6d0*/  IADD3 RZ, P0, R0, R5, RZ ;  /* 0x0000000500ff7210 */ /* 0x000fe20007f1e0ff */
[----:B------:R0:W-:Y:S02]  /*b6e0*/  STL [R1+0x21f0], R9 ;  /* 0x0021f00901007387 */ /* 0x0001e40000100800 */
[----:B------:R-:W4:Y:S01]  /*b6f0*/  LDC R231, c[0x0][0x268] ;  /* 0x00009a00ffe77b82 */ /* 0x000f220000000800 */
[----:B------:R-:W-:Y:S01]  /*b700*/  IMAD.X R20, R20, 0x1, R19, P3 ;  /* 0x0000000114147824 */ /* 0x000fe200018e0613 */
[----:B-----5:R-:W-:-:S06]  /*b710*/  SHF.R.S32.HI R8, RZ, 0x1f, R0 ;  /* 0x0000001fff087819 */ /* 0x020fcc0000011400 */
[----:B------:R-:W5:Y:S01]  /*b720*/  LDC R232, c[0x0][0x268] ;  /* 0x00009a00ffe87b82 */ /* 0x000f620000000800 */
[----:B0-----:R-:W-:Y:S01]  /*b730*/  IMAD.X R9, R15, 0x1, R16, P1 ;  /* 0x000000010f097824 */ /* 0x001fe200008e0610 */
[----:B------:R-:W-:Y:S01]  /*b740*/  IADD3 RZ, P1, R0, R4, RZ ;  /* 0x0000000400ff7210 */ /* 0x000fe20007f3e0ff */
[----:B------:R-:W-:Y:S01]  /*b750*/  IMAD.X R252, R8, 0x1, R17, P0 ;  /* 0x0000000108fc7824 */ /* 0x000fe200000e0611 */
[----:B------:R-:W-:Y:S02]  /*b760*/  IADD3 R179, P0, R216, R179, RZ ;  /* 0x000000b3d8b37210 */ /* 0x000fe40007f1e0ff */
[----:B------:R0:W-:Y:S02]  /*b770*/  STL [R1+0x21d0], R9 ;  /* 0x0021d00901007387 */ /* 0x0001e40000100800 */
[----:B------:R-:W-:Y:S01]  /*b780*/  LEA.HI.X.SX32 R181, R181, R23, 0x1, P0 ;  /* 0x00000017b5b57211 */ /* 0x000fe200000f0eff */
[----:B------:R-:W1:Y:S01]  /*b790*/  LDC R233, c[0x0][0x268] ;  /* 0x00009a00ffe97b82 */ /* 0x000e620000000800 */
[----:B------:R3:W-:Y:S01]  /*b7a0*/  STL [R1+0x21d4], R2 ;  /* 0x0021d40201007387 */ /* 0x0007e20000100800 */
[----:B0-----:R-:W-:Y:S01]  /*b7b0*/  IMAD.X R9, R15, 0x1, R18, P6 ;  /* 0x000000010f097824 */ /* 0x001fe200030e0612 */
[----:B------:R-:W-:-:S05]  /*b7c0*/  IADD3 RZ, P6, R0, R6, RZ ;  /* 0x0000000600ff7210 */ /* 0x000fca0007fde0ff */
[----:B------:R-:W0:Y:S01]  /*b7d0*/  LDC R234, c[0x0][0x268] ;  /* 0x00009a00ffea7b82 */ /* 0x000e220000000800 */
[----:B------:R-:W-:Y:S02]  /*b7e0*/  IMAD.X R15, R15, 0x1, R19, P2 ;  /* 0x000000010f0f7824 */ /* 0x000fe400010e0613 */
[----:B---3--:R-:W-:Y:S01]  /*b7f0*/  IMAD.X R2, R8, 0x1, R16, P1 ;  /* 0x0000000108027824 */ /* 0x008fe200008e0610 */
[----:B------:R-:W-:Y:S01]  /*b800*/  IADD3 RZ, P1, R0, R7, RZ ;  /* 0x0000000700ff7210 */ /* 0x000fe20007f3e0ff */
[----:B------:R3:W-:Y:S03]  /*b810*/  STL [R1+0x21d8], R9 ;  /* 0x0021d80901007387 */ /* 0x0007e60000100800 */
[----:B------:R-:W2:Y:S01]  /*b820*/  LDC R0, c[0x0][0x268] ;  /* 0x00009a00ff007b82 */ /* 0x000ea20000000800 */
[----:B------:R-:W-:Y:S04]  /*b830*/  STL [R1+0x21dc], R2 ;  /* 0x0021dc0201007387 */ /* 0x000fe80000100800 */
[----:B------:R4:W-:Y:S03]  /*b840*/  STL [R1+0x11d0], R252 ;  /* 0x0011d0fc01007387 */ /* 0x0009e60000100800 */
[----:B---3--:R-:W3:Y:S01]  /*b850*/  LDC R9, c[0x0][0x268] ;  /* 0x00009a00ff097b82 */ /* 0x008ee20000000800 */
[----:B------:R5:W-:Y:S01]  /*b860*/  STL [R1+0x1434], R179 ;  /* 0x001434b301007387 */ /* 0x000be20000100800 */
[----:B----4-:R-:W4:Y:S06]  /*b870*/  S2R R252, SR_TID.X ;  /* 0x0000000000fc7919 */ /* 0x010f2c0000002100 */
[----:B------:R-:W1:Y:S01]  /*b880*/  LDC R2, c[0x0][0x268] ;  /* 0x00009a00ff027b82 */ /* 0x000e620000000800 */
[----:B-----5:R-:W-:-:S02]  /*b890*/  IMAD R179, R180, 0x59, RZ ;  /* 0x00000059b4b37824 */ /* 0x020fc400078e02ff */
[C---:B------:R-:W-:Y:S02]  /*b8a0*/  IMAD.X R180, R8.reuse, 0x1, R18, P6 ;  /* 0x0000000108b47824 */ /* 0x040fe400030e0612 */
[----:B------:R-:W-:-:S03]  /*b8b0*/  IMAD.X R8, R8, 0x1, R19, P1 ;  /* 0x0000000108087824 */ /* 0x000fc600008e0613 */
[----:B------:R-:W5:Y:S01]  /*b8c0*/  LDC R235, c[0x0][0x268] ;  /* 0x00009a00ffeb7b82 */ /* 0x000f620000000800 */
[----:B--2---:R-:W-:Y:S01]  /*b8d0*/  IMAD R0, R0, 0x1b5, RZ ;  /* 0x000001b500007824 */ /* 0x004fe200078e02ff */
[----:B------:R2:W-:Y:S01]  /*b8e0*/  STL [R1+0x11d4], R180 ;  /* 0x0011d4b401007387 */ /* 0x0005e20000100800 */
[----:B---3--:R-:W-:-:S05]  /*b8f0*/  IMAD R9, R9, 0x1b7, RZ ;  /* 0x000001b709097824 */ /* 0x008fca00078e02ff */
[----:B------:R-:W3:Y:S01]  /*b900*/  LDC R236, c[0x0][0x268] ;  /* 0x00009a00ffec7b82 */ /* 0x000ee20000000800 */
[----:B--2---:R-:W-:Y:S01]  /*b910*/  IADD3 R180, P6, R0, R216, RZ ;  /* 0x000000d800b47210 */ /* 0x004fe20007fde0ff */
[----:B-1----:R-:W-:-:S04]  /*b920*/  IMAD R2, R2, 0x1b6, RZ ;  /* 0x000001b602027824 */ /* 0x002fc800078e02ff */
[----:B------:R1:W-:Y:S01]  /*b930*/  STL [R1+0x11dc], R180 ;  /* 0x0011dcb401007387 */ /* 0x0003e20000100800 */
[----:B------:R-:W-:Y:S01]  /*b940*/  LEA.HI.X.SX32 R0, R0, R23, 0x1, P6 ;  /* 0x0000001700007211 */ /* 0x000fe200030f0eff */
[----:B------:R-:W2:Y:S02]  /*b950*/  LDC R237, c[0x0][0x268] ;  /* 0x00009a00ffed7b82 */ /* 0x000ea40000000800 */
[----:B------:R0:W-:Y:S01]  /*b960*/  STL [R1+0x1430], R181 ;  /* 0x001430b501007387 */ /* 0x0001e20000100800 */
[----:B----4-:R-:W-:Y:S02]  /*b970*/  LOP3.LUT R252, R252, 0x7f, RZ, 0xc0, !PT ;  /* 0x0000007ffcfc7812 */ /* 0x010fe400078ec0ff */
[----:B-1----:R-:W-:-:S03]  /*b980*/  IADD3 R180, P0, R2, R216, RZ ;  /* 0x000000d802b47210 */ /* 0x002fc60007f1e0ff */
[----:B------:R-:W1:Y:S01]  /*b990*/  LDC R238, c[0x0][0x268] ;  /* 0x00009a00ffee7b82 */ /* 0x000e620000000800 */
[----:B------:R-:W-:Y:S01]  /*b9a0*/  LEA.HI.X.SX32 R2, R2, R23, 0x1, P0 ;  /* 0x0000001702027211 */ /* 0x000fe200000f0eff */
[----:B------:R4:W-:Y:S01]  /*b9b0*/  STL [R1+0x11e4], R180 ;  /* 0x0011e4b401007387 */ /* 0x0009e20000100800 */
[----:B0-----:R-:W-:Y:S02]  /*b9c0*/  IMAD R181, R182, 0x5a, RZ ;  /* 0x0000005ab6b57824 */ /* 0x001fe400078e02ff */
[----:B------:R-:W-:Y:S01]  /*b9d0*/  IMAD R182, R210, 0x76, RZ ;  /* 0x00000076d2b67824 */ /* 0x000fe200078e02ff */
[----:B------:R0:W-:Y:S02]  /*b9e0*/  STL [R1+0x11d8], R0 ;  /* 0x0011d80001007387 */ /* 0x0001e40000100800 */
[----:B------:R-:W5:Y:S01]  /*b9f0*/  LDC R239, c[0x0][0x268] ;  /* 0x00009a00ffef7b82 */ /* 0x000f620000000800 */
[----:B----4-:R-:W-:-:S07]  /*ba00*/  IADD3 R180, P6, R9, R216, RZ ;  /* 0x000000d809b47210 */ /* 0x010fce0007fde0ff */
[----:B------:R-:W4:Y:S01]  /*ba10*/  LDC R240, c[0x0][0x268] ;  /* 0x00009a00fff07b82 */ /* 0x000f220000000800 */
[----:B0-----:R-:W-:Y:S01]  /*ba20*/  IADD3 R0, P0, R10, R216, RZ ;  /* 0x000000d80a007210 */ /* 0x001fe20007f1e0ff */
[----:B------:R0:W-:Y:S04]  /*ba30*/  STL [R1+0x11ec], R180 ;  /* 0x0011ecb401007387 */ /* 0x0001e80000100800 */
[----:B------:R3:W-:Y:S02]  /*ba40*/  STL [R1+0x11e0], R2 ;  /* 0x0011e00201007387 */ /* 0x0007e40000100800 */
[----:B------:R-:W2:Y:S02]  /*ba50*/  LDC R241, c[0x0][0x268] ;  /* 0x00009a00fff17b82 */ /* 0x000ea40000000800 */
[----:B------:R3:W-:Y:S01]  /*ba60*/  STL [R1+0x11f4], R0 ;  /* 0x0011f40001007387 */ /* 0x0007e20000100800 */
[----:B0-----:R-:W-:-:S02]  /*ba70*/  IMAD R180, R183, 0x5b, RZ ;  /* 0x0000005bb7b47824 */ /* 0x001fc400078e02ff */
[----:B------:R-:W-:Y:S01]  /*ba80*/  IMAD R183, R209, 0x75, RZ ;  /* 0x00000075d1b77824 */ /* 0x000fe200078e02ff */
[-C--:B---3--:R-:W-:Y:S02]  /*ba90*/  LEA.HI.X.SX32 R2, R9, R23.reuse, 0x1, P6 ;  /* 0x0000001709027211 */ /* 0x088fe400030f0eff */
[----:B------:R-:W0:Y:S01]  /*baa0*/  LDC R242, c[0x0][0x268] ;  /* 0x00009a00fff27b82 */ /* 0x000e220000000800 */
[-C--:B------:R-:W-:Y:S02]  /*bab0*/  IADD3 R9, P6, R11, R216.reuse, RZ ;  /* 0x000000d80b097210 */ /* 0x080fe40007fde0ff */
[----:B------:R-:W-:Y:S01]  /*bac0*/  LEA.HI.X.SX32 R0, R10, R23, 0x1, P0 ;  /* 0x000000170a007211 */ /* 0x000fe200000f0eff */
[----:B------:R3:W-:Y:S04]  /*bad0*/  STL [R1+0x11e8], R2 ;  /* 0x0011e80201007387 */ /* 0x0007e80000100800 */
[----:B------:R1:W-:Y:S01]  /*bae0*/  STL [R1+0x11fc], R9 ;  /* 0x0011fc0901007387 */ /* 0x0003e20000100800 */
[----:B------:R-:W5:Y:S03]  /*baf0*/  LDC R243, c[0x0][0x268] ;  /* 0x00009a00fff37b82 */ /* 0x000f660000000800 */
[----:B------:R1:W-:Y:S01]  /*bb00*/  STL [R1+0x11f0], R0 ;  /* 0x0011f00001007387 */ /* 0x0003e20000100800 */
[----:B---3--:R-:W-:-:S04]  /*bb10*/  IADD3 R2, P0, R12, R216, RZ ;  /* 0x000000d80c027210 */ /* 0x008fc80007f1e0ff */
[----:B------:R-:W3:Y:S01]  /*bb20*/  LDC R244, c[0x0][0x268] ;  /* 0x00009a00fff47b82 */ /* 0x000ee20000000800 */
[-C--:B------:R-:W-:Y:S01]  /*bb30*/  LEA.HI.X.SX32 R10, R12, R23.reuse, 0x1, P0 ;  /* 0x000000170c0a7211 */ /* 0x080fe200000f0eff */
[----:B------:R4:W-:Y:S01]  /*bb40*/  STL [R1+0x1204], R2 ;  /* 0x0012040201007387 */ /* 0x0009e20000100800 */
[----:B-1----:R-:W-:Y:S01]  /*bb50*/  IMAD R9, R184, 0x5c, RZ ;  /* 0x0000005cb8097824 */ /* 0x002fe200078e02ff */
[----:B------:R-:W-:Y:S01]  /*bb60*/  LEA.HI.X.SX32 R0, R11, R23, 0x1, P6 ;  /* 0x000000170b007211 */ /* 0x000fe200030f0eff */
[----:B------:R-:W-:-:S03]  /*bb70*/  IMAD R184, R208, 0x74, RZ ;  /* 0x00000074d0b87824 */ /* 0x000fc600078e02ff */
[----:B------:R-:W1:Y:S01]  /*bb80*/  LDC R245, c[0x0][0x268] ;  /* 0x00009a00fff57b82 */ /* 0x000e620000000800 */
[----:B------:R2:W-:Y:S01]  /*bb90*/  STL [R1+0x11f8], R0 ;  /* 0x0011f80001007387 */ /* 0x0005e20000100800 */
[----:B----4-:R-:W-:-:S04]  /*bba0*/  IADD3 R2, P6, R13, R216, RZ ;  /* 0x000000d80d027210 */ /* 0x010fc80007fde0ff */
[----:B------:R-:W-:Y:S01]  /*bbb0*/  LEA.HI.X.SX32 R11, R13, R23, 0x1, P6 ;  /* 0x000000170d0b7211 */ /* 0x000fe200030f0eff */
[----:B------:R4:W-:Y:S01]  /*bbc0*/  STL [R1+0x120c], R2 ;  /* 0x00120c0201007387 */ /* 0x0009e20000100800 */
[----:B------:R-:W0:Y:S01]  /*bbd0*/  LDC R246, c[0x0][0x268] ;  /* 0x00009a00fff67b82 */ /* 0x000e220000000800 */
[----:B--2---:R-:W-:Y:S02]  /*bbe0*/  IADD3 R0, P0, R14, R216, RZ ;  /* 0x000000d80e007210 */ /* 0x004fe40007f1e0ff */
[----:B------:R2:W-:Y:S04]  /*bbf0*/  STL [R1+0x1200], R10 ;  /* 0x0012000a01007387 */ /* 0x0005e80000100800 */
[----:B------:R2:W-:Y:S01]  /*bc00*/  STL [R1+0x1214], R0 ;  /* 0x0012140001007387 */ /* 0x0005e20000100800 */
[----:B------:R-:W5:Y:S01]  /*bc10*/  LDC R247, c[0x0][0x268] ;  /* 0x00009a00fff77b82 */ /* 0x000f620000000800 */
[----:B----4-:R-:W-:-:S02]  /*bc20*/  IMAD R2, R185, 0x5d, RZ ;  /* 0x0000005db9027824 */ /* 0x010fc400078e02ff */
[----:B------:R4:W-:Y:S01]  /*bc30*/  STL [R1+0x1208], R11 ;  /* 0x0012080b01007387 */ /* 0x0009e20000100800 */
[----:B------:R-:W-:Y:S01]  /*bc40*/  IMAD R185, R207, 0x73, RZ ;  /* 0x00000073cfb97824 */ /* 0x000fe200078e02ff */
[----:B--2---:R-:W-:Y:S01]  /*bc50*/  LEA.HI.X.SX32 R10, R14, R23, 0x1, P0 ;  /* 0x000000170e0a7211 */ /* 0x004fe200000f0eff */
[----:B------:R-:W2:Y:S02]  /*bc60*/  S2R R207, SR_TID.X ;  /* 0x0000000000cf7919 */ /* 0x000ea40000002100 */
[----:B------:R-:W3:Y:S01]  /*bc70*/  LDC R248, c[0x0][0x268] ;  /* 0x00009a00fff87b82 */ /* 0x000ee20000000800 */
[-C--:B------:R-:W-:Y:S02]  /*bc80*/  IADD3 R0, P6, R24, R216.reuse, RZ ;  /* 0x000000d818007210 */ /* 0x080fe40007fde0ff */
[----:B----4-:R-:W-:-:S03]  /*bc90*/  IADD3 R11, P0, R25, R216, RZ ;  /* 0x000000d8190b7210 */ /* 0x010fc60007f1e0ff */
[----:B------:R4:W-:Y:S02]  /*bca0*/  STL [R1+0x121c], R0 ;  /* 0x00121c0001007387 */ /* 0x0009e40000100800 */
[----:B------:R-:W1:Y:S02]  /*bcb0*/  LDC R249, c[0x0][0x268] ;  /* 0x00009a00fff97b82 */ /* 0x000e640000000800 */
[----:B------:R4:W-:Y:S04]  /*bcc0*/  STL [R1+0x1210], R10 ;  /* 0x0012100a01007387 */ /* 0x0009e80000100800 */
[----:B------:R2:W-:Y:S01]  /*bcd0*/  STL [R1+0x1224], R11 ;  /* 0x0012240b01007387 */ /* 0x0005e20000100800 */
[----:B----4-:R-:W-:Y:S01]  /*bce0*/  IMAD R0, R186, 0x5e, RZ ;  /* 0x0000005eba007824 */ /* 0x010fe200078e02ff */
[----:B------:R-:W4:Y:S01]  /*bcf0*/  LDC R250, c[0x0][0x268] ;  /* 0x00009a00fffa7b82 */ /* 0x000f220000000800 */
[----:B------:R-:W-:Y:S01]  /*bd00*/  IMAD R186, R206, 0x72, RZ ;  /* 0x00000072ceba7824 */ /* 0x000fe200078e02ff */
[----:B------:R-:W-:-:S02]  /*bd10*/  LEA.HI.X.SX32 R10, R24, R23, 0x1, P6 ;  /* 0x00000017180a7211 */ /* 0x000fc400030f0eff */
[-C--:B------:R-:W-:Y:S02]  /*bd20*/  IADD3 R12, P6, R26, R216.reuse, RZ ;  /* 0x000000d81a0c7210 */ /* 0x080fe40007fde0ff */
[----:B--2---:R-:W-:Y:S01]  /*bd30*/  LEA.HI.X.SX32 R11, R25, R23, 0x1, P0 ;  /* 0x00000017190b7211 */ /* 0x004fe200000f0eff */
[----:B------:R2:W-:Y:S01]  /*bd40*/  STL [R1+0x1218], R10 ;  /* 0x0012180a01007387 */ /* 0x0005e20000100800 */
[----:B------:R-:W0:Y:S03]  /*bd50*/  LDC R206, c[0x0][0x268] ;  /* 0x00009a00ffce7b82 */ /* 0x000e260000000800 */
[----:B------:R-:W-:Y:S04]  /*bd60*/  STL [R1+0x122c], R12 ;  /* 0x00122c0c01007387 */ /* 0x000fe80000100800 */
[----:B------:R5:W-:Y:S01]  /*bd70*/  STL [R1+0x1220], R11 ;  /* 0x0012200b01007387 */ /* 0x000be20000100800 */
[----:B------:R-:W3:Y:S01]  /*bd80*/  LDC R251, c[0x0][0x268] ;  /* 0x00009a00fffb7b82 */ /* 0x000ee20000000800 */
[----:B--2---:R-:W-:-:S05]  /*bd90*/  IADD3 R10, P0, R27, R216, RZ ;  /* 0x000000d81b0a7210 */ /* 0x004fca0007f1e0ff */
[----:B------:R2:W-:Y:S01]  /*bda0*/  STL [R1+0x1234], R10 ;  /* 0x0012340a01007387 */ /* 0x0005e20000100800 */
[----:B-----5:R-:W-:Y:S02]  /*bdb0*/  LEA.HI.X.SX32 R11, R26, R23, 0x1, P6 ;  /* 0x000000171a0b7211 */ /* 0x020fe400030f0eff */
[----:B------:R-:W-:-:S03]  /*bdc0*/  IADD3 R12, P6, R28, R216, RZ ;  /* 0x000000d81c0c7210 */ /* 0x000fc60007fde0ff */
[----:B------:R5:W-:Y:S01]  /*bdd0*/  STL [R1+0x1228], R11 ;  /* 0x0012280b01007387 */ /* 0x000be20000100800 */
[----:B--2---:R-:W-:-:S03]  /*bde0*/  LEA.HI.X.SX32 R10, R27, R23, 0x1, P0 ;  /* 0x000000171b0a7211 */ /* 0x004fc600000f0eff */
[----:B------:R-:W-:Y:S04]  /*bdf0*/  STL [R1+0x123c], R12 ;  /* 0x00123c0c01007387 */ /* 0x000fe80000100800 */
[----:B------:R2:W-:Y:S01]  /*be00*/  STL [R1+0x1230], R10 ;  /* 0x0012300a01007387 */ /* 0x0005e20000100800 */
[----:B-----5:R-:W-:-:S05]  /*be10*/  IADD3 R11, P0, R29, R216, RZ ;  /* 0x000000d81d0b7210 */ /* 0x020fca0007f1e0ff */
[----:B------:R5:W-:Y:S01]  /*be20*/  STL [R1+0x1244], R11 ;  /* 0x0012440b01007387 */ /* 0x000be20000100800 */
[----:B--2---:R-:W-:Y:S02]  /*be30*/  LEA.HI.X.SX32 R10, R28, R23, 0x1, P6 ;  /* 0x000000171c0a7211 */ /* 0x004fe400030f0eff */
[----:B------:R-:W-:-:S03]  /*be40*/  IADD3 R12, P6, R30, R216, RZ ;  /* 0x000000d81e0c7210 */ /* 0x000fc60007fde0ff */
[----:B------:R2:W-:Y:S01]  /*be50*/  STL [R1+0x1238], R10 ;  /* 0x0012380a01007387 */ /* 0x0005e20000100800 */
[----:B-----5:R-:W-:-:S03]  /*be60*/  LEA.HI.X.SX32 R11, R29, R23, 0x1, P0 ;  /* 0x000000171d0b7211 */ /* 0x020fc600000f0eff */
[----:B------:R-:W-:Y:S04]  /*be70*/  STL [R1+0x124c], R12 ;  /* 0x00124c0c01007387 */ /* 0x000fe80000100800 */
[----:B------:R5:W-:Y:S01]  /*be80*/  STL [R1+0x1240], R11 ;  /* 0x0012400b01007387 */ /* 0x000be20000100800 */
        /* <DEDUP_REMOVED lines=18> */
[----:B-----5:R-:W-:Y:S01]  /*bfb0*/  LEA.HI.X.SX32 R11, R34, R23, 0x1, P6 ;  /* 0x00000017220b7211 */ /* 0x020fe200030f0eff */
[----:B---3--:R-:W-:Y:S01]  /*bfc0*/  IMAD R34, R251, 0x9d, RZ ;  /* 0x0000009dfb227824 */ /* 0x008fe200078e02ff */
[----:B------:R-:W-:-:S03]  /*bfd0*/  IADD3 R12, P6, R36, R216, RZ ;  /* 0x000000d8240c7210 */ /* 0x000fc60007fde0ff */
[----:B------:R3:W-:Y:S01]  /*bfe0*/  STL [R1+0x1268], R11 ;  /* 0x0012680b01007387 */ /* 0x0007e20000100800 */
[----:B--2---:R-:W-:Y:S01]  /*bff0*/  LEA.HI.X.SX32 R10, R35, R23, 0x1, P0 ;  /* 0x00000017230a7211 */ /* 0x004fe200000f0eff */
[----:B----4-:R-:W-:Y:S02]  /*c000*/  IMAD R35, R250, 0x9c, RZ ;  /* 0x0000009cfa237824 */ /* 0x010fe400078e02ff */
[----:B------:R-:W-:Y:S04]  /*c010*/  STL [R1+0x127c], R12 ;  /* 0x00127c0c01007387 */ /* 0x000fe80000100800 */
[----:B------:R2:W-:Y:S01]  /*c020*/  STL [R1+0x1270], R10 ;  /* 0x0012700a01007387 */ /* 0x0005e20000100800 */
[----:B---3--:R-:W-:-:S05]  /*c030*/  IADD3 R11, P0, R37, R216, RZ ;  /* 0x000000d8250b7210 */ /* 0x008fca0007f1e0ff */
[----:B------:R3:W-:Y:S01]  /*c040*/  STL [R1+0x1284], R11 ;  /* 0x0012840b01007387 */ /* 0x0007e20000100800 */
[----:B--2---:R-:W-:Y:S01]  /*c050*/  LEA.HI.X.SX32 R10, R36, R23, 0x1, P6 ;  /* 0x00000017240a7211 */ /* 0x004fe200030f0eff */
[----:B-1----:R-:W-:Y:S01]  /*c060*/  IMAD R36, R249, 0x9b, RZ ;  /* 0x0000009bf9247824 */ /* 0x002fe200078e02ff */
[----:B------:R-:W-:-:S03]  /*c070*/  IADD3 R12, P6, R38, R216, RZ ;  /* 0x000000d8260c7210 */ /* 0x000fc60007fde0ff */
[----:B------:R1:W-:Y:S01]  /*c080*/  STL [R1+0x1278], R10 ;  /* 0x0012780a01007387 */ /* 0x0003e20000100800 */
[----:B---3--:R-:W-:Y:S01]  /*c090*/  LEA.HI.X.SX32 R11, R37, R23, 0x1, P0 ;  /* 0x00000017250b7211 */ /* 0x008fe200000f0eff */
[----:B------:R-:W-:Y:S02]  /*c0a0*/  IMAD R37, R248, 0x9a, RZ ;  /* 0x0000009af8257824 */ /* 0x000fe400078e02ff */
[----:B------:R-:W-:Y:S04]  /*c0b0*/  STL [R1+0x128c], R12 ;  /* 0x00128c0c01007387 */ /* 0x000fe80000100800 */
[----:B------:R2:W-:Y:S01]  /*c0c0*/  STL [R1+0x1280], R11 ;  /* 0x0012800b01007387 */ /* 0x0005e20000100800 */
[----:B-1----:R-:W-:-:S05]  /*c0d0*/  IADD3 R10, P0, R39, R216, RZ ;  /* 0x000000d8270a7210 */ /* 0x002fca0007f1e0ff */
[----:B------:R1:W-:Y:S01]  /*c0e0*/  STL [R1+0x1294], R10 ;  /* 0x0012940a01007387 */ /* 0x0003e20000100800 */
[----:B--2---:R-:W-:Y:S01]  /*c0f0*/  LEA.HI.X.SX32 R11, R38, R23, 0x1, P6 ;  /* 0x00000017260b7211 */ /* 0x004fe200030f0eff */
[----:B------:R-:W-:Y:S01]  /*c100*/  IMAD R38, R247, 0x99, RZ ;  /* 0x00000099f7267824 */ /* 0x000fe200078e02ff */
[----:B------:R-:W-:-:S03]  /*c110*/  IADD3 R12, P6, R40, R216, RZ ;  /* 0x000000d8280c7210 */ /* 0x000fc60007fde0ff */
[----:B------:R2:W-:Y:S01]  /*c120*/  STL [R1+0x1288], R11 ;  /* 0x0012880b01007387 */ /* 0x0005e20000100800 */
[----:B-1----:R-:W-:Y:S01]  /*c130*/  LEA.HI.X.SX32 R10, R39, R23, 0x1, P0 ;  /* 0x00000017270a7211 */ /* 0x002fe200000f0eff */
[----:B0-----:R-:W-:Y:S02]  /*c140*/  IMAD R39, R246, 0x98, RZ ;  /* 0x00000098f6277824 */ /* 0x001fe400078e02ff */
[----:B------:R-:W-:Y:S04]  /*c150*/  STL [R1+0x129c], R12 ;  /* 0x00129c0c01007387 */ /* 0x000fe80000100800 */
[----:B------:R0:W-:Y:S01]  /*c160*/  STL [R1+0x1290], R10 ;  /* 0x0012900a01007387 */ /* 0x0001e20000100800 */
[----:B--2---:R-:W-:-:S05]  /*c170*/  IADD3 R11, P0, R41, R216, RZ ;  /* 0x000000d8290b7210 */ /* 0x004fca0007f1e0ff */
[----:B------:R1:W-:Y:S01]  /*c180*/  STL [R1+0x12a4], R11 ;  /* 0x0012a40b01007387 */ /* 0x0003e20000100800 */
[----:B0-----:R-:W-:Y:S01]  /*c190*/  LEA.HI.X.SX32 R10, R40, R23, 0x1, P6 ;  /* 0x00000017280a7211 */ /* 0x001fe200030f0eff */
[----:B------:R-:W-:Y:S01]  /*c1a0*/  IMAD R40, R245, 0x97, RZ ;  /* 0x00000097f5287824 */ /* 0x000fe200078e02ff */
[----:B------:R-:W-:-:S03]  /*c1b0*/  IADD3 R12, P6, R42, R216, RZ ;  /* 0x000000d82a0c7210 */ /* 0x000fc60007fde0ff */
[----:B------:R0:W-:Y:S01]  /*c1c0*/  STL [R1+0x1298], R10 ;  /* 0x0012980a01007387 */ /* 0x0001e20000100800 */
[----:B-1----:R-:W-:Y:S01]  /*c1d0*/  LEA.HI.X.SX32 R11, R41, R23, 0x1, P0 ;  /* 0x00000017290b7211 */ /* 0x002fe200000f0eff */
[----:B------:R-:W-:Y:S02]  /*c1e0*/  IMAD R41, R244, 0x96, RZ ;  /* 0x00000096f4297824 */ /* 0x000fe400078e02ff */
[----:B------:R-:W-:Y:S04]  /*c1f0*/  STL [R1+0x12ac], R12 ;  /* 0x0012ac0c01007387 */ /* 0x000fe80000100800 */
[----:B------:R1:W-:Y:S01]  /*c200*/  STL [R1+0x12a0], R11 ;  /* 0x0012a00b01007387 */ /* 0x0003e20000100800 */
[----:B0-----:R-:W-:-:S05]  /*c210*/  IADD3 R10, P0, R43, R216, RZ ;  /* 0x000000d82b0a7210 */ /* 0x001fca0007f1e0ff */
[----:B------:R0:W-:Y:S01]  /*c220*/  STL [R1+0x12b4], R10 ;  /* 0x0012b40a01007387 */ /* 0x0001e20000100800 */
[----:B-1----:R-:W-:Y:S01]  /*c230*/  LEA.HI.X.SX32 R11, R42, R23, 0x1, P6 ;  /* 0x000000172a0b7211 */ /* 0x002fe200030f0eff */
[----:B------:R-:W-:Y:S01]  /*c240*/  IMAD R42, R243, 0x95, RZ ;  /* 0x00000095f32a7824 */ /* 0x000fe200078e02ff */
[----:B------:R-:W-:-:S03]  /*c250*/  IADD3 R12, P6, R44, R216, RZ ;  /* 0x000000d82c0c7210 */ /* 0x000fc60007fde0ff */
[----:B------:R1:W-:Y:S01]  /*c260*/  STL [R1+0x12a8], R11 ;  /* 0x0012a80b01007387 */ /* 0x0003e20000100800 */
[----:B0-----:R-:W-:Y:S01]  /*c270*/  LEA.HI.X.SX32 R10, R43, R23, 0x1, P0 ;  /* 0x000000172b0a7211 */ /* 0x001fe200000f0eff */
[----:B------:R-:W-:Y:S02]  /*c280*/  IMAD R43, R242, 0x94, RZ ;  /* 0x00000094f22b7824 */ /* 0x000fe400078e02ff */
[----:B------:R-:W-:Y:S04]  /*c290*/  STL [R1+0x12bc], R12 ;  /* 0x0012bc0c01007387 */ /* 0x000fe80000100800 */
[----:B------:R0:W-:Y:S01]  /*c2a0*/  STL [R1+0x12b0], R10 ;  /* 0x0012b00a01007387 */ /* 0x0001e20000100800 */
[----:B-1----:R-:W-:-:S05]  /*c2b0*/  IADD3 R11, P0, R45, R216, RZ ;  /* 0x000000d82d0b7210 */ /* 0x002fca0007f1e0ff */
        /* <DEDUP_REMOVED lines=96> */
[----:B------:R-:W-:Y:S02]  /*c8c0*/  IMAD.SHL.U32 R64, R222, 0x80, RZ ;  /* 0x00000080de407824 */ /* 0x000fe400078e00ff */
        /* <DEDUP_REMOVED lines=48> */
[----:B-1----:R-:W-:-:S03]  /*cbd0*/  LEA.HI.X.SX32 R11, R74, R23, 0x1, P0 ;  /* 0x000000174a0b7211 */ /* 0x002fc600000f0eff */
[----:B------:R-:W-:Y:S04]  /*cbe0*/  STL [R1+0x13ac], R12 ;  /* 0x0013ac0c01007387 */ /* 0x000fe80000100800 */
[----:B------:R1:W-:Y:S01]  /*cbf0*/  STL [R1+0x13a0], R11 ;  /* 0x0013a00b01007387 */ /* 0x0003e20000100800 */
[----:B0-----:R-:W-:-:S05]  /*cc00*/  IADD3 R10, P0, R76, R216, RZ ;  /* 0x000000d84c0a7210 */ /* 0x001fca0007f1e0ff */
[----:B------:R0:W-:Y:S01]  /*cc10*/  STL [R1+0x13b4], R10 ;  /* 0x0013b40a01007387 */ /* 0x0001e20000100800 */
[----:B-1----:R-:W-:Y:S02]  /*cc20*/  LEA.HI.X.SX32 R11, R75, R23, 0x1, P6 ;  /* 0x000000174b0b7211 */ /* 0x002fe400030f0eff */
[----:B------:R-:W-:-:S03]  /*cc30*/  IADD3 R12, P6, R77, R216, RZ ;  /* 0x000000d84d0c7210 */ /* 0x000fc60007fde0ff */
[----:B------:R1:W-:Y:S01]  /*cc40*/  STL [R1+0x13a8], R11 ;  /* 0x0013a80b01007387 */ /* 0x0003e20000100800 */
[----:B0-----:R-:W-:-:S03]  /*cc50*/  LEA.HI.X.SX32 R10, R76, R23, 0x1, P0 ;  /* 0x000000174c0a7211 */ /* 0x001fc600000f0eff */
[----:B------:R-:W-:Y:S04]  /*cc60*/  STL [R1+0x13bc], R12 ;  /* 0x0013bc0c01007387 */ /* 0x000fe80000100800 */
[----:B------:R0:W-:Y:S01]  /*cc70*/  STL [R1+0x13b0], R10 ;  /* 0x0013b00a01007387 */ /* 0x0001e20000100800 */
[----:B-1----:R-:W-:-:S05]  /*cc80*/  IADD3 R11, P0, R78, R216, RZ ;  /* 0x000000d84e0b7210 */ /* 0x002fca0007f1e0ff */
[----:B------:R1:W-:Y:S01]  /*cc90*/  STL [R1+0x13c4], R11 ;  /* 0x0013c40b01007387 */ /* 0x0003e20000100800 */
[----:B0-----:R-:W-:Y:S02]  /*cca0*/  LEA.HI.X.SX32 R10, R77, R23, 0x1, P6 ;  /* 0x000000174d0a7211 */ /* 0x001fe400030f0eff */
        /* <DEDUP_REMOVED lines=39> */
[-C--:B-1----:R-:W-:Y:S02]  /*cf20*/  LEA.HI.X.SX32 R11, R87, R23.reuse, 0x1, P6 ;  /* 0x00000017570b7211 */ /* 0x082fe400030f0eff */
[----:B------:R-:W-:Y:S01]  /*cf30*/  IADD3 R12, P6, R89, R216, RZ ;  /* 0x000000d8590c7210 */ /* 0x000fe20007fde0ff */
[----:B------:R-:W1:Y:S02]  /*cf40*/  LDC R87, c[0x0][0x268] ;  /* 0x00009a00ff577b82 */ /* 0x000e640000000800 */
[----:B------:R2:W-:Y:S01]  /*cf50*/  STL [R1+0x1408], R11 ;  /* 0x0014080b01007387 */ /* 0x0005e20000100800 */
[----:B0-----:R-:W-:-:S03]  /*cf60*/  LEA.HI.X.SX32 R10, R88, R23, 0x1, P0 ;  /* 0x00000017580a7211 */ /* 0x001fc600000f0eff */
[----:B------:R-:W-:Y:S02]  /*cf70*/  STL [R1+0x141c], R12 ;  /* 0x00141c0c01007387 */ /* 0x000fe40000100800 */
[----:B------:R-:W0:Y:S02]  /*cf80*/  LDC R88, c[0x0][0x268] ;  /* 0x00009a00ff587b82 */ /* 0x000e240000000800 */
[----:B------:R3:W-:Y:S01]  /*cf90*/  STL [R1+0x1410], R10 ;  /* 0x0014100a01007387 */ /* 0x0007e20000100800 */
[----:B--2---:R-:W-:-:S05]  /*cfa0*/  IADD3 R11, P0, R90, R216, RZ ;  /* 0x000000d85a0b7210 */ /* 0x004fca0007f1e0ff */
[----:B------:R2:W-:Y:S01]  /*cfb0*/  STL [R1+0x1424], R11 ;  /* 0x0014240b01007387 */ /* 0x0005e20000100800 */
[-C--:B---3--:R-:W-:Y:S02]  /*cfc0*/  LEA.HI.X.SX32 R10, R89, R23.reuse, 0x1, P6 ;  /* 0x00000017590a7211 */ /* 0x088fe400030f0eff */
[----:B------:R-:W-:Y:S01]  /*cfd0*/  IADD3 R12, P6, R91, R216, RZ ;  /* 0x000000d85b0c7210 */ /* 0x000fe20007fde0ff */
[----:B------:R-:W3:Y:S02]  /*cfe0*/  LDC R89, c[0x0][0x268] ;  /* 0x00009a00ff597b82 */ /* 0x000ee40000000800 */
[----:B------:R4:W-:Y:S01]  /*cff0*/  STL [R1+0x1418], R10 ;  /* 0x0014180a01007387 */ /* 0x0009e20000100800 */
[----:B--2---:R-:W-:-:S03]  /*d000*/  LEA.HI.X.SX32 R11, R90, R23, 0x1, P0 ;  /* 0x000000175a0b7211 */ /* 0x004fc600000f0eff */
[----:B------:R-:W-:Y:S02]  /*d010*/  STL [R1+0x142c], R12 ;  /* 0x00142c0c01007387 */ /* 0x000fe40000100800 */
[----:B------:R-:W2:Y:S02]  /*d020*/  LDC R90, c[0x0][0x268] ;  /* 0x00009a00ff5a7b82 */ /* 0x000ea40000000800 */
[----:B------:R5:W-:Y:S01]  /*d030*/  STL [R1+0x1420], R11 ;  /* 0x0014200b01007387 */ /* 0x000be20000100800 */
[----:B----4-:R-:W-:-:S05]  /*d040*/  IADD3 R10, P0, R92, R216, RZ ;  /* 0x000000d85c0a7210 */ /* 0x010fca0007f1e0ff */
[----:B------:R4:W-:Y:S01]  /*d050*/  STL [R1+0x143c], R10 ;  /* 0x00143c0a01007387 */ /* 0x0009e20000100800 */
[-C--:B-----5:R-:W-:Y:S02]  /*d060*/  LEA.HI.X.SX32 R11, R91, R23.reuse, 0x1, P6 ;  /* 0x000000175b0b7211 */ /* 0x0a0fe400030f0eff */
[----:B------:R-:W-:Y:S01]  /*d070*/  IADD3 R12, P6, R93, R216, RZ ;  /* 0x000000d85d0c7210 */ /* 0x000fe20007fde0ff */
[----:B------:R-:W5:Y:S02]  /*d080*/  LDC R91, c[0x0][0x268] ;  /* 0x00009a00ff5b7b82 */ /* 0x000f640000000800 */
[----:B------:R1:W-:Y:S01]  /*d090*/  STL [R1+0x1428], R11 ;  /* 0x0014280b01007387 */ /* 0x0003e20000100800 */
[----:B----4-:R-:W-:-:S03]  /*d0a0*/  LEA.HI.X.SX32 R10, R92, R23, 0x1, P0 ;  /* 0x000000175c0a7211 */ /* 0x010fc600000f0eff */
[----:B------:R-:W-:Y:S02]  /*d0b0*/  STL [R1+0x1444], R12 ;  /* 0x0014440c01007387 */ /* 0x000fe40000100800 */
[----:B------:R-:W4:Y:S02]  /*d0c0*/  LDC R92, c[0x0][0x268] ;  /* 0x00009a00ff5c7b82 */ /* 0x000f240000000800 */
[----:B------:R0:W-:Y:S01]  /*d0d0*/  STL [R1+0x1438], R10 ;  /* 0x0014380a01007387 */ /* 0x0001e20000100800 */
[----:B-1----:R-:W-:-:S05]  /*d0e0*/  IADD3 R11, P0, R94, R216, RZ ;  /* 0x000000d85e0b7210 */ /* 0x002fca0007f1e0ff */
[----:B------:R1:W-:Y:S01]  /*d0f0*/  STL [R1+0x144c], R11 ;  /* 0x00144c0b01007387 */ /* 0x0003e20000100800 */
[-C--:B0-----:R-:W-:Y:S02]  /*d100*/  LEA.HI.X.SX32 R10, R93, R23.reuse, 0x1, P6 ;  /* 0x000000175d0a7211 */ /* 0x081fe400030f0eff */
[----:B------:R-:W-:Y:S01]  /*d110*/  IADD3 R12, P6, R95, R216, RZ ;  /* 0x000000d85f0c7210 */ /* 0x000fe20007fde0ff */
[----:B------:R-:W0:Y:S02]  /*d120*/  LDC R93, c[0x0][0x268] ;  /* 0x00009a00ff5d7b82 */ /* 0x000e240000000800 */
[----:B------:R3:W-:Y:S01]  /*d130*/  STL [R1+0x1440], R10 ;  /* 0x0014400a01007387 */ /* 0x0007e20000100800 */
[----:B-1----:R-:W-:-:S03]  /*d140*/  LEA.HI.X.SX32 R11, R94, R23, 0x1, P0 ;  /* 0x000000175e0b7211 */ /* 0x002fc600000f0eff */
[----:B------:R-:W-:Y:S02]  /*d150*/  STL [R1+0x1454], R12 ;  /* 0x0014540c01007387 */ /* 0x000fe40000100800 */
[----:B------:R-:W1:Y:S02]  /*d160*/  LDC R94, c[0x0][0x268] ;  /* 0x00009a00ff5e7b82 */ /* 0x000e640000000800 */
[----:B------:R2:W-:Y:S01]  /*d170*/  STL [R1+0x1448], R11 ;  /* 0x0014480b01007387 */ /* 0x0005e20000100800 */
[----:B---3--:R-:W-:-:S05]  /*d180*/  IADD3 R10, P0, R96, R216, RZ ;  /* 0x000000d8600a7210 */ /* 0x008fca0007f1e0ff */
[----:B------:R3:W-:Y:S01]  /*d190*/  STL [R1+0x145c], R10 ;  /* 0x00145c0a01007387 */ /* 0x0007e20000100800 */
[-C--:B--2---:R-:W-:Y:S02]  /*d1a0*/  LEA.HI.X.SX32 R11, R95, R23.reuse, 0x1, P6 ;  /* 0x000000175f0b7211 */ /* 0x084fe400030f0eff */
[----:B------:R-:W-:Y:S01]  /*d1b0*/  IADD3 R12, P6, R97, R216, RZ ;  /* 0x000000d8610c7210 */ /* 0x000fe20007fde0ff */
[----:B------:R-:W2:Y:S02]  /*d1c0*/  LDC R95, c[0x0][0x268] ;  /* 0x00009a00ff5f7b82 */ /* 0x000ea40000000800 */
[----:B------:R5:W-:Y:S01]  /*d1d0*/  STL [R1+0x1450], R11 ;  /* 0x0014500b01007387 */ /* 0x000be20000100800 */
[----:B---3--:R-:W-:-:S03]  /*d1e0*/  LEA.HI.X.SX32 R10, R96, R23, 0x1, P0 ;  /* 0x00000017600a7211 */ /* 0x008fc600000f0eff */
[----:B------:R-:W-:Y:S02]  /*d1f0*/  STL [R1+0x1464], R12 ;  /* 0x0014640c01007387 */ /* 0x000fe40000100800 */
[----:B------:R-:W3:Y:S02]  /*d200*/  LDC R96, c[0x0][0x268] ;  /* 0x00009a00ff607b82 */ /* 0x000ee40000000800 */
[----:B------:R4:W-:Y:S01]  /*d210*/  STL [R1+0x1458], R10 ;  /* 0x0014580a01007387 */ /* 0x0009e20000100800 */
[----:B-----5:R-:W-:-:S05]  /*d220*/  IADD3 R11, P0, R98, R216, RZ ;  /* 0x000000d8620b7210 */ /* 0x020fca0007f1e0ff */
[----:B------:R5:W-:Y:S01]  /*d230*/  STL [R1+0x146c], R11 ;  /* 0x00146c0b01007387 */ /* 0x000be20000100800 */
[-C--:B----4-:R-:W-:Y:S02]  /*d240*/  LEA.HI.X.SX32 R10, R97, R23.reuse, 0x1, P6 ;  /* 0x00000017610a7211 */ /* 0x090fe400030f0eff */
[----:B------:R-:W-:Y:S01]  /*d250*/  IADD3 R12, P6, R99, R216, RZ ;  /* 0x000000d8630c7210 */ /* 0x000fe20007fde0ff */
[----:B------:R-:W4:Y:S02]  /*d260*/  LDC R97, c[0x0][0x268] ;  /* 0x00009a00ff617b82 */ /* 0x000f240000000800 */
[----:B------:R0:W-:Y:S01]  /*d270*/  STL [R1+0x1460], R10 ;  /* 0x0014600a01007387 */ /* 0x0001e20000100800 */
[----:B-----5:R-:W-:-:S03]  /*d280*/  LEA.HI.X.SX32 R11, R98, R23, 0x1, P0 ;  /* 0x00000017620b7211 */ /* 0x020fc600000f0eff */
[----:B------:R-:W-:Y:S02]  /*d290*/  STL [R1+0x1474], R12 ;  /* 0x0014740c01007387 */ /* 0x000fe40000100800 */
[----:B------:R-:W5:Y:S02]  /*d2a0*/  LDC R98, c[0x0][0x268] ;  /* 0x00009a00ff627b82 */ /* 0x000f640000000800 */
        /* <DEDUP_REMOVED lines=128> */
[----:B------:R-:W-:Y:S04]  /*dab0*/  STL [R1+0x1544], R12 ;  /* 0x0015440c01007387 */ /* 0x000fe80000100800 */
[----:B------:R0:W-:Y:S01]  /*dac0*/  STL [R1+0x1538], R10 ;  /* 0x0015380a01007387 */ /* 0x0001e20000100800 */
[----:B--2---:R-:W-:-:S05]  /*dad0*/  IADD3 R11, P0, R126, R216, RZ ;  /* 0x000000d87e0b7210 */ /* 0x004fca0007f1e0ff */
[----:B------:R2:W-:Y:S01]  /*dae0*/  STL [R1+0x154c], R11 ;  /* 0x00154c0b01007387 */ /* 0x0005e20000100800 */
[-C--:B0-----:R-:W-:Y:S02]  /*daf0*/  LEA.HI.X.SX32 R10, R125, R23.reuse, 0x1, P6 ;  /* 0x000000177d0a7211 */ /* 0x081fe400030f0eff */
[----:B------:R-:W-:Y:S02]  /*db00*/  CS2R R124, SRZ ;  /* 0x00000000007c7805 */ /* 0x000fe4000001ff00 */
[----:B------:R-:W-:Y:S01]  /*db10*/  IADD3 R12, P6, R127, R216, RZ ;  /* 0x000000d87f0c7210 */ /* 0x000fe20007fde0ff */
[----:B------:R0:W-:Y:S01]  /*db20*/  STL [R1+0x1540], R10 ;  /* 0x0015400a01007387 */ /* 0x0001e20000100800 */
[----:B--2---:R-:W-:-:S03]  /*db30*/  LEA.HI.X.SX32 R11, R126, R23, 0x1, P0 ;  /* 0x000000177e0b7211 */ /* 0x004fc600000f0eff */
[----:B------:R-:W-:Y:S04]  /*db40*/  STL [R1+0x1554], R12 ;  /* 0x0015540c01007387 */ /* 0x000fe80000100800 */
[----:B------:R2:W-:Y:S01]  /*db50*/  STL [R1+0x1548], R11 ;  /* 0x0015480b01007387 */ /* 0x0005e20000100800 */
[----:B0-----:R-:W-:-:S05]  /*db60*/  IADD3 R10, P0, R128, R216, RZ ;  /* 0x000000d8800a7210 */ /* 0x001fca0007f1e0ff */
[----:B------:R0:W-:Y:S01]  /*db70*/  STL [R1+0x155c], R10 ;  /* 0x00155c0a01007387 */ /* 0x0001e20000100800 */
[-C--:B--2---:R-:W-:Y:S02]  /*db80*/  LEA.HI.X.SX32 R11, R127, R23.reuse, 0x1, P6 ;  /* 0x000000177f0b7211 */ /* 0x084fe400030f0eff */
[----:B------:R-:W-:Y:S02]  /*db90*/  CS2R R126, SRZ ;  /* 0x00000000007e7805 */ /* 0x000fe4000001ff00 */
[----:B------:R-:W-:Y:S01]  /*dba0*/  IADD3 R12, P6, R129, R216, RZ ;  /* 0x000000d8810c7210 */ /* 0x000fe20007fde0ff */
        /* <DEDUP_REMOVED lines=109> */
[----:B0-----:R-:W0:Y:S03]  /*e280*/  LDC R10, c[0x0][0x268] ;  /* 0x00009a00ff0a7b82 */ /* 0x001e260000000800 */
[----:B------:R-:W-:Y:S01]  /*e290*/  STL [R1+0x1624], R13 ;  /* 0x0016240d01007387 */ /* 0x000fe20000100800 */
[----:B--2---:R-:W-:-:S02]  /*e2a0*/  LEA.HI.X.SX32 R11, R152, R23, 0x1, P0 ;  /* 0x00000017980b7211 */ /* 0x004fc400000f0eff */
[----:B------:R-:W-:-:S03]  /*e2b0*/  IADD3 R12, P0, R154, R216, RZ ;  /* 0x000000d89a0c7210 */ /* 0x000fc60007f1e0ff */
[----:B------:R2:W-:Y:S04]  /*e2c0*/  STL [R1+0x1618], R11 ;  /* 0x0016180b01007387 */ /* 0x0005e80000100800 */
[----:B------:R-:W-:Y:S01]  /*e2d0*/  STL [R1+0x162c], R12 ;  /* 0x00162c0c01007387 */ /* 0x000fe20000100800 */
[-C--:B--2---:R-:W-:Y:S01]  /*e2e0*/  LEA.HI.X.SX32 R11, R153, R23.reuse, 0x1, P6 ;  /* 0x00000017990b7211 */ /* 0x084fe200030f0eff */
[----:B0-----:R-:W-:Y:S01]  /*e2f0*/  IMAD R33, R10, 0x9e, RZ ;  /* 0x0000009e0a217824 */ /* 0x001fe200078e02ff */
[----:B------:R-:W-:Y:S01]  /*e300*/  IADD3 R13, P6, R155, R216, RZ ;  /* 0x000000d89b0d7210 */ /* 0x000fe20007fde0ff */
[----:B------:R-:W0:Y:S02]  /*e310*/  LDC R10, c[0x0][0x268] ;  /* 0x00009a00ff0a7b82 */ /* 0x000e240000000800 */
[----:B------:R2:W-:Y:S04]  /*e320*/  STL [R1+0x1620], R11 ;  /* 0x0016200b01007387 */ /* 0x0005e80000100800 */
[----:B------:R-:W-:Y:S01]  /*e330*/  STL [R1+0x1634], R13 ;  /* 0x0016340d01007387 */ /* 0x000fe20000100800 */
[----:B--2---:R-:W-:-:S02]  /*e340*/  LEA.HI.X.SX32 R11, R154, R23, 0x1, P0 ;  /* 0x000000179a0b7211 */ /* 0x004fc400000f0eff */
[----:B------:R-:W-:-:S03]  /*e350*/  IADD3 R12, P0, R156, R216, RZ ;  /* 0x000000d89c0c7210 */ /* 0x000fc60007f1e0ff */
[----:B------:R2:W-:Y:S04]  /*e360*/  STL [R1+0x1628], R11 ;  /* 0x0016280b01007387 */ /* 0x0005e80000100800 */
[----:B------:R-:W-:Y:S01]  /*e370*/  STL [R1+0x163c], R12 ;  /* 0x00163c0c01007387 */ /* 0x000fe20000100800 */
[----:B0-----:R-:W-:Y:S02]  /*e380*/  IMAD R32, R10, 0x9f, RZ ;  /* 0x0000009f0a207824 */ /* 0x001fe400078e02ff */
[----:B------:R-:W0:Y:S01]  /*e390*/  LDC R10, c[0x0][0x268] ;  /* 0x00009a00ff0a7b82 */ /* 0x000e220000000800 */
[----:B--2---:R-:W-:Y:S02]  /*e3a0*/  LEA.HI.X.SX32 R11, R155, R23, 0x1, P6 ;  /* 0x000000179b0b7211 */ /* 0x004fe400030f0eff */
[----:B------:R-:W-:-:S03]  /*e3b0*/  IADD3 R13, P6, R157, R216, RZ ;  /* 0x000000d89d0d7210 */ /* 0x000fc60007fde0ff */
[----:B------:R2:W-:Y:S04]  /*e3c0*/  STL [R1+0x1630], R11 ;  /* 0x0016300b01007387 */ /* 0x0005e80000100800 */
[----:B------:R-:W-:Y:S01]  /*e3d0*/  STL [R1+0x1644], R13 ;  /* 0x0016440d01007387 */ /* 0x000fe20000100800 */
[----:B--2---:R-:W-:Y:S02]  /*e3e0*/  LEA.HI.X.SX32 R11, R156, R23, 0x1, P0 ;  /* 0x000000179c0b7211 */ /* 0x004fe400000f0eff */
[----:B------:R-:W-:-:S03]  /*e3f0*/  IADD3 R12, P0, R158, R216, RZ ;  /* 0x000000d89e0c7210 */ /* 0x000fc60007f1e0ff */
[----:B------:R2:W-:Y:S01]  /*e400*/  STL [R1+0x1638], R11 ;  /* 0x0016380b01007387 */ /* 0x0005e20000100800 */
[----:B0-----:R-:W-:-:S03]  /*e410*/  IMAD R31, R10, 0xa0, RZ ;  /* 0x000000a00a1f7824 */ /* 0x001fc600078e02ff */
[----:B------:R-:W-:Y:S01]  /*e420*/  STL [R1+0x164c], R12 ;  /* 0x00164c0c01007387 */ /* 0x000fe20000100800 */
[----:B------:R-:W0:Y:S01]  /*e430*/  LDC R10, c[0x0][0x268] ;  /* 0x00009a00ff0a7b82 */ /* 0x000e220000000800 */
[----:B--2---:R-:W-:Y:S02]  /*e440*/  LEA.HI.X.SX32 R11, R157, R23, 0x1, P6 ;  /* 0x000000179d0b7211 */ /* 0x004fe400030f0eff */
[----:B------:R-:W-:-:S03]  /*e450*/  IADD3 R13, P6, R159, R216, RZ ;  /* 0x000000d89f0d7210 */ /* 0x000fc60007fde0ff */
[----:B------:R2:W-:Y:S04]  /*e460*/  STL [R1+0x1640], R11 ;  /* 0x0016400b01007387 */ /* 0x0005e80000100800 */
[----:B------:R-:W-:Y:S01]  /*e470*/  STL [R1+0x1654], R13 ;  /* 0x0016540d01007387 */ /* 0x000fe20000100800 */
[-C--:B--2---:R-:W-:Y:S02]  /*e480*/  LEA.HI.X.SX32 R11, R158, R23.reuse, 0x1, P0 ;  /* 0x000000179e0b7211 */ /* 0x084fe400000f0eff */
[----:B------:R-:W-:Y:S01]  /*e490*/  IADD3 R12, P0, R160, R216, RZ ;  /* 0x000000d8a00c7210 */ /* 0x000fe20007f1e0ff */
[----:B0-----:R-:W-:Y:S02]  /*e4a0*/  IMAD R30, R10, 0xa1, RZ ;  /* 0x000000a10a1e7824 */ /* 0x001fe400078e02ff */
[----:B------:R0:W-:Y:S01]  /*e4b0*/  STL [R1+0x1648], R11 ;  /* 0x0016480b01007387 */ /* 0x0001e20000100800 */
[----:B------:R-:W2:Y:S03]  /*e4c0*/  LDC R10, c[0x0][0x268] ;  /* 0x00009a00ff0a7b82 */ /* 0x000ea60000000800 */
[----:B------:R-:W-:Y:S01]  /*e4d0*/  STL [R1+0x165c], R12 ;  /* 0x00165c0c01007387 */ /* 0x000fe20000100800 */
[----:B0-----:R-:W-:-:S02]  /*e4e0*/  LEA.HI.X.SX32 R11, R159, R23, 0x1, P6 ;  /* 0x000000179f0b7211 */ /* 0x001fc400030f0eff */
[----:B------:R-:W-:-:S03]  /*e4f0*/  IADD3 R13, P6, R161, R216, RZ ;  /* 0x000000d8a10d7210 */ /* 0x000fc60007fde0ff */
[----:B------:R0:W-:Y:S04]  /*e500*/  STL [R1+0x1650], R11 ;  /* 0x0016500b01007387 */ /* 0x0001e80000100800 */
[----:B------:R-:W-:Y:S01]  /*e510*/  STL [R1+0x1664], R13 ;  /* 0x0016640d01007387 */ /* 0x000fe20000100800 */
[-C--:B0-----:R-:W-:Y:S01]  /*e520*/  LEA.HI.X.SX32 R11, R160, R23.reuse, 0x1, P0 ;  /* 0x00000017a00b7211 */ /* 0x081fe200000f0eff */
[----:B--2---:R-:W-:Y:S01]  /*e530*/  IMAD R29, R10, 0xa2, RZ ;  /* 0x000000a20a1d7824 */ /* 0x004fe200078e02ff */
        /* <DEDUP_REMOVED lines=60> */
[----:B--2---:R-:W-:Y:S02]  /*e900*/  LEA.HI.X.SX32 R11, R172, R23, 0x1, P0 ;  /* 0x00000017ac0b7211 */ /* 0x004fe400000f0eff */
[----:B------:R-:W-:-:S03]  /*e910*/  IADD3 R12, P0, R174, R216, RZ ;  /* 0x000000d8ae0c7210 */ /* 0x000fc60007f1e0ff */
[----:B------:R2:W-:Y:S04]  /*e920*/  STL [R1+0x16b8], R11 ;  /* 0x0016b80b01007387 */ /* 0x0005e80000100800 */
[----:B------:R-:W-:Y:S01]  /*e930*/  STL [R1+0x16cc], R12 ;  /* 0x0016cc0c01007387 */ /* 0x000fe20000100800 */
[----:B--2---:R-:W-:Y:S02]  /*e940*/  LEA.HI.X.SX32 R11, R173, R23, 0x1, P6 ;  /* 0x00000017ad0b7211 */ /* 0x004fe400030f0eff */
[----:B------:R-:W-:-:S03]  /*e950*/  IADD3 R13, P6, R175, R216, RZ ;  /* 0x000000d8af0d7210 */ /* 0x000fc60007fde0ff */
[----:B------:R2:W-:Y:S04]  /*e960*/  STL [R1+0x16c0], R11 ;  /* 0x0016c00b01007387 */ /* 0x0005e80000100800 */
[----:B------:R0:W-:Y:S01]  /*e970*/  STL [R1+0x16d4], R13 ;  /* 0x0016d40d01007387 */ /* 0x0001e20000100800 */
[-C--:B--2---:R-:W-:Y:S02]  /*e980*/  LEA.HI.X.SX32 R11, R174, R23.reuse, 0x1, P0 ;  /* 0x00000017ae0b7211 */ /* 0x084fe400000f0eff */
[----:B------:R-:W-:Y:S01]  /*e990*/  IADD3 R12, P0, R176, R216, RZ ;  /* 0x000000d8b00c7210 */ /* 0x000fe20007f1e0ff */
[----:B0-----:R-:W-:Y:S02]  /*e9a0*/  IMAD R13, R10, 0xa9, RZ ;  /* 0x000000a90a0d7824 */ /* 0x001fe400078e02ff */
[----:B------:R0:W-:Y:S01]  /*e9b0*/  STL [R1+0x16c8], R11 ;  /* 0x0016c80b01007387 */ /* 0x0001e20000100800 */
[-C--:B------:R-:W-:Y:S01]  /*e9c0*/  LEA.HI.X.SX32 R74, R176, R23.reuse, 0x1, P0 ;  /* 0x00000017b04a7211 */ /* 0x080fe200000f0eff */
[----:B------:R-:W2:Y:S02]  /*e9d0*/  LDC R10, c[0x0][0x268] ;  /* 0x00009a00ff0a7b82 */ /* 0x000ea40000000800 */
[----:B------:R3:W-:Y:S01]  /*e9e0*/  STL [R1+0x16dc], R12 ;  /* 0x0016dc0c01007387 */ /* 0x0007e20000100800 */
[----:B0-----:R-:W-:-:S02]  /*e9f0*/  LEA.HI.X.SX32 R11, R175, R23, 0x1, P6 ;  /* 0x00000017af0b7211 */ /* 0x001fc400030f0eff */
[----:B---3--:R-:W-:-:S03]  /*ea00*/  IADD3 R12, P6, R177, R216, RZ ;  /* 0x000000d8b10c7210 */ /* 0x008fc60007fde0ff */
[----:B------:R0:W-:Y:S04]  /*ea10*/  STL [R1+0x16d0], R11 ;  /* 0x0016d00b01007387 */ /* 0x0001e80000100800 */
[----:B------:R2:W-:Y:S04]  /*ea20*/  STL [R1+0x16e4], R12 ;  /* 0x0016e40c01007387 */ /* 0x0005e80000100800 */
[----:B------:R3:W-:Y:S01]  /*ea30*/  STL [R1+0x16d8], R74 ;  /* 0x0016d84a01007387 */ /* 0x0007e20000100800 */
[----:B0-----:R-:W-:Y:S01]  /*ea40*/  IADD3 R11, P0, R178, R216, RZ ;  /* 0x000000d8b20b7210 */ /* 0x001fe20007f1e0ff */
[----:B--2---:R-:W-:-:S04]  /*ea50*/  IMAD R12, R10, 0xaa, RZ ;  /* 0x000000aa0a0c7824 */ /* 0x004fc800078e02ff */
[----:B------:R0:W-:Y:S01]  /*ea60*/  STL [R1+0x16ec], R11 ;  /* 0x0016ec0b01007387 */ /* 0x0001e20000100800 */
[----:B------:R-:W2:Y:S01]  /*ea70*/  LDC R10, c[0x0][0x268] ;  /* 0x00009a00ff0a7b82 */ /* 0x000ea20000000800 */
[----:B---3--:R-:W-:-:S05]  /*ea80*/  LEA.HI.X.SX32 R74, R177, R23, 0x1, P6 ;  /* 0x00000017b14a7211 */ /* 0x008fca00030f0eff */
[----:B------:R3:W-:Y:S01]  /*ea90*/  STL [R1+0x16e0], R74 ;  /* 0x0016e04a01007387 */ /* 0x0007e20000100800 */
[----:B0-----:R-:W-:-:S05]  /*eaa0*/  IADD3 R11, P6, R179, R216, RZ ;  /* 0x000000d8b30b7210 */ /* 0x001fca0007fde0ff */
[----:B------:R2:W-:Y:S01]  /*eab0*/  STL [R1+0x16f4], R11 ;  /* 0x0016f40b01007387 */ /* 0x0005e20000100800 */
[----:B---3--:R-:W-:Y:S02]  /*eac0*/  LEA.HI.X.SX32 R74, R178, R23, 0x1, P0 ;  /* 0x00000017b24a7211 */ /* 0x008fe400000f0eff */
[----:B------:R-:W-:-:S03]  /*ead0*/  IADD3 R75, P0, R181, R216, RZ ;  /* 0x000000d8b54b7210 */ /* 0x000fc60007f1e0ff */
[----:B------:R0:W-:Y:S01]  /*eae0*/  STL [R1+0x16e8], R74 ;  /* 0x0016e84a01007387 */ /* 0x0001e20000100800 */
[----:B--2---:R-:W-:-:S03]  /*eaf0*/  IMAD R11, R10, 0xab, RZ ;  /* 0x000000ab0a0b7824 */ /* 0x004fc600078e02ff */
[----:B------:R-:W-:Y:S01]  /*eb00*/  STL [R1+0x16fc], R75 ;  /* 0x0016fc4b01007387 */ /* 0x000fe20000100800 */
[----:B------:R-:W2:Y:S01]  /*eb10*/  LDC R10, c[0x0][0x268] ;  /* 0x00009a00ff0a7b82 */ /* 0x000ea20000000800 */
[----:B0-----:R-:W-:Y:S02]  /*eb20*/  LEA.HI.X.SX32 R74, R179, R23, 0x1, P6 ;  /* 0x00000017b34a7211 */ /* 0x001fe400030f0eff */
[----:B------:R-:W-:-:S03]  /*eb30*/  IADD3 R76, P6, R180, R216, RZ ;  /* 0x000000d8b44c7210 */ /* 0x000fc60007fde0ff */
[----:B------:R0:W-:Y:S04]  /*eb40*/  STL [R1+0x16f0], R74 ;  /* 0x0016f04a01007387 */ /* 0x0001e80000100800 */
[----:B------:R-:W-:Y:S01]  /*eb50*/  STL [R1+0x1704], R76 ;  /* 0x0017044c01007387 */ /* 0x000fe20000100800 */
[-C--:B0-----:R-:W-:Y:S02]  /*eb60*/  LEA.HI.X.SX32 R74, R181, R23.reuse, 0x1, P0 ;  /* 0x00000017b54a7211 */ /* 0x081fe400000f0eff */
[----:B------:R-:W-:Y:S01]  /*eb70*/  IADD3 R75, P0, R9, R216, RZ ;  /* 0x000000d8094b7210 */ /* 0x000fe20007f1e0ff */
[----:B--2---:R-:W-:Y:S02]  /*eb80*/  IMAD R10, R10, 0xac, RZ ;  /* 0x000000ac0a0a7824 */ /* 0x004fe400078e02ff */
[----:B------:R0:W-:Y:S04]  /*eb90*/  STL [R1+0x16f8], R74 ;  /* 0x0016f84a01007387 */ /* 0x0001e80000100800 */
[----:B------:R2:W-:Y:S01]  /*eba0*/  STL [R1+0x170c], R75 ;  /* 0x00170c4b01007387 */ /* 0x0005e20000100800 */
[----:B0-----:R-:W-:-:S02]  /*ebb0*/  LEA.HI.X.SX32 R74, R180, R23, 0x1, P6 ;  /* 0x00000017b44a7211 */ /* 0x001fc400030f0eff */
[-C--:B------:R-:W-:Y:S02]  /*ebc0*/  IADD3 R76, P6, R2, R216.reuse, RZ ;  /* 0x000000d8024c7210 */ /* 0x080fe40007fde0ff */
[-C--:B--2---:R-:W-:Y:S01]  /*ebd0*/  LEA.HI.X.SX32 R75, R9, R23.reuse, 0x1, P0 ;  /* 0x00000017094b7211 */ /* 0x084fe200000f0eff */
[----:B------:R-:W-:Y:S01]  /*ebe0*/  IMAD R9, R206, 0xad, RZ ;  /* 0x000000adce097824 */ /* 0x000fe200078e02ff */
[----:B------:R0:W-:Y:S01]  /*ebf0*/  STL [R1+0x1700], R74 ;  /* 0x0017004a01007387 */ /* 0x0001e20000100800 */
[----:B------:R-:W2:Y:S01]  /*ec00*/  LDC R206, c[0x0][0x268] ;  /* 0x00009a00ffce7b82 */ /* 0x000ea20000000800 */
[----:B------:R-:W-:Y:S02]  /*ec10*/  LEA.HI.X.SX32 R2, R2, R23, 0x1, P6 ;  /* 0x0000001702027211 */ /* 0x000fe400030f0eff */
[----:B------:R-:W-:Y:S04]  /*ec20*/  STL [R1+0x1714], R76 ;  /* 0x0017144c01007387 */ /* 0x000fe80000100800 */
[----:B------:R3:W-:Y:S01]  /*ec30*/  STL [R1+0x1708], R75 ;  /* 0x0017084b01007387 */ /* 0x0007e20000100800 */
[----:B0-----:R-:W-:-:S05]  /*ec40*/  IADD3 R74, P0, R0, R216, RZ ;  /* 0x000000d8004a7210 */ /* 0x001fca0007f1e0ff */
[----:B------:R-:W-:Y:S01]  /*ec50*/  STL [R1+0x171c], R74 ;  /* 0x00171c4a01007387 */ /* 0x000fe20000100800 */
[----:B---3--:R-:W-:-:S03]  /*ec60*/  IADD3 R75, P6, R205, R216, RZ ;  /* 0x000000d8cd4b7210 */ /* 0x008fc60007fde0ff */
        /* <DEDUP_REMOVED lines=38> */
[----:B--2---:R-:W-:Y:S01]  /*eed0*/  IMAD R82, R206, 0xb2, RZ ;  /* 0x000000b2ce527824 */ /* 0x004fe200078e02ff */
[----:B0-----:R-:W-:Y:S01]  /*eee0*/  LEA.HI.X.SX32 R2, R199, R23, 0x1, P6 ;  /* 0x00000017c7027211 */ /* 0x001fe200030f0eff */
[----:B------:R-:W0:Y:S01]  /*eef0*/  LDC R206, c[0x0][0x268] ;  /* 0x00009a00ffce7b82 */ /* 0x000e220000000800 */
[----:B------:R-:W-:-:S03]  /*ef00*/  IADD3 R75, P6, R197, R216, RZ ;  /* 0x000000d8c54b7210 */ /* 0x000fc60007fde0ff */
[----:B------:R2:W-:Y:S04]  /*ef10*/  STL [R1+0x1750], R2 ;  /* 0x0017500201007387 */ /* 0x0005e80000100800 */
[----:B------:R-:W-:Y:S01]  /*ef20*/  STL [R1+0x1764], R75 ;  /* 0x0017644b01007387 */ /* 0x000fe20000100800 */
[----:B--2---:R-:W-:Y:S02]  /*ef30*/  LEA.HI.X.SX32 R2, R198, R23, 0x1, P0 ;  /* 0x00000017c6027211 */ /* 0x004fe400000f0eff */
        /* <DEDUP_REMOVED lines=12> */
[----:B0-----:R-:W-:Y:S02]  /*f000*/  IMAD R80, R206, 0xb4, RZ ;  /* 0x000000b4ce507824 */ /* 0x001fe400078e02ff */
[----:B------:R-:W0:Y:S01]  /*f010*/  LDC R206, c[0x0][0x268] ;  /* 0x00009a00ffce7b82 */ /* 0x000e220000000800 */
[----:B------:R-:W-:Y:S01]  /*f020*/  STL [R1+0x177c], R74 ;  /* 0x00177c4a01007387 */ /* 0x000fe20000100800 */
[----:B--2---:R-:W-:Y:S02]  /*f030*/  LEA.HI.X.SX32 R2, R195, R23, 0x1, P6 ;  /* 0x00000017c3027211 */ /* 0x004fe400030f0eff */
        /* <DEDUP_REMOVED lines=39> */
[----:B0-----:R-:W-:Y:S02]  /*f2b0*/  LEA.HI.X.SX32 R2, R187, R23, 0x1, P6 ;  /* 0x00000017bb027211 */ /* 0x001fe400030f0eff */
        /* <DEDUP_REMOVED lines=10> */
[----:B------:R2:W-:Y:S01]  /*f360*/  STL [R1+0x17d4], R75 ;  /* 0x0017d44b01007387 */ /* 0x0005e20000100800 */
[-C--:B0-----:R-:W-:Y:S02]  /*f370*/  LEA.HI.X.SX32 R2, R184, R23.reuse, 0x1, P0 ;  /* 0x00000017b8027211 */ /* 0x081fe400000f0eff */
[----:B------:R-:W-:Y:S01]  /*f380*/  IADD3 R74, P0, R182, R216, RZ ;  /* 0x000000d8b64a7210 */ /* 0x000fe20007f1e0ff */
[----:B--2---:R-:W-:Y:S02]  /*f390*/  IMAD R75, R206, 0xb9, RZ ;  /* 0x000000b9ce4b7824 */ /* 0x004fe400078e02ff */
[----:B------:R0:W-:Y:S01]  /*f3a0*/  STL [R1+0x17c8], R2 ;  /* 0x0017c80201007387 */ /* 0x0001e20000100800 */
[----:B------:R-:W2:Y:S03]  /*f3b0*/  LDC R206, c[0x0][0x268] ;  /* 0x00009a00ffce7b82 */ /* 0x000ea60000000800 */
[----:B------:R3:W-:Y:S01]  /*f3c0*/  STL [R1+0x17dc], R74 ;  /* 0x0017dc4a01007387 */ /* 0x0007e20000100800 */
[----:B0-----:R-:W-:-:S02]  /*f3d0*/  LEA.HI.X.SX32 R2, R183, R23, 0x1, P6 ;  /* 0x00000017b7027211 */ /* 0x001fc400030f0eff */
[----:B---3--:R-:W-:-:S03]  /*f3e0*/  IADD3 R74, P6, R73, R216, RZ ;  /* 0x000000d8494a7210 */ /* 0x008fc60007fde0ff */
        /* <DEDUP_REMOVED lines=12> */
[-C--:B0-----:R-:W-:Y:S01]  /*f4b0*/  LEA.HI.X.SX32 R2, R72, R23.reuse, 0x1, P0 ;  /* 0x0000001748027211 */ /* 0x081fe200000f0eff */
[----:B--2---:R-:W-:Y:S01]  /*f4c0*/  IMAD R72, R206, 0xbb, RZ ;  /* 0x000000bbce487824 */ /* 0x004fe200078e02ff */
[----:B------:R-:W-:Y:S01]  /*f4d0*/  IADD3 R73, P0, R70, R216, RZ ;  /* 0x000000d846497210 */ /* 0x000fe20007f1e0ff */
[----:B------:R-:W0:Y:S02]  /*f4e0*/  LDC R206, c[0x0][0x268] ;  /* 0x00009a00ffce7b82 */ /* 0x000e240000000800 */
[----:B------:R2:W-:Y:S04]  /*f4f0*/  STL [R1+0x17e8], R2 ;  /* 0x0017e80201007387 */ /* 0x0005e80000100800 */
[----:B------:R4:W-:Y:S02]  /*f500*/  STL [R1+0x17fc], R73 ;  /* 0x0017fc4901007387 */ /* 0x0009e40000100800 */
[----:B---3--:R-:W3:Y:S01]  /*f510*/  LDC R86, c[0x0][0x268] ;  /* 0x00009a00ff567b82 */ /* 0x008ee20000000800 */
[----:B--2---:R-:W-:-:S02]  /*f520*/  LEA.HI.X.SX32 R2, R71, R23, 0x1, P6 ;  /* 0x0000001747027211 */ /* 0x004fc400030f0eff */
[----:B----4-:R-:W-:-:S03]  /*f530*/  IADD3 R73, P6, R69, R216, RZ ;  /* 0x000000d845497210 */ /* 0x010fc60007fde0ff */
[----:B------:R2:W-:Y:S04]  /*f540*/  STL [R1+0x17f0], R2 ;  /* 0x0017f00201007387 */ /* 0x0005e80000100800 */
[----:B------:R4:W-:Y:S01]  /*f550*/  STL [R1+0x1804], R73 ;  /* 0x0018044901007387 */ /* 0x0009e20000100800 */
[-C--:B--2---:R-:W-:Y:S01]  /*f560*/  LEA.HI.X.SX32 R2, R70, R23.reuse, 0x1, P0 ;  /* 0x0000001746027211 */ /* 0x084fe200000f0eff */
[----:B0-----:R-:W-:Y:S01]  /*f570*/  IMAD R70, R206, 0xbc, RZ ;  /* 0x000000bcce467824 */ /* 0x001fe200078e02ff */
[----:B------:R-:W-:Y:S01]  /*f580*/  IADD3 R71, P0, R68, R216, RZ ;  /* 0x000000d844477210 */ /* 0x000fe20007f1e0ff */
[----:B------:R-:W0:Y:S02]  /*f590*/  LDC R206, c[0x0][0x268] ;  /* 0x00009a00ffce7b82 */ /* 0x000e240000000800 */
[----:B------:R2:W-:Y:S04]  /*f5a0*/  STL [R1+0x17f8], R2 ;  /* 0x0017f80201007387 */ /* 0x0005e80000100800 */
[----:B------:R5:W-:Y:S02]  /*f5b0*/  STL [R1+0x180c], R71 ;  /* 0x00180c4701007387 */ /* 0x000be40000100800 */
[----:B----4-:R-:W4:Y:S01]  /*f5c0*/  LDC R73, c[0x0][0x268] ;  /* 0x00009a00ff497b82 */ /* 0x010f220000000800 */
[----:B--2---:R-:W-:-:S02]  /*f5d0*/  LEA.HI.X.SX32 R2, R69, R23, 0x1, P6 ;  /* 0x0000001745027211 */ /* 0x004fc400030f0eff */
[----:B-----5:R-:W-:-:S03]  /*f5e0*/  IADD3 R71, P6, R67, R216, RZ ;  /* 0x000000d843477210 */ /* 0x020fc60007fde0ff */
[----:B------:R2:W-:Y:S04]  /*f5f0*/  STL [R1+0x1800], R2 ;  /* 0x0018000201007387 */ /* 0x0005e80000100800 */
[----:B------:R-:W-:Y:S01]  /*f600*/  STL [R1+0x1814], R71 ;  /* 0x0018144701007387 */ /* 0x000fe20000100800 */
[-C--:B--2---:R-:W-:Y:S01]  /*f610*/  LEA.HI.X.SX32 R2, R68, R23.reuse, 0x1, P0 ;  /* 0x0000001744027211 */ /* 0x084fe200000f0eff */
[----:B0-----:R-:W-:Y:S01]  /*f620*/  IMAD R68, R206, 0xbd, RZ ;  /* 0x000000bdce447824 */ /* 0x001fe200078e02ff */
[----:B------:R-:W-:Y:S01]  /*f630*/  IADD3 R69, P0, R66, R216, RZ ;  /* 0x000000d842457210 */ /* 0x000fe20007f1e0ff */
[----:B------:R-:W0:Y:S02]  /*f640*/  LDC R206, c[0x0][0x268] ;  /* 0x00009a00ffce7b82 */ /* 0x000e240000000800 */
[----:B------:R2:W-:Y:S04]  /*f650*/  STL [R1+0x1808], R2 ;  /* 0x0018080201007387 */ /* 0x0005e80000100800 */
[----:B------:R5:W-:Y:S01]  /*f660*/  STL [R1+0x181c], R69 ;  /* 0x00181c4501007387 */ /* 0x000be20000100800 */
        /* <DEDUP_REMOVED lines=221> */
[-C--:B------:R-:W-:Y:S02]  /*10440*/  LEA.HI.X.SX32 R13, R12, R23.reuse, 0x1, P0 ;  /* 0x000000170c0d7211 */ /* 0x080fe400000f0eff */
[C---:B-----5:R-:W-:Y:S01]  /*10450*/  IADD3 R24, P6, R11.reuse, R216, RZ ;  /* 0x000000d80b187210 */ /* 0x060fe20007fde0ff */
[----:B------:R2:W-:Y:S03]  /*10460*/  STL [R1+0x1970], R2 ;  /* 0x0019700201007387 */ /* 0x0005e60000100800 */
[----:B------:R-:W-:Y:S01]  /*10470*/  LEA.HI.X.SX32 R11, R11, R23, 0x1, P6 ;  /* 0x000000170b0b7211 */ /* 0x000fe200030f0eff */
[----:B------:R-:W-:Y:S01]  /*10480*/  STL [R1+0x1984], R24 ;  /* 0x0019841801007387 */ /* 0x000fe20000100800 */
[----:B0-----:R-:W-:-:S03]  /*10490*/  IMAD R12, R206, 0xd4, RZ ;  /* 0x000000d4ce0c7824 */ /* 0x001fc600078e02ff */
[----:B------:R-:W-:Y:S01]  /*104a0*/  STL [R1+0x1978], R13 ;  /* 0x0019780d01007387 */ /* 0x000fe20000100800 */
[----:B------:R-:W0:Y:S01]  /*104b0*/  LDC R206, c[0x0][0x268] ;  /* 0x00009a00ffce7b82 */ /* 0x000e220000000800 */
[----:B--2---:R-:W-:-:S05]  /*104c0*/  IADD3 R2, P0, R10, R216, RZ ;  /* 0x000000d80a027210 */ /* 0x004fca0007f1e0ff */
[----:B------:R2:W-:Y:S04]  /*104d0*/  STL [R1+0x198c], R2 ;  /* 0x00198c0201007387 */ /* 0x0005e80000100800 */
[----:B------:R5:W-:Y:S01]  /*104e0*/  STL [R1+0x1980], R11 ;  /* 0x0019800b01007387 */ /* 0x000be20000100800 */
[----:B--2---:R-:W-:Y:S02]  /*104f0*/  IADD3 R2, P6, R9, R216, RZ ;  /* 0x000000d809027210 */ /* 0x004fe40007fde0ff */
[----:B-----5:R-:W-:-:S03]  /*10500*/  LEA.HI.X.SX32 R11, R10, R23, 0x1, P0 ;  /* 0x000000170a0b7211 */ /* 0x020fc600000f0eff */
[----:B------:R0:W-:Y:S01]  /*10510*/  STL [R1+0x1994], R2 ;  /* 0x0019940201007387 */ /* 0x0001e20000100800 */
[-C--:B------:R-:W-:Y:S02]  /*10520*/  IADD3 R10, P0, R0, R216.reuse, RZ ;  /* 0x000000d8000a7210 */ /* 0x080fe40007f1e0ff */
[----:B------:R-:W-:Y:S01]  /*10530*/  LEA.HI.X.SX32 R9, R9, R23, 0x1, P6 ;  /* 0x0000001709097211 */ /* 0x000fe200030f0eff */
[----:B------:R2:W-:Y:S04]  /*10540*/  STL [R1+0x1988], R11 ;  /* 0x0019880b01007387 */ /* 0x0005e80000100800 */
[----:B------:R-:W-:Y:S01]  /*10550*/  STL [R1+0x199c], R10 ;  /* 0x00199c0a01007387 */ /* 0x000fe20000100800 */
[----:B0-----:R-:W-:Y:S02]  /*10560*/  IMAD R2, R206, 0xd5, RZ ;  /* 0x000000d5ce027824 */ /* 0x001fe400078e02ff */
[----:B------:R-:W0:Y:S01]  /*10570*/  LDC R206, c[0x0][0x268] ;  /* 0x00009a00ffce7b82 */ /* 0x000e220000000800 */
[----:B------:R5:W-:Y:S01]  /*10580*/  STL [R1+0x1990], R9 ;  /* 0x0019900901007387 */ /* 0x000be20000100800 */
[----:B--2---:R-:W-:-:S05]  /*10590*/  IADD3 R11, P6, R85, R216, RZ ;  /* 0x000000d8550b7210 */ /* 0x004fca0007fde0ff */
[----:B------:R-:W-:Y:S01]  /*105a0*/  STL [R1+0x19a4], R11 ;  /* 0x0019a40b01007387 */ /* 0x000fe20000100800 */
[----:B-----5:R-:W-:Y:S02]  /*105b0*/  LEA.HI.X.SX32 R9, R0, R23, 0x1, P0 ;  /* 0x0000001700097211 */ /* 0x020fe400000f0eff */
[----:B------:R-:W-:-:S03]  /*105c0*/  IADD3 R10, P0, R84, R216, RZ ;  /* 0x000000d8540a7210 */ /* 0x000fc60007f1e0ff */
[----:B------:R2:W-:Y:S04]  /*105d0*/  STL [R1+0x1998], R9 ;  /* 0x0019980901007387 */ /* 0x0005e80000100800 */
[----:B------:R-:W-:Y:S01]  /*105e0*/  STL [R1+0x19ac], R10 ;  /* 0x0019ac0a01007387 */ /* 0x000fe20000100800 */
[----:B0-----:R-:W-:Y:S02]  /*105f0*/  IMAD R0, R206, 0xd6, RZ ;  /* 0x000000d6ce007824 */ /* 0x001fe400078e02ff */
[----:B------:R-:W0:Y:S01]  /*10600*/  LDC R206, c[0x0][0x268] ;  /* 0x00009a00ffce7b82 */ /* 0x000e220000000800 */
[----:B--2---:R-:W-:Y:S02]  /*10610*/  LEA.HI.X.SX32 R9, R85, R23, 0x1, P6 ;  /* 0x0000001755097211 */ /* 0x004fe400030f0eff */
[----:B------:R-:W-:-:S03]  /*10620*/  IADD3 R11, P6, R83, R216, RZ ;  /* 0x000000d8530b7210 */ /* 0x000fc60007fde0ff */
[----:B------:R2:W-:Y:S02]  /*10630*/  STL [R1+0x19a0], R9 ;  /* 0x0019a00901007387 */ /* 0x0005e40000100800 */
[----:B------:R-:W5:Y:S02]  /*10640*/  LDC R85, c[0x0][0x268] ;  /* 0x00009a00ff557b82 */ /* 0x000f640000000800 */
[----:B------:R-:W-:Y:S01]  /*10650*/  STL [R1+0x19b4], R11 ;  /* 0x0019b40b01007387 */ /* 0x000fe20000100800 */
[----:B--2---:R-:W-:Y:S02]  /*10660*/  LEA.HI.X.SX32 R9, R84, R23, 0x1, P0 ;  /* 0x0000001754097211 */ /* 0x004fe400000f0eff */
[----:B------:R-:W-:-:S03]  /*10670*/  IADD3 R10, P0, R82, R216, RZ ;  /* 0x000000d8520a7210 */ /* 0x000fc60007f1e0ff */
[----:B------:R-:W2:Y:S01]  /*10680*/  LDC R84, c[0x0][0x268] ;  /* 0x00009a00ff547b82 */ /* 0x000ea20000000800 */
[----:B------:R1:W-:Y:S01]  /*10690*/  STL [R1+0x19a8], R9 ;  /* 0x0019a80901007387 */ /* 0x0003e20000100800 */
[----:B0-----:R-:W-:-:S03]  /*106a0*/  IMAD R52, R206, 0xd7, RZ ;  /* 0x000000d7ce347824 */ /* 0x001fc600078e02ff */
[----:B------:R-:W-:Y:S03]  /*106b0*/  STL [R1+0x19bc], R10 ;  /* 0x0019bc0a01007387 */ /* 0x000fe60000100800 */
[----:B------:R-:W0:Y:S01]  /*106c0*/  LDC R206, c[0x0][0x268] ;  /* 0x00009a00ffce7b82 */ /* 0x000e220000000800 */
[----:B-1----:R-:W-:Y:S02]  /*106d0*/  LEA.HI.X.SX32 R9, R83, R23, 0x1, P6 ;  /* 0x0000001753097211 */ /* 0x002fe400030f0eff */
[----:B------:R-:W-:-:S05]  /*106e0*/  IADD3 R11, P6, R81, R216, RZ ;  /* 0x000000d8510b7210 */ /* 0x000fca0007fde0ff */
[----:B------:R-:W1:Y:S01]  /*106f0*/  LDC R83, c[0x0][0x268] ;  /* 0x00009a00ff537b82 */ /* 0x000e620000000800 */
[----:B------:R3:W-:Y:S04]  /*10700*/  STL [R1+0x19b0], R9 ;  /* 0x0019b00901007387 */ /* 0x0007e80000100800 */
[----:B------:R-:W-:Y:S01]  /*10710*/  STL [R1+0x19c4], R11 ;  /* 0x0019c40b01007387 */ /* 0x000fe20000100800 */
[-C--:B---3--:R-:W-:Y:S02]  /*10720*/  LEA.HI.X.SX32 R9, R82, R23.reuse, 0x1, P0 ;  /* 0x0000001752097211 */ /* 0x088fe400000f0eff */
[----:B------:R-:W-:Y:S01]  /*10730*/  IADD3 R10, P0, R80, R216, RZ ;  /* 0x000000d8500a7210 */ /* 0x000fe20007f1e0ff */
[----:B------:R-:W3:Y:S01]  /*10740*/  LDC R82, c[0x0][0x268] ;  /* 0x00009a00ff527b82 */ /* 0x000ee20000000800 */
[----:B0-----:R-:W-:Y:S01]  /*10750*/  IMAD R50, R206, 0xd8, RZ ;  /* 0x000000d8ce327824 */ /* 0x001fe200078e02ff */
[----:B------:R0:W-:Y:S04]  /*10760*/  STL [R1+0x19b8], R9 ;  /* 0x0019b80901007387 */ /* 0x0001e80000100800 */
[----:B------:R-:W-:Y:S02]  /*10770*/  STL [R1+0x19cc], R10 ;  /* 0x0019cc0a01007387 */ /* 0x000fe40000100800 */
[----:B------:R-:W4:Y:S01]  /*10780*/  LDC R206, c[0x0][0x268] ;  /* 0x00009a00ffce7b82 */ /* 0x000f220000000800 */
[----:B0-----:R-:W-:-:S02]  /*10790*/  LEA.HI.X.SX32 R9, R81, R23, 0x1, P6 ;  /* 0x0000001751097211 */ /* 0x001fc400030f0eff */
[----:B------:R-:W-:-:S05]  /*107a0*/  IADD3 R11, P6, R79, R216, RZ ;  /* 0x000000d84f0b7210 */ /* 0x000fca0007fde0ff */
[----:B------:R-:W0:Y:S01]  /*107b0*/  LDC R81, c[0x0][0x268] ;  /* 0x00009a00ff517b82 */ /* 0x000e220000000800 */
[----:B------:R5:W-:Y:S04]  /*107c0*/  STL [R1+0x19c0], R9 ;  /* 0x0019c00901007387 */ /* 0x000be80000100800 */
[----:B------:R-:W-:Y:S01]  /*107d0*/  STL [R1+0x19d4], R11 ;  /* 0x0019d40b01007387 */ /* 0x000fe20000100800 */
[-C--:B-----5:R-:W-:Y:S02]  /*107e0*/  LEA.HI.X.SX32 R9, R80, R23.reuse, 0x1, P0 ;  /* 0x0000001750097211 */ /* 0x0a0fe400000f0eff */
[----:B------:R-:W-:Y:S01]  /*107f0*/  IADD3 R10, P0, R78, R216, RZ ;  /* 0x000000d84e0a7210 */ /* 0x000fe20007f1e0ff */
[----:B------:R-:W5:Y:S01]  /*10800*/  LDC R80, c[0x0][0x268] ;  /* 0x00009a00ff507b82 */ /* 0x000f620000000800 */
[----:B----4-:R-:W-:Y:S01]  /*10810*/  IMAD R48, R206, 0xd9, RZ ;  /* 0x000000d9ce307824 */ /* 0x010fe200078e02ff */
[----:B------:R4:W-:Y:S04]  /*10820*/  STL [R1+0x19c8], R9 ;  /* 0x0019c80901007387 */ /* 0x0009e80000100800 */
[----:B------:R-:W-:Y:S02]  /*10830*/  STL [R1+0x19dc], R10 ;  /* 0x0019dc0a01007387 */ /* 0x000fe40000100800 */
[----:B------:R-:W2:Y:S01]  /*10840*/  LDC R206, c[0x0][0x268] ;  /* 0x00009a00ffce7b82 */ /* 0x000ea20000000800 */
[----:B----4-:R-:W-:-:S02]  /*10850*/  LEA.HI.X.SX32 R9, R79, R23, 0x1, P6 ;  /* 0x000000174f097211 */ /* 0x010fc400030f0eff */
[----:B------:R-:W-:-:S05]  /*10860*/  IADD3 R11, P6, R77, R216, RZ ;  /* 0x000000d84d0b7210 */ /* 0x000fca0007fde0ff */
[----:B------:R-:W4:Y:S01]  /*10870*/  LDC R79, c[0x0][0x268] ;  /* 0x00009a00ff4f7b82 */ /* 0x000f220000000800 */
[----:B------:R1:W-:Y:S04]  /*10880*/  STL [R1+0x19d0], R9 ;  /* 0x0019d00901007387 */ /* 0x0003e80000100800 */
[----:B------:R-:W-:Y:S01]  /*10890*/  STL [R1+0x19e4], R11 ;  /* 0x0019e40b01007387 */ /* 0x000fe20000100800 */
[-C--:B-1----:R-:W-:Y:S02]  /*108a0*/  LEA.HI.X.SX32 R9, R78, R23.reuse, 0x1, P0 ;  /* 0x000000174e097211 */ /* 0x082fe400000f0eff */
[----:B------:R-:W-:Y:S01]  /*108b0*/  IADD3 R10, P0, R76, R216, RZ ;  /* 0x000000d84c0a7210 */ /* 0x000fe20007f1e0ff */
[----:B------:R-:W1:Y:S01]  /*108c0*/  LDC R78, c[0x0][0x268] ;  /* 0x00009a00ff4e7b82 */ /* 0x000e620000000800 */
[----:B--2---:R-:W-:Y:S01]  /*108d0*/  IMAD R46, R206, 0xda, RZ ;  /* 0x000000dace2e7824 */ /* 0x004fe200078e02ff */
[----:B------:R2:W-:Y:S04]  /*108e0*/  STL [R1+0x19d8], R9 ;  /* 0x0019d80901007387 */ /* 0x0005e80000100800 */
[----:B------:R-:W-:Y:S02]  /*108f0*/  STL [R1+0x19ec], R10 ;  /* 0x0019ec0a01007387 */ /* 0x000fe40000100800 */
[----:B------:R-:W3:Y:S01]  /*10900*/  LDC R206, c[0x0][0x268] ;  /* 0x00009a00ffce7b82 */ /* 0x000ee20000000800 */
[----:B--2---:R-:W-:-:S02]  /*10910*/  LEA.HI.X.SX32 R9, R77, R23, 0x1, P6 ;  /* 0x000000174d097211 */ /* 0x004fc400030f0eff */
[----:B------:R-:W-:-:S05]  /*10920*/  IADD3 R11, P6, R75, R216, RZ ;  /* 0x000000d84b0b7210 */ /* 0x000fca0007fde0ff */
[----:B------:R-:W2:Y:S01]  /*10930*/  LDC R77, c[0x0][0x268] ;  /* 0x00009a00ff4d7b82 */ /* 0x000ea20000000800 */
[----:B------:R0:W-:Y:S04]  /*10940*/  STL [R1+0x19e0], R9 ;  /* 0x0019e00901007387 */ /* 0x0001e80000100800 */
[----:B------:R-:W-:Y:S01]  /*10950*/  STL [R1+0x19f4], R11 ;  /* 0x0019f40b01007387 */ /* 0x000fe20000100800 */
[-C--:B0-----:R-:W-:Y:S02]  /*10960*/  LEA.HI.X.SX32 R9, R76, R23.reuse, 0x1, P0 ;  /* 0x000000174c097211 */ /* 0x081fe400000f0eff */
[----:B------:R-:W-:Y:S01]  /*10970*/  IADD3 R10, P0, R74, R216, RZ ;  /* 0x000000d84a0a7210 */ /* 0x000fe20007f1e0ff */
[----:B------:R-:W0:Y:S01]  /*10980*/  LDC R76, c[0x0][0x268] ;  /* 0x00009a00ff4c7b82 */ /* 0x000e220000000800 */
[----:B---3--:R-:W-:Y:S01]  /*10990*/  IMAD R44, R206, 0xdb, RZ ;  /* 0x000000dbce2c7824 */ /* 0x008fe200078e02ff */
[----:B------:R3:W-:Y:S04]  /*109a0*/  STL [R1+0x19e8], R9 ;  /* 0x0019e80901007387 */ /* 0x0007e80000100800 */
[----:B------:R-:W-:Y:S02]  /*109b0*/  STL [R1+0x19fc], R10 ;  /* 0x0019fc0a01007387 */ /* 0x000fe40000100800 */
[----:B------:R-:W5:Y:S01]  /*109c0*/  LDC R206, c[0x0][0x268] ;  /* 0x00009a00ffce7b82 */ /* 0x000f620000000800 */
[----:B---3--:R-:W-:-:S02]  /*109d0*/  LEA.HI.X.SX32 R9, R75, R23, 0x1, P6 ;  /* 0x000000174b097211 */ /* 0x008fc400030f0eff */
[----:B------:R-:W-:-:S05]  /*109e0*/  IADD3 R11, P6, R72, R216, RZ ;  /* 0x000000d8480b7210 */ /* 0x000fca0007fde0ff */
[----:B------:R-:W3:Y:S01]  /*109f0*/  LDC R75, c[0x0][0x268] ;  /* 0x00009a00ff4b7b82 */ /* 0x000ee20000000800 */
[----:B------:R4:W-:Y:S04]  /*10a00*/  STL [R1+0x19f0], R9 ;  /* 0x0019f00901007387 */ /* 0x0009e80000100800 */
[----:B------:R-:W-:Y:S01]  /*10a10*/  STL [R1+0x1a04], R11 ;  /* 0x001a040b01007387 */ /* 0x000fe20000100800 */
[-C--:B----4-:R-:W-:Y:S02]  /*10a20*/  LEA.HI.X.SX32 R9, R74, R23.reuse, 0x1, P0 ;  /* 0x000000174a097211 */ /* 0x090fe400000f0eff */
[----:B------:R-:W-:Y:S01]  /*10a30*/  IADD3 R10, P0, R70, R216, RZ ;  /* 0x000000d8460a7210 */ /* 0x000fe20007f1e0ff */
[----:B------:R-:W4:Y:S01]  /*10a40*/  LDC R74, c[0x0][0x268] ;  /* 0x00009a00ff4a7b82 */ /* 0x000f220000000800 */
[----:B-----5:R-:W-:Y:S01]  /*10a50*/  IMAD R42, R206, 0xdc, RZ ;  /* 0x000000dcce2a7824 */ /* 0x020fe200078e02ff */
[----:B------:R5:W-:Y:S04]  /*10a60*/  STL [R1+0x19f8], R9 ;  /* 0x0019f80901007387 */ /* 0x000be80000100800 */
[----:B------:R-:W-:Y:S02]  /*10a70*/  STL [R1+0x1a0c], R10 ;  /* 0x001a0c0a01007387 */ /* 0x000fe40000100800 */
[----:B------:R-:W1:Y:S01]  /*10a80*/  LDC R206, c[0x0][0x268] ;  /* 0x00009a00ffce7b82 */ /* 0x000e620000000800 */
[----:B-----5:R-:W-:-:S02]  /*10a90*/  LEA.HI.X.SX32 R9, R72, R23, 0x1, P6 ;  /* 0x0000001748097211 */ /* 0x020fc400030f0eff */
[----:B------:R-:W-:-:S05]  /*10aa0*/  IADD3 R11, P6, R68, R216, RZ ;  /* 0x000000d8440b7210 */ /* 0x000fca0007fde0ff */
[----:B------:R-:W5:Y:S01]  /*10ab0*/  LDC R72, c[0x0][0x268] ;  /* 0x00009a00ff487b82 */ /* 0x000f620000000800 */
[----:B------:R2:W-:Y:S04]  /*10ac0*/  STL [R1+0x1a00], R9 ;  /* 0x001a000901007387 */ /* 0x0005e80000100800 */
[----:B------:R-:W-:Y:S01]  /*10ad0*/  STL [R1+0x1a14], R11 ;  /* 0x001a140b01007387 */ /* 0x000fe20000100800 */
[-C--:B--2---:R-:W-:Y:S02]  /*10ae0*/  LEA.HI.X.SX32 R9, R70, R23.reuse, 0x1, P0 ;  /* 0x0000001746097211 */ /* 0x084fe400000f0eff */
[----:B------:R-:W-:Y:S01]  /*10af0*/  IADD3 R10, P0, R66, R216, RZ ;  /* 0x000000d8420a7210 */ /* 0x000fe20007f1e0ff */
[----:B-1----:R-:W-:Y:S02]  /*10b00*/  IMAD R40, R206, 0xdd, RZ ;  /* 0x000000ddce287824 */ /* 0x002fe400078e02ff */
[----:B------:R1:W-:Y:S01]  /*10b10*/  STL [R1+0x1a08], R9 ;  /* 0x001a080901007387 */ /* 0x0003e20000100800 */
[----:B------:R-:W2:Y:S03]  /*10b20*/  LDC R206, c[0x0][0x268] ;  /* 0x00009a00ffce7b82 */ /* 0x000ea60000000800 */
[----:B------:R-:W-:Y:S01]  /*10b30*/  STL [R1+0x1a1c], R10 ;  /* 0x001a1c0a01007387 */ /* 0x000fe20000100800 */
[----:B-1----:R-:W-:-:S02]  /*10b40*/  LEA.HI.X.SX32 R9, R68, R23, 0x1, P6 ;  /* 0x0000001744097211 */ /* 0x002fc400030f0eff */
[----:B------:R-:W-:-:S03]  /*10b50*/  IADD3 R11, P6, R64, R216, RZ ;  /* 0x000000d8400b7210 */ /* 0x000fc60007fde0ff */
[----:B------:R1:W-:Y:S04]  /*10b60*/  STL [R1+0x1a10], R9 ;  /* 0x001a100901007387 */ /* 0x0003e80000100800 */
[----:B------:R-:W-:Y:S01]  /*10b70*/  STL [R1+0x1a24], R11 ;  /* 0x001a240b01007387 */ /* 0x000fe20000100800 */
[----:B--2---:R-:W-:Y:S01]  /*10b80*/  IMAD R38, R206, 0xde, RZ ;  /* 0x000000dece267824 */ /* 0x004fe200078e02ff */
[----:B-1----:R-:W-:Y:S01]  /*10b90*/  LEA.HI.X.SX32 R9, R66, R23, 0x1, P0 ;  /* 0x0000001742097211 */ /* 0x002fe200000f0eff */
[----:B------:R-:W1:Y:S01]  /*10ba0*/  LDC R206, c[0x0][0x268] ;  /* 0x00009a00ffce7b82 */ /* 0x000e620000000800 */
[----:B------:R-:W-:-:S03]  /*10bb0*/  IADD3 R10, P0, R61, R216, RZ ;  /* 0x000000d83d0a7210 */ /* 0x000fc60007f1e0ff */
[----:B------:R2:W-:Y:S04]  /*10bc0*/  STL [R1+0x1a18], R9 ;  /* 0x001a180901007387 */ /* 0x0005e80000100800 */
[----:B------:R-:W-:Y:S01]  /*10bd0*/  STL [R1+0x1a2c], R10 ;  /* 0x001a2c0a01007387 */ /* 0x000fe20000100800 */
[----:B--2---:R-:W-:Y:S02]  /*10be0*/  LEA.HI.X.SX32 R9, R64, R23, 0x1, P6 ;  /* 0x0000001740097211 */ /* 0x004fe400030f0eff */
[----:B------:R-:W-:-:S03]  /*10bf0*/  IADD3 R11, P6, R59, R216, RZ ;  /* 0x000000d83b0b7210 */ /* 0x000fc60007fde0ff */
[----:B------:R2:W-:Y:S04]  /*10c00*/  STL [R1+0x1a20], R9 ;  /* 0x001a200901007387 */ /* 0x0005e80000100800 */
[----:B------:R-:W-:Y:S01]  /*10c10*/  STL [R1+0x1a34], R11 ;  /* 0x001a340b01007387 */ /* 0x000fe20000100800 */
[----:B-1----:R-:W-:Y:S02]  /*10c20*/  IMAD R36, R206, 0xdf, RZ ;  /* 0x000000dfce247824 */ /* 0x002fe400078e02ff */
[----:B------:R-:W1:Y:S01]  /*10c30*/  LDC R206, c[0x0][0x268] ;  /* 0x00009a00ffce7b82 */ /* 0x000e620000000800 */
[----:B--2---:R-:W-:Y:S02]  /*10c40*/  LEA.HI.X.SX32 R9, R61, R23, 0x1, P0 ;  /* 0x000000173d097211 */ /* 0x004fe400000f0eff */
[----:B------:R-:W-:-:S03]  /*10c50*/  IADD3 R10, P0, R57, R216, RZ ;  /* 0x000000d8390a7210 */ /* 0x000fc60007f1e0ff */
[----:B------:R2:W-:Y:S04]  /*10c60*/  STL [R1+0x1a28], R9 ;  /* 0x001a280901007387 */ /* 0x0005e80000100800 */
[----:B------:R-:W-:Y:S01]  /*10c70*/  STL [R1+0x1a3c], R10 ;  /* 0x001a3c0a01007387 */ /* 0x000fe20000100800 */
[----:B--2---:R-:W-:Y:S02]  /*10c80*/  LEA.HI.X.SX32 R9, R59, R23, 0x1, P6 ;  /* 0x000000173b097211 */ /* 0x004fe400030f0eff */
[----:B------:R-:W-:-:S03]  /*10c90*/  IADD3 R11, P6, R55, R216, RZ ;  /* 0x000000d8370b7210 */ /* 0x000fc60007fde0ff */
[----:B------:R2:W-:Y:S01]  /*10ca0*/  STL [R1+0x1a30], R9 ;  /* 0x001a300901007387 */ /* 0x0005e20000100800 */
[----:B-1----:R-:W-:Y:S02]  /*10cb0*/  IMAD R34, R206, 0xe0, RZ ;  /* 0x000000e0ce227824 */ /* 0x002fe400078e02ff */
[----:B------:R-:W1:Y:S01]  /*10cc0*/  LDC R206, c[0x0][0x268] ;  /* 0x00009a00ffce7b82 */ /* 0x000e620000000800 */
[----:B------:R-:W-:Y:S01]  /*10cd0*/  STL [R1+0x1a44], R11 ;  /* 0x001a440b01007387 */ /* 0x000fe20000100800 */
[----:B--2---:R-:W-:Y:S02]  /*10ce0*/  LEA.HI.X.SX32 R9, R57, R23, 0x1, P0 ;  /* 0x0000001739097211 */ /* 0x004fe400000f0eff */
[----:B------:R-:W-:-:S03]  /*10cf0*/  IADD3 R10, P0, R53, R216, RZ ;  /* 0x000000d8350a7210 */ /* 0x000fc60007f1e0ff */
[----:B------:R2:W-:Y:S04]  /*10d00*/  STL [R1+0x1a38], R9 ;  /* 0x001a380901007387 */ /* 0x0005e80000100800 */
[----:B------:R-:W-:Y:S01]  /*10d10*/  STL [R1+0x1a4c], R10 ;  /* 0x001a4c0a01007387 */ /* 0x000fe20000100800 */
[-C--:B--2---:R-:W-:Y:S01]  /*10d20*/  LEA.HI.X.SX32 R9, R55, R23.reuse, 0x1, P6 ;  /* 0x0000001737097211 */ /* 0x084fe200030f0eff */
[----:B-1----:R-:W-:Y:S01]  /*10d30*/  IMAD R32, R206, 0xe1, RZ ;  /* 0x000000e1ce207824 */ /* 0x002fe200078e02ff */
[----:B------:R-:W-:Y:S01]  /*10d40*/  IADD3 R11, P6, R51, R216, RZ ;  /* 0x000000d8330b7210 */ /* 0x000fe20007fde0ff */
[----:B------:R-:W1:Y:S02]  /*10d50*/  LDC R206, c[0x0][0x268] ;  /* 0x00009a00ffce7b82 */ /* 0x000e640000000800 */
[----:B------:R2:W-:Y:S04]  /*10d60*/  STL [R1+0x1a40], R9 ;  /* 0x001a400901007387 */ /* 0x0005e80000100800 */
[----:B------:R-:W-:Y:S01]  /*10d70*/  STL [R1+0x1a54], R11 ;  /* 0x001a540b01007387 */ /* 0x000fe20000100800 */
[----:B--2---:R-:W-:-:S02]  /*10d80*/  LEA.HI.X.SX32 R9, R53, R23, 0x1, P0 ;  /* 0x0000001735097211 */ /* 0x004fc400000f0eff */
        /* <DEDUP_REMOVED lines=12> */
[----:B-1----:R-:W-:-:S03]  /*10e50*/  IMAD R28, R206, 0xe3, RZ ;  /* 0x000000e3ce1c7824 */ /* 0x002fc600078e02ff */
[----:B------:R-:W-:Y:S01]  /*10e60*/  STL [R1+0x1a6c], R10 ;  /* 0x001a6c0a01007387 */ /* 0x000fe20000100800 */
[----:B------:R-:W1:Y:S01]  /*10e70*/  LDC R206, c[0x0][0x268] ;  /* 0x00009a00ffce7b82 */ /* 0x000e620000000800 */
[----:B--2---:R-:W-:Y:S02]  /*10e80*/  LEA.HI.X.SX32 R9, R47, R23, 0x1, P6 ;  /* 0x000000172f097211 */ /* 0x004fe400030f0eff */
[----:B------:R-:W-:-:S03]  /*10e90*/  IADD3 R11, P6, R43, R216, RZ ;  /* 0x000000d82b0b7210 */ /* 0x000fc60007fde0ff */
        /* <DEDUP_REMOVED lines=41> */
[C---:B------:R-:W-:Y:S01]  /*11130*/  IADD3 R10, P0, R25.reuse, R216, RZ ;  /* 0x000000d8190a7210 */ /* 0x040fe20007f1e0ff */
[----:B-1----:R-:W-:Y:S02]  /*11140*/  IMAD R11, R206, 0xe7, RZ ;  /* 0x000000e7ce0b7824 */ /* 0x002fe400078e02ff */
[----:B------:R1:W-:Y:S01]  /*11150*/  STL [R1+0x1aa8], R9 ;  /* 0x001aa80901007387 */ /* 0x0003e20000100800 */
[----:B------:R-:W2:Y:S01]  /*11160*/  LDC R206, c[0x0][0x268] ;  /* 0x00009a00ffce7b82 */ /* 0x000ea20000000800 */
[----:B------:R-:W-:-:S02]  /*11170*/  LEA.HI.X.SX32 R25, R25, R23, 0x1, P0 ;  /* 0x0000001719197211 */ /* 0x000fc400000f0eff */
[----:B------:R0:W-:Y:S01]  /*11180*/  STL [R1+0x1abc], R10 ;  /* 0x001abc0a01007387 */ /* 0x0001e20000100800 */
[----:B-1----:R-:W-:Y:S02]  /*11190*/  LEA.HI.X.SX32 R9, R27, R23, 0x1, P6 ;  /* 0x000000171b097211 */ /* 0x002fe400030f0eff */
[----:B0-----:R-:W-:-:S03]  /*111a0*/  IADD3 R10, P6, R14, R216, RZ ;  /* 0x000000d80e0a7210 */ /* 0x001fc60007fde0ff */
[----:B------:R0:W-:Y:S01]  /*111b0*/  STL [R1+0x1ab0], R9 ;  /* 0x001ab00901007387 */ /* 0x0001e20000100800 */
[----:B------:R-:W-:-:S03]  /*111c0*/  LEA.HI.X.SX32 R14, R14, R23, 0x1, P6 ;  /* 0x000000170e0e7211 */ /* 0x000fc600030f0eff */
[----:B------:R2:W-:Y:S04]  /*111d0*/  STL [R1+0x1ac4], R10 ;  /* 0x001ac40a01007387 */ /* 0x0005e80000100800 */
[----:B------:R-:W-:Y:S01]  /*111e0*/  STL [R1+0x1ab8], R25 ;  /* 0x001ab81901007387 */ /* 0x000fe20000100800 */
[----:B0-----:R-:W-:Y:S01]  /*111f0*/  IADD3 R9, P0, R12, R216, RZ ;  /* 0x000000d80c097210 */ /* 0x001fe20007f1e0ff */
[----:B--2---:R-:W-:-:S04]  /*11200*/  IMAD R10, R206, 0xe8, RZ ;  /* 0x000000e8ce0a7824 */ /* 0x004fc800078e02ff */
[----:B------:R0:W-:Y:S01]  /*11210*/  STL [R1+0x1acc], R9 ;  /* 0x001acc0901007387 */ /* 0x0001e20000100800 */
[----:B------:R-:W1:Y:S03]  /*11220*/  LDC R206, c[0x0][0x268] ;  /* 0x00009a00ffce7b82 */ /* 0x000e660000000800 */
[----:B------:R2:W-:Y:S01]  /*11230*/  STL [R1+0x1ac0], R14 ;  /* 0x001ac00e01007387 */ /* 0x0005e20000100800 */
[----:B0-----:R-:W-:Y:S02]  /*11240*/  IADD3 R9, P6, R2, R216, RZ ;  /* 0x000000d802097210 */ /* 0x001fe40007fde0ff */
[----:B--2---:R-:W-:-:S03]  /*11250*/  LEA.HI.X.SX32 R14, R12, R23, 0x1, P0 ;  /* 0x000000170c0e7211 */ /* 0x004fc600000f0eff */
[----:B------:R1:W-:Y:S01]  /*11260*/  STL [R1+0x1ad4], R9 ;  /* 0x001ad40901007387 */ /* 0x0003e20000100800 */
[-C--:B------:R-:W-:Y:S02]  /*11270*/  IADD3 R12, P0, R0, R216.reuse, RZ ;  /* 0x000000d8000c7210 */ /* 0x080fe40007f1e0ff */
[----:B------:R-:W-:Y:S01]  /*11280*/  LEA.HI.X.SX32 R2, R2, R23, 0x1, P6 ;  /* 0x0000001702027211 */ /* 0x000fe200030f0eff */
[----:B------:R0:W-:Y:S04]  /*11290*/  STL [R1+0x1ac8], R14 ;  /* 0x001ac80e01007387 */ /* 0x0001e80000100800 */
[----:B------:R-:W-:Y:S01]  /*112a0*/  STL [R1+0x1adc], R12 ;  /* 0x001adc0c01007387 */ /* 0x000fe20000100800 */
[----:B-1----:R-:W-:Y:S02]  /*112b0*/  IMAD R9, R206, 0xe9, RZ ;  /* 0x000000e9ce097824 */ /* 0x002fe400078e02ff */
[----:B------:R-:W1:Y:S01]  /*112c0*/  LDC R206, c[0x0][0x268] ;  /* 0x00009a00ffce7b82 */ /* 0x000e620000000800 */
[----:B------:R2:W-:Y:S01]  /*112d0*/  STL [R1+0x1ad0], R2 ;  /* 0x001ad00201007387 */ /* 0x0005e20000100800 */
[----:B0-----:R-:W-:-:S05]  /*112e0*/  IADD3 R14, P6, R52, R216, RZ ;  /* 0x000000d8340e7210 */ /* 0x001fca0007fde0ff */
[----:B------:R-:W-:Y:S01]  /*112f0*/  STL [R1+0x1ae4], R14 ;  /* 0x001ae40e01007387 */ /* 0x000fe20000100800 */
[----:B--2---:R-:W-:Y:S02]  /*11300*/  LEA.HI.X.SX32 R2, R0, R23, 0x1, P0 ;  /* 0x0000001700027211 */ /* 0x004fe400000f0eff */
[----:B------:R-:W-:-:S03]  /*11310*/  IADD3 R12, P0, R50, R216, RZ ;  /* 0x000000d8320c7210 */ /* 0x000fc60007f1e0ff */
[----:B------:R0:W-:Y:S04]  /*11320*/  STL [R1+0x1ad8], R2 ;  /* 0x001ad80201007387 */ /* 0x0001e80000100800 */
[----:B------:R-:W-:Y:S01]  /*11330*/  STL [R1+0x1aec], R12 ;  /* 0x001aec0c01007387 */ /* 0x000fe20000100800 */
[----:B-1----:R-:W-:Y:S02]  /*11340*/  IMAD R0, R206, 0xea, RZ ;  /* 0x000000eace007824 */ /* 0x002fe400078e02ff */
[----:B------:R-:W1:Y:S01]  /*11350*/  LDC R206, c[0x0][0x268] ;  /* 0x00009a00ffce7b82 */ /* 0x000e620000000800 */
[----:B0-----:R-:W-:Y:S02]  /*11360*/  LEA.HI.X.SX32 R2, R52, R23, 0x1, P6 ;  /* 0x0000001734027211 */ /* 0x001fe400030f0eff */
[----:B------:R-:W-:-:S03]  /*11370*/  IADD3 R14, P6, R48, R216, RZ ;  /* 0x000000d8300e7210 */ /* 0x000fc60007fde0ff */
[----:B------:R0:W-:Y:S04]  /*11380*/  STL [R1+0x1ae0], R2 ;  /* 0x001ae00201007387 */ /* 0x0001e80000100800 */
[----:B------:R-:W-:Y:S01]  /*11390*/  STL [R1+0x1af4], R14 ;  /* 0x001af40e01007387 */ /* 0x000fe20000100800 */
[----:B0-----:R-:W-:Y:S02]  /*113a0*/  LEA.HI.X.SX32 R2, R50, R23, 0x1, P0 ;  /* 0x0000001732027211 */ /* 0x001fe400000f0eff */
[----:B------:R-:W-:-:S03]  /*113b0*/  IADD3 R12, P0, R46, R216, RZ ;  /* 0x000000d82e0c7210 */ /* 0x000fc60007f1e0ff */
[----:B------:R0:W-:Y:S01]  /*113c0*/  STL [R1+0x1ae8], R2 ;  /* 0x001ae80201007387 */ /* 0x0001e20000100800 */
[----:B-1----:R-:W-:-:S03]  /*113d0*/  IMAD R35, R206, 0xeb, RZ ;  /* 0x000000ebce237824 */ /* 0x002fc600078e02ff */
[----:B------:R-:W-:Y:S01]  /*113e0*/  STL [R1+0x1afc], R12 ;  /* 0x001afc0c01007387 */ /* 0x000fe20000100800 */
[----:B------:R-:W1:Y:S01]  /*113f0*/  LDC R206, c[0x0][0x268] ;  /* 0x00009a00ffce7b82 */ /* 0x000e620000000800 */
[----:B0-----:R-:W-:Y:S02]  /*11400*/  LEA.HI.X.SX32 R2, R48, R23, 0x1, P6 ;  /* 0x0000001730027211 */ /* 0x001fe400030f0eff */
[----:B------:R-:W-:-:S03]  /*11410*/  IADD3 R14, P6, R44, R216, RZ ;  /* 0x000000d82c0e7210 */ /* 0x000fc60007fde0ff */
[----:B------:R0:W-:Y:S04]  /*11420*/  STL [R1+0x1af0], R2 ;  /* 0x001af00201007387 */ /* 0x0001e80000100800 */
[----:B------:R-:W-:Y:S01]  /*11430*/  STL [R1+0x1b04], R14 ;  /* 0x001b040e01007387 */ /* 0x000fe20000100800 */
[-C--:B0-----:R-:W-:Y:S02]  /*11440*/  LEA.HI.X.SX32 R2, R46, R23.reuse, 0x1, P0 ;  /* 0x000000172e027211 */ /* 0x081fe400000f0eff */
[----:B------:R-:W-:Y:S01]  /*11450*/  IADD3 R12, P0, R42, R216, RZ ;  /* 0x000000d82a0c7210 */ /* 0x000fe20007f1e0ff */
[----:B-1----:R-:W-:Y:S02]  /*11460*/  IMAD R33, R206, 0xec, RZ ;  /* 0x000000ecce217824 */ /* 0x002fe400078e02ff */
[----:B------:R0:W-:Y:S01]  /*11470*/  STL [R1+0x1af8], R2 ;  /* 0x001af80201007387 */ /* 0x0001e20000100800 */
[----:B------:R-:W1:Y:S03]  /*11480*/  LDC R206, c[0x0][0x268] ;  /* 0x00009a00ffce7b82 */ /* 0x000e660000000800 */
[----:B------:R-:W-:Y:S01]  /*11490*/  STL [R1+0x1b0c], R12 ;  /* 0x001b0c0c01007387 */ /* 0x000fe20000100800 */
[----:B0-----:R-:W-:-:S02]  /*114a0*/  LEA.HI.X.SX32 R2, R44, R23, 0x1, P6 ;  /* 0x000000172c027211 */ /* 0x001fc400030f0eff */
[----:B------:R-:W-:-:S03]  /*114b0*/  IADD3 R14, P6, R40, R216, RZ ;  /* 0x000000d8280e7210 */ /* 0x000fc60007fde0ff */
[----:B------:R0:W-:Y:S04]  /*114c0*/  STL [R1+0x1b00], R2 ;  /* 0x001b000201007387 */ /* 0x0001e80000100800 */
[----:B------:R-:W-:Y:S01]  /*114d0*/  STL [R1+0x1b14], R14 ;  /* 0x001b140e01007387 */ /* 0x000fe20000100800 */
[----:B-1----:R-:W-:Y:S01]  /*114e0*/  IMAD R31, R206, 0xed, RZ ;  /* 0x000000edce1f7824 */ /* 0x002fe200078e02ff */
[----:B0-----:R-:W-:Y:S01]  /*114f0*/  LEA.HI.X.SX32 R2, R42, R23, 0x1, P0 ;  /* 0x000000172a027211 */ /* 0x001fe200000f0eff */
[----:B------:R-:W0:Y:S01]  /*11500*/  LDC R206, c[0x0][0x268] ;  /* 0x00009a00ffce7b82 */ /* 0x000e220000000800 */
[----:B------:R-:W-:-:S03]  /*11510*/  IADD3 R12, P0, R38, R216, RZ ;  /* 0x000000d8260c7210 */ /* 0x000fc60007f1e0ff */
[----:B------:R1:W-:Y:S04]  /*11520*/  STL [R1+0x1b08], R2 ;  /* 0x001b080201007387 */ /* 0x0003e80000100800 */
[----:B------:R-:W-:Y:S01]  /*11530*/  STL [R1+0x1b1c], R12 ;  /* 0x001b1c0c01007387 */ /* 0x000fe20000100800 */
[----:B-1----:R-:W-:Y:S02]  /*11540*/  LEA.HI.X.SX32 R2, R40, R23, 0x1, P6 ;  /* 0x0000001728027211 */ /* 0x002fe400030f0eff */
[----:B------:R-:W-:-:S03]  /*11550*/  IADD3 R14, P6, R36, R216, RZ ;  /* 0x000000d8240e7210 */ /* 0x000fc60007fde0ff */
[----:B------:R1:W-:Y:S04]  /*11560*/  STL [R1+0x1b10], R2 ;  /* 0x001b100201007387 */ /* 0x0003e80000100800 */
[----:B------:R-:W-:Y:S01]  /*11570*/  STL [R1+0x1b24], R14 ;  /* 0x001b240e01007387 */ /* 0x000fe20000100800 */
[----:B0-----:R-:W-:Y:S02]  /*11580*/  IMAD R29, R206, 0xee, RZ ;  /* 0x000000eece1d7824 */ /* 0x001fe400078e02ff */
[----:B------:R-:W0:Y:S01]  /*11590*/  LDC R206, c[0x0][0x268] ;  /* 0x00009a00ffce7b82 */ /* 0x000e220000000800 */
[----:B-1----:R-:W-:Y:S02]  /*115a0*/  LEA.HI.X.SX32 R2, R38, R23, 0x1, P0 ;  /* 0x0000001726027211 */ /* 0x002fe400000f0eff */
[----:B------:R-:W-:-:S03]  /*115b0*/  IADD3 R12, P0, R34, R216, RZ ;  /* 0x000000d8220c7210 */ /* 0x000fc60007f1e0ff */
[----:B------:R1:W-:Y:S04]  /*115c0*/  STL [R1+0x1b18], R2 ;  /* 0x001b180201007387 */ /* 0x0003e80000100800 */
[----:B------:R-:W-:Y:S01]  /*115d0*/  STL [R1+0x1b2c], R12 ;  /* 0x001b2c0c01007387 */ /* 0x000fe20000100800 */
[----:B-1----:R-:W-:Y:S02]  /*115e0*/  LEA.HI.X.SX32 R2, R36, R23, 0x1, P6 ;  /* 0x0000001724027211 */ /* 0x002fe400030f0eff */
[----:B------:R-:W-:-:S03]  /*115f0*/  IADD3 R14, P6, R32, R216, RZ ;  /* 0x000000d8200e7210 */ /* 0x000fc60007fde0ff */
[----:B------:R1:W-:Y:S01]  /*11600*/  STL [R1+0x1b20], R2 ;  /* 0x001b200201007387 */ /* 0x0003e20000100800 */
[----:B0-----:R-:W-:Y:S02]  /*11610*/  IMAD R27, R206, 0xef, RZ ;  /* 0x000000efce1b7824 */ /* 0x001fe400078e02ff */
[----:B------:R-:W0:Y:S01]  /*11620*/  LDC R206, c[0x0][0x268] ;  /* 0x00009a00ffce7b82 */ /* 0x000e220000000800 */
[----:B------:R-:W-:Y:S01]  /*11630*/  STL [R1+0x1b34], R14 ;  /* 0x001b340e01007387 */ /* 0x000fe20000100800 */
[----:B-1----:R-:W-:Y:S02]  /*11640*/  LEA.HI.X.SX32 R2, R34, R23, 0x1, P0 ;  /* 0x0000001722027211 */ /* 0x002fe400000f0eff */
[----:B------:R-:W-:-:S03]  /*11650*/  IADD3 R12, P0, R30, R216, RZ ;  /* 0x000000d81e0c7210 */ /* 0x000fc60007f1e0ff */
[----:B------:R1:W-:Y:S04]  /*11660*/  STL [R1+0x1b28], R2 ;  /* 0x001b280201007387 */ /* 0x0003e80000100800 */
[----:B------:R-:W-:Y:S01]  /*11670*/  STL [R1+0x1b3c], R12 ;  /* 0x001b3c0c01007387 */ /* 0x000fe20000100800 */
[-C--:B-1----:R-:W-:Y:S01]  /*11680*/  LEA.HI.X.SX32 R2, R32, R23.reuse, 0x1, P6 ;  /* 0x0000001720027211 */ /* 0x082fe200030f0eff */
[----:B0-----:R-:W-:Y:S01]  /*11690*/  IMAD R25, R206, 0xf0, RZ ;  /* 0x000000f0ce197824 */ /* 0x001fe200078e02ff */
[----:B------:R-:W-:Y:S01]  /*116a0*/  IADD3 R14, P6, R28, R216, RZ ;  /* 0x000000d81c0e7210 */ /* 0x000fe20007fde0ff */
[----:B------:R-:W0:Y:S02]  /*116b0*/  LDC R206, c[0x0][0x268] ;  /* 0x00009a00ffce7b82 */ /* 0x000e240000000800 */
[----:B------:R1:W-:Y:S04]  /*116c0*/  STL [R1+0x1b30], R2 ;  /* 0x001b300201007387 */ /* 0x0003e80000100800 */
[----:B------:R-:W-:Y:S01]  /*116d0*/  STL [R1+0x1b44], R14 ;  /* 0x001b440e01007387 */ /* 0x000fe20000100800 */
[----:B-1----:R-:W-:-:S02]  /*116e0*/  LEA.HI.X.SX32 R2, R30, R23, 0x1, P0 ;  /* 0x000000171e027211 */ /* 0x002fc400000f0eff */
[-C--:B------:R-:W-:Y:S01]  /*116f0*/  IADD3 R12, P0, R26, R216.reuse, RZ ;  /* 0x000000d81a0c7210 */ /* 0x080fe20007f1e0ff */
[----:B------:R-:W1:Y:S02]  /*11700*/  LDC R30, c[0x0][0x268] ;  /* 0x00009a00ff1e7b82 */ /* 0x000e640000000800 */
[----:B------:R2:W-:Y:S04]  /*11710*/  STL [R1+0x1b38], R2 ;  /* 0x001b380201007387 */ /* 0x0005e80000100800 */
[----:B------:R-:W-:Y:S01]  /*11720*/  STL [R1+0x1b4c], R12 ;  /* 0x001b4c0c01007387 */ /* 0x000fe20000100800 */
[-C--:B--2---:R-:W-:Y:S02]  /*11730*/  LEA.HI.X.SX32 R2, R28, R23.reuse, 0x1, P6 ;  /* 0x000000171c027211 */ /* 0x084fe400030f0eff */
[----:B------:R-:W-:Y:S01]  /*11740*/  IADD3 R14, P6, R24, R216, RZ ;  /* 0x000000d8180e7210 */ /* 0x000fe20007fde0ff */
[----:B------:R-:W2:Y:S02]  /*11750*/  LDC R28, c[0x0][0x268] ;  /* 0x00009a00ff1c7b82 */ /* 0x000ea40000000800 */
[----:B------:R3:W-:Y:S04]  /*11760*/  STL [R1+0x1b40], R2 ;  /* 0x001b400201007387 */ /* 0x0007e80000100800 */
[----:B------:R0:W-:Y:S01]  /*11770*/  STL [R1+0x1b54], R14 ;  /* 0x001b540e01007387 */ /* 0x0001e20000100800 */
[----:B---3--:R-:W-:-:S02]  /*11780*/  LEA.HI.X.SX32 R2, R26, R23, 0x1, P0 ;  /* 0x000000171a027211 */ /* 0x008fc400000f0eff */
[C---:B------:R-:W-:Y:S01]  /*11790*/  IADD3 R12, P0, R13.reuse, R216, RZ ;  /* 0x000000d80d0c7210 */ /* 0x040fe20007f1e0ff */
[----:B------:R-:W3:Y:S01]  /*117a0*/  LDC R26, c[0x0][0x268] ;  /* 0x00009a00ff1a7b82 */ /* 0x000ee20000000800 */
[----:B0-----:R-:W-:Y:S01]  /*117b0*/  IMAD R14, R206, 0xf1, RZ ;  /* 0x000000f1ce0e7824 */ /* 0x001fe200078e02ff */
[----:B------:R0:W-:Y:S01]  /*117c0*/  STL [R1+0x1b48], R2 ;  /* 0x001b480201007387 */ /* 0x0001e20000100800 */
[----:B------:R-:W-:-:S03]  /*117d0*/  LEA.HI.X.SX32 R13, R13, R23, 0x1, P0 ;  /* 0x000000170d0d7211 */ /* 0x000fc600000f0eff */
[----:B------:R4:W-:Y:S02]  /*117e0*/  STL [R1+0x1b5c], R12 ;  /* 0x001b5c0c01007387 */ /* 0x0009e40000100800 */
[----:B------:R-:W5:Y:S01]  /*117f0*/  LDC R206, c[0x0][0x268] ;  /* 0x00009a00ffce7b82 */ /* 0x000f620000000800 */
[----:B0-----:R-:W-:Y:S02]  /*11800*/  LEA.HI.X.SX32 R2, R24, R23, 0x1, P6 ;  /* 0x0000001718027211 */ /* 0x001fe400030f0eff */
[----:B----4-:R-:W-:-:S03]  /*11810*/  IADD3 R12, P6, R11, R216, RZ ;  /* 0x000000d80b0c7210 */ /* 0x010fc60007fde0ff */
[----:B------:R0:W-:Y:S01]  /*11820*/  STL [R1+0x1b50], R2 ;  /* 0x001b500201007387 */ /* 0x0001e20000100800 */
[----:B------:R-:W-:-:S03]  /*11830*/  LEA.HI.X.SX32 R11, R11, R23, 0x1, P6 ;  /* 0x000000170b0b7211 */ /* 0x000fc600030f0eff */
[----:B------:R5:W-:Y:S04]  /*11840*/  STL [R1+0x1b64], R12 ;  /* 0x001b640c01007387 */ /* 0x000be80000100800 */
[----:B------:R-:W-:Y:S01]  /*11850*/  STL [R1+0x1b58], R13 ;  /* 0x001b580d01007387 */ /* 0x000fe20000100800 */
[----:B0-----:R-:W-:Y:S01]  /*11860*/  IADD3 R2, P0, R10, R216, RZ ;  /* 0x000000d80a027210 */ /* 0x001fe20007f1e0ff */
[----:B-----5:R-:W-:-:S04]  /*11870*/  IMAD R12, R206, 0xf2, RZ ;  /* 0x000000f2ce0c7824 */ /* 0x020fc800078e02ff */
[----:B------:R0:W-:Y:S01]  /*11880*/  STL [R1+0x1b6c], R2 ;  /* 0x001b6c0201007387 */ /* 0x0001e20000100800 */
[----:B------:R-:W4:Y:S03]  /*11890*/  LDC R206, c[0x0][0x268] ;  /* 0x00009a00ffce7b82 */ /* 0x000f260000000800 */
[----:B------:R5:W-:Y:S01]  /*118a0*/  STL [R1+0x1b60], R11 ;  /* 0x001b600b01007387 */ /* 0x000be20000100800 */
[----:B0-----:R-:W-:Y:S02]  /*118b0*/  IADD3 R2, P6, R9, R216, RZ ;  /* 0x000000d809027210 */ /* 0x001fe40007fde0ff */
[----:B-----5:R-:W-:-:S03]  /*118c0*/  LEA.HI.X.SX32 R11, R10, R23, 0x1, P0 ;  /* 0x000000170a0b7211 */ /* 0x020fc600000f0eff */
[----:B------:R4:W-:Y:S01]  /*118d0*/  STL [R1+0x1b74], R2 ;  /* 0x001b740201007387 */ /* 0x0009e20000100800 */
[-C--:B------:R-:W-:Y:S02]  /*118e0*/  IADD3 R10, P0, R0, R216.reuse, RZ ;  /* 0x000000d8000a7210 */ /* 0x080fe40007f1e0ff */
[----:B------:R-:W-:Y:S01]  /*118f0*/  LEA.HI.X.SX32 R9, R9, R23, 0x1, P6 ;  /* 0x0000001709097211 */ /* 0x000fe200030f0eff */
[----:B------:R0:W-:Y:S04]  /*11900*/  STL [R1+0x1b68], R11 ;  /* 0x001b680b01007387 */ /* 0x0001e80000100800 */
[----:B------:R-:W-:Y:S01]  /*11910*/  STL [R1+0x1b7c], R10 ;  /* 0x001b7c0a01007387 */ /* 0x000fe20000100800 */
[----:B----4-:R-:W-:Y:S02]  /*11920*/  IMAD R2, R206, 0xf3, RZ ;  /* 0x000000f3ce027824 */ /* 0x010fe400078e02ff */
[----:B------:R-:W4:Y:S01]  /*11930*/  LDC R206, c[0x0][0x268] ;  /* 0x00009a00ffce7b82 */ /* 0x000f220000000800 */
[----:B------:R5:W-:Y:S01]  /*11940*/  STL [R1+0x1b70], R9 ;  /* 0x001b700901007387 */ /* 0x000be20000100800 */
[----:B0-----:R-:W-:-:S05]  /*11950*/  IADD3 R11, P6, R35, R216, RZ ;  /* 0x000000d8230b7210 */ /* 0x001fca0007fde0ff */
[----:B------:R0:W-:Y:S01]  /*11960*/  STL [R1+0x1b84], R11 ;  /* 0x001b840b01007387 */ /* 0x0001e20000100800 */
[----:B-----5:R-:W-:Y:S02]  /*11970*/  LEA.HI.X.SX32 R9, R0, R23, 0x1, P0 ;  /* 0x0000001700097211 */ /* 0x020fe400000f0eff */
[----:B------:R-:W-:-:S03]  /*11980*/  IADD3 R10, P0, R33, R216, RZ ;  /* 0x000000d8210a7210 */ /* 0x000fc60007f1e0ff */
[----:B------:R5:W-:Y:S01]  /*11990*/  STL [R1+0x1b78], R9 ;  /* 0x001b780901007387 */ /* 0x000be20000100800 */
[----:B0-----:R-:W-:-:S03]  /*119a0*/  LEA.HI.X.SX32 R11, R33, R23, 0x1, P0 ;  /* 0x00000017210b7211 */ /* 0x001fc600000f0eff */
[----:B------:R0:W-:Y:S01]  /*119b0*/  STL [R1+0x1b8c], R10 ;  /* 0x001b8c0a01007387 */ /* 0x0001e20000100800 */
[----:B----4-:R-:W-:Y:S02]  /*119c0*/  IMAD R0, R206, 0xf4, RZ ;  /* 0x000000f4ce007824 */ /* 0x010fe400078e02ff */
[----:B------:R-:W4:Y:S01]  /*119d0*/  LDC R206, c[0x0][0x268] ;  /* 0x00009a00ffce7b82 */ /* 0x000f220000000800 */
[----:B-----5:R-:W-:Y:S02]  /*119e0*/  LEA.HI.X.SX32 R9, R35, R23, 0x1, P6 ;  /* 0x0000001723097211 */ /* 0x020fe400030f0eff */
[----:B0-----:R-:W-:-:S03]  /*119f0*/  IADD3 R10, P6, R31, R216, RZ ;  /* 0x000000d81f0a7210 */ /* 0x001fc60007fde0ff */
[----:B------:R0:W-:Y:S04]  /*11a00*/  STL [R1+0x1b80], R9 ;  /* 0x001b800901007387 */ /* 0x0001e80000100800 */
[----:B------:R4:W-:Y:S04]  /*11a10*/  STL [R1+0x1b94], R10 ;  /* 0x001b940a01007387 */ /* 0x0009e80000100800 */
[----:B------:R5:W-:Y:S01]  /*11a20*/  STL [R1+0x1b88], R11 ;  /* 0x001b880b01007387 */ /* 0x000be20000100800 */
[----:B0-----:R-:W-:-:S05]  /*11a30*/  IADD3 R9, P0, R29, R216, RZ ;  /* 0x000000d81d097210 */ /* 0x001fca0007f1e0ff */
[----:B------:R0:W-:Y:S01]  /*11a40*/  STL [R1+0x1b9c], R9 ;  /* 0x001b9c0901007387 */ /* 0x0001e20000100800 */
[----:B----4-:R-:W-:Y:S01]  /*11a50*/  IMAD R10, R206, 0xf5, RZ ;  /* 0x000000f5ce0a7824 */ /* 0x010fe200078e02ff */
[----:B-----5:R-:W-:Y:S01]  /*11a60*/  LEA.HI.X.SX32 R11, R31, R23, 0x1, P6 ;  /* 0x000000171f0b7211 */ /* 0x020fe200030f0eff */
[----:B------:R-:W4:Y:S04]  /*11a70*/  LDC R206, c[0x0][0x268] ;  /* 0x00009a00ffce7b82 */ /* 0x000f280000000800 */
[----:B------:R5:W-:Y:S01]  /*11a80*/  STL [R1+0x1b90], R11 ;  /* 0x001b900b01007387 */ /* 0x000be20000100800 */
[----:B0-----:R-:W-:-:S03]  /*11a90*/  IADD3 R9, P6, R27, R216, RZ ;  /* 0x000000d81b097210 */ /* 0x001fc60007fde0ff */
[----:B------:R-:W0:Y:S02]  /*11aa0*/  LDC R31, c[0x0][0x268] ;  /* 0x00009a00ff1f7b82 */ /* 0x000e240000000800 */
[----:B------:R4:W-:Y:S01]  /*11ab0*/  STL [R1+0x1ba4], R9 ;  /* 0x001ba40901007387 */ /* 0x0009e20000100800 */
[----:B-----5:R-:W-:Y:S02]  /*11ac0*/  LEA.HI.X.SX32 R11, R29, R23, 0x1, P0 ;  /* 0x000000171d0b7211 */ /* 0x020fe400000f0eff */
[----:B------:R-:W-:-:S03]  /*11ad0*/  IADD3 R13, P0, R25, R216, RZ ;  /* 0x000000d8190d7210 */ /* 0x000fc60007f1e0ff */
[----:B------:R-:W5:Y:S01]  /*11ae0*/  LDC R29, c[0x0][0x268] ;  /* 0x00009a00ff1d7b82 */ /* 0x000f620000000800 */
[----:B------:R1:W-:Y:S01]  /*11af0*/  STL [R1+0x1b98], R11 ;  /* 0x001b980b01007387 */ /* 0x0003e20000100800 */
[----:B------:R-:W-:-:S03]  /*11b00*/  LEA.HI.X.SX32 R24, R25, R23, 0x1, P0 ;  /* 0x0000001719187211 */ /* 0x000fc600000f0eff */
[----:B------:R2:W-:Y:S01]  /*11b10*/  STL [R1+0x1bac], R13 ;  /* 0x001bac0d01007387 */ /* 0x0005e20000100800 */
[----:B----4-:R-:W-:Y:S02]  /*11b20*/  IMAD R9, R206, 0xf6, RZ ;  /* 0x000000f6ce097824 */ /* 0x010fe400078e02ff */
[----:B------:R-:W4:Y:S01]  /*11b30*/  LDC R25, c[0x0][0x268] ;  /* 0x00009a00ff197b82 */ /* 0x000f220000000800 */
[----:B-1----:R-:W-:-:S07]  /*11b40*/  LEA.HI.X.SX32 R11, R27, R23, 0x1, P6 ;  /* 0x000000171b0b7211 */ /* 0x002fce00030f0eff */
[----:B------:R-:W1:Y:S01]  /*11b50*/  LDC R206, c[0x0][0x268] ;  /* 0x00009a00ffce7b82 */ /* 0x000e620000000800 */
[CC--:B--2---:R-:W-:Y:S01]  /*11b60*/  IADD3 R13, P6, R14.reuse, R216.reuse, RZ ;  /* 0x000000d80e0d7210 */ /* 0x0c4fe20007fde0ff */
[----:B------:R2:W-:Y:S03]  /*11b70*/  STL [R1+0x1ba0], R11 ;  /* 0x001ba00b01007387 */ /* 0x0005e60000100800 */
[----:B------:R-:W-:Y:S01]  /*11b80*/  LEA.HI.X.SX32 R14, R14, R23, 0x1, P6 ;  /* 0x000000170e0e7211 */ /* 0x000fe200030f0eff */
[----:B------:R-:W-:Y:S02]  /*11b90*/  STL [R1+0x1bb4], R13 ;  /* 0x001bb40d01007387 */ /* 0x000fe40000100800 */
[----:B------:R-:W0:Y:S02]  /*11ba0*/  LDC R27, c[0x0][0x268] ;  /* 0x00009a00ff1b7b82 */ /* 0x000e240000000800 */
[----:B------:R3:W-:Y:S01]  /*11bb0*/  STL [R1+0x1ba8], R24 ;  /* 0x001ba81801007387 */ /* 0x0007e20000100800 */
[----:B--2---:R-:W-:-:S05]  /*11bc0*/  IADD3 R11, P0, R12, R216, RZ ;  /* 0x000000d80c0b7210 */ /* 0x004fca0007f1e0ff */
[----:B------:R2:W-:Y:S01]  /*11bd0*/  STL [R1+0x1bbc], R11 ;  /* 0x001bbc0b01007387 */ /* 0x0005e20000100800 */
[----:B---3--:R-:W3:Y:S03]  /*11be0*/  LDC R24, c[0x0][0x268] ;  /* 0x00009a00ff187b82 */ /* 0x008ee60000000800 */
[----:B------:R5:W-:Y:S01]  /*11bf0*/  STL [R1+0x1bb0], R14 ;  /* 0x001bb00e01007387 */ /* 0x000be20000100800 */
[----:B-1----:R-:W-:Y:S01]  /*11c00*/  IMAD R13, R206, 0xf7, RZ ;  /* 0x000000f7ce0d7824 */ /* 0x002fe200078e02ff */
[----:B--2---:R-:W-:-:S03]  /*11c10*/  IADD3 R11, P6, R2, R216, RZ ;  /* 0x000000d8020b7210 */ /* 0x004fc60007fde0ff */
[----:B------:R-:W1:Y:S01]  /*11c20*/  LDC R206, c[0x0][0x268] ;  /* 0x00009a00ffce7b82 */ /* 0x000e620000000800 */
[-C--:B-----5:R-:W-:Y:S01]  /*11c30*/  LEA.HI.X.SX32 R14, R12, R23.reuse, 0x1, P0 ;  /* 0x000000170c0e7211 */ /* 0x0a0fe200000f0eff */
[----:B------:R-:W-:Y:S01]  /*11c40*/  STL [R1+0x1bc4], R11 ;  /* 0x001bc40b01007387 */ /* 0x000fe20000100800 */
[-C--:B------:R-:W-:Y:S02]  /*11c50*/  IADD3 R12, P0, R0, R216.reuse, RZ ;  /* 0x000000d8000c7210 */ /* 0x080fe40007f1e0ff */
[----:B------:R-:W-:Y:S01]  /*11c60*/  LEA.HI.X.SX32 R2, R2, R23, 0x1, P6 ;  /* 0x0000001702027211 */ /* 0x000fe200030f0eff */
[----:B------:R2:W-:Y:S04]  /*11c70*/  STL [R1+0x1bb8], R14 ;  /* 0x001bb80e01007387 */ /* 0x0005e80000100800 */
[----:B------:R5:W-:Y:S04]  /*11c80*/  STL [R1+0x1bcc], R12 ;  /* 0x001bcc0c01007387 */ /* 0x000be80000100800 */
[----:B------:R4:W-:Y:S01]  /*11c90*/  STL [R1+0x1bc0], R2 ;  /* 0x001bc00201007387 */ /* 0x0009e20000100800 */
[----:B--2---:R-:W-:-:S02]  /*11ca0*/  IADD3 R14, P6, R10, R216, RZ ;  /* 0x000000d80a0e7210 */ /* 0x004fc40007fde0ff */
[----:B-----5:R-:W-:-:S03]  /*11cb0*/  LEA.HI.X.SX32 R12, R0, R23, 0x1, P0 ;  /* 0x00000017000c7211 */ /* 0x020fc600000f0eff */
[----:B------:R2:W-:Y:S01]  /*11cc0*/  STL [R1+0x1bd4], R14 ;  /* 0x001bd40e01007387 */ /* 0x0005e20000100800 */
[----:B-1----:R-:W-:Y:S01]  /*11cd0*/  IMAD R11, R206, 0xf8, RZ ;  /* 0x000000f8ce0b7824 */ /* 0x002fe200078e02ff */
[-C--:B------:R-:W-:Y:S01]  /*11ce0*/  LEA.HI.X.SX32 R10, R10, R23.reuse, 0x1, P6 ;  /* 0x000000170a0a7211 */ /* 0x080fe200030f0eff */
[----:B------:R-:W1:Y:S01]  /*11cf0*/  LDC R206, c[0x0][0x268] ;  /* 0x00009a00ffce7b82 */ /* 0x000e620000000800 */
[CC--:B----4-:R-:W-:Y:S01]  /*11d00*/  IADD3 R2, P0, R9.reuse, R216.reuse, RZ ;  /* 0x000000d809027210 */ /* 0x0d0fe20007f1e0ff */
[----:B------:R-:W-:Y:S03]  /*11d10*/  STL [R1+0x1bc8], R12 ;  /* 0x001bc80c01007387 */ /* 0x000fe60000100800 */
[----:B------:R-:W-:Y:S01]  /*11d20*/  LEA.HI.X.SX32 R9, R9, R23, 0x1, P0 ;  /* 0x0000001709097211 */ /* 0x000fe200000f0eff */
[----:B------:R4:W-:Y:S02]  /*11d30*/  STL [R1+0x1bdc], R2 ;  /* 0x001bdc0201007387 */ /* 0x0009e40000100800 */
[----:B--2---:R-:W2:Y:S02]  /*11d40*/  LDC R14, c[0x0][0x268] ;  /* 0x00009a00ff0e7b82 */ /* 0x004ea40000000800 */
[----:B------:R5:W-:Y:S01]  /*11d50*/  STL [R1+0x1bd0], R10 ;  /* 0x001bd00a01007387 */ /* 0x000be20000100800 */
[----:B----4-:R-:W-:-:S05]  /*11d60*/  IADD3 R2, P6, R13, R216, RZ ;  /* 0x000000d80d027210 */ /* 0x010fca0007fde0ff */
[----:B------:R-:W4:Y:S01]  /*11d70*/  LDC R12, c[0x0][0x268] ;  /* 0x00009a00ff0c7b82 */ /* 0x000f220000000800 */
[----:B-----5:R-:W-:Y:S01]  /*11d80*/  IADD3 R10, P0, R11, R216, RZ ;  /* 0x000000d80b0a7210 */ /* 0x020fe20007f1e0ff */
[----:B------:R-:W-:Y:S01]  /*11d90*/  STL [R1+0x1be4], R2 ;  /* 0x001be40201007387 */ /* 0x000fe20000100800 */
[----:B-1----:R-:W-:-:S03]  /*11da0*/  IMAD R0, R206, 0xf9, RZ ;  /* 0x000000f9ce007824 */ /* 0x002fc600078e02ff */
[----:B------:R1:W-:Y:S02]  /*11db0*/  STL [R1+0x1bd8], R9 ;  /* 0x001bd80901007387 */ /* 0x0003e40000100800 */
[----:B------:R-:W5:Y:S02]  /*11dc0*/  LDC R206, c[0x0][0x268] ;  /* 0x00009a00ffce7b82 */ /* 0x000f640000000800 */
[----:B------:R0:W-:Y:S01]  /*11dd0*/  STL [R1+0x1bec], R10 ;  /* 0x001bec0a01007387 */ /* 0x0001e20000100800 */
[----:B-1----:R-:W-:-:S05]  /*11de0*/  LEA.HI.X.SX32 R9, R13, R23, 0x1, P6 ;  /* 0x000000170d097211 */ /* 0x002fca00030f0eff */
[----:B------:R-:W1:Y:S01]  /*11df0*/  LDC R13, c[0x0][0x268] ;  /* 0x00009a00ff0d7b82 */ /* 0x000e620000000800 */
[----:B0-----:R-:W-:Y:S01]  /*11e00*/  IADD3 R10, P6, R0, R216, RZ ;  /* 0x000000d8000a7210 */ /* 0x001fe20007fde0ff */
[----:B------:R0:W-:Y:S04]  /*11e10*/  STL [R1+0x1be0], R9 ;  /* 0x001be00901007387 */ /* 0x0001e80000100800 */
[----:B------:R3:W-:Y:S01]  /*11e20*/  STL [R1+0x1bf4], R10 ;  /* 0x001bf40a01007387 */ /* 0x0007e20000100800 */
[----:B-----5:R-:W-:Y:S01]  /*11e30*/  IMAD R2, R206, 0xfa, RZ ;  /* 0x000000face027824 */ /* 0x020fe200078e02ff */
[----:B0-----:R-:W-:Y:S01]  /*11e40*/  LEA.HI.X.SX32 R9, R11, R23, 0x1, P0 ;  /* 0x000000170b097211 */ /* 0x001fe200000f0eff */
[----:B------:R-:W0:Y:S01]  /*11e50*/  LDC R206, c[0x0][0x268] ;  /* 0x00009a00ffce7b82 */ /* 0x000e220000000800 */
[----:B------:R-:W-:-:S02]  /*11e60*/  LOP3.LUT P0, RZ, R207, 0x1, RZ, 0xc0, !PT ;  /* 0x00000001cfff7812 */ /* 0x000fc4000780c0ff */
[----:B---3--:R-:W-:Y:S01]  /*11e70*/  LEA.HI.X.SX32 R10, R0, R23, 0x1, P6 ;  /* 0x00000017000a7211 */ /* 0x008fe200030f0eff */
[----:B------:R-:W-:Y:S01]  /*11e80*/  STL [R1+0x1be8], R9 ;  /* 0x001be80901007387 */ /* 0x000fe20000100800 */
[----:B------:R-:W-:-:S03]  /*11e90*/  IADD3 R0, P6, R2, R216, RZ ;  /* 0x000000d802007210 */ /* 0x000fc60007fde0ff */
[----:B------:R3:W-:Y:S01]  /*11ea0*/  STL [R1+0x1bf0], R10 ;  /* 0x001bf00a01007387 */ /* 0x0007e20000100800 */
[----:B------:R-:W5:Y:S03]  /*11eb0*/  LDC R11, c[0x0][0x268] ;  /* 0x00009a00ff0b7b82 */ /* 0x000f660000000800 */
[----:B------:R-:W-:Y:S01]  /*11ec0*/  STL [R1+0x1bfc], R0 ;  /* 0x001bfc0001007387 */ /* 0x000fe20000100800 */
[----:B---3--:R-:W-:-:S05]  /*11ed0*/  LEA.HI.X.SX32 R10, R2, R23, 0x1, P6 ;  /* 0x00000017020a7211 */ /* 0x008fca00030f0eff */
[----:B------:R3:W-:Y:S01]  /*11ee0*/  STL [R1+0x1bf8], R10 ;  /* 0x001bf80a01007387 */ /* 0x0007e20000100800 */
[----:B0-----:R-:W-:Y:S02]  /*11ef0*/  IMAD R9, R206, 0xfb, RZ ;  /* 0x000000fbce097824 */ /* 0x001fe400078e02ff */
[----:B------:R-:W0:Y:S03]  /*11f00*/  LDC R206, c[0x0][0x268] ;  /* 0x00009a00ffce7b82 */ /* 0x000e260000000800 */
[----:B------:R-:W-:-:S04]  /*11f10*/  IADD3 R2, P6, R9, R216, RZ ;  /* 0x000000d809027210 */ /* 0x000fc80007fde0ff */
[----:B---3--:R-:W-:Y:S01]  /*11f20*/  LEA.HI.X.SX32 R10, R9, R23, 0x1, P6 ;  /* 0x00000017090a7211 */ /* 0x008fe200030f0eff */
[----:B------:R-:W-:Y:S04]  /*11f30*/  STL [R1+0x1c04], R2 ;  /* 0x001c040201007387 */ /* 0x000fe80000100800 */
[----:B------:R3:W-:Y:S01]  /*11f40*/  STL [R1+0x1c00], R10 ;  /* 0x001c000a01007387 */ /* 0x0007e20000100800 */
[----:B0-----:R-:W-:Y:S02]  /*11f50*/  IMAD R0, R206, 0xfc, RZ ;  /* 0x000000fcce007824 */ /* 0x001fe400078e02ff */
[----:B------:R-:W0:Y:S03]  /*11f60*/  LDC R206, c[0x0][0x268] ;  /* 0x00009a00ffce7b82 */ /* 0x000e260000000800 */
[----:B------:R-:W-:-:S04]  /*11f70*/  IADD3 R9, P6, R0, R216, RZ ;  /* 0x000000d800097210 */ /* 0x000fc80007fde0ff */
[----:B---3--:R-:W-:Y:S01]  /*11f80*/  LEA.HI.X.SX32 R10, R0, R23, 0x1, P6 ;  /* 0x00000017000a7211 */ /* 0x008fe200030f0eff */
[----:B------:R3:W-:Y:S04]  /*11f90*/  STL [R1+0x1c0c], R9 ;  /* 0x001c0c0901007387 */ /* 0x0007e80000100800 */
[----:B------:R-:W-:Y:S01]  /*11fa0*/  STL [R1+0x1c08], R10 ;  /* 0x001c080a01007387 */ /* 0x000fe20000100800 */
[----:B0-----:R-:W-:Y:S02]  /*11fb0*/  IMAD R2, R206, 0xfd, RZ ;  /* 0x000000fdce027824 */ /* 0x001fe400078e02ff */
[----:B------:R-:W3:Y:S03]  /*11fc0*/  LDC R206, c[0x0][0x268] ;  /* 0x00009a00ffce7b82 */ /* 0x000ee60000000800 */
[----:B------:R-:W-:-:S04]  /*11fd0*/  IADD3 R0, P6, R2, R216, RZ ;  /* 0x000000d802007210 */ /* 0x000fc80007fde0ff */
[----:B------:R-:W-:Y:S01]  /*11fe0*/  LEA.HI.X.SX32 R2, R2, R23, 0x1, P6 ;  /* 0x0000001702027211 */ /* 0x000fe200030f0eff */
[----:B------:R0:W-:Y:S04]  /*11ff0*/  STL [R1+0x1c14], R0 ;  /* 0x001c140001007387 */ /* 0x0001e80000100800 */
[----:B------:R-:W-:Y:S01]  /*12000*/  STL [R1+0x1c10], R2 ;  /* 0x001c100201007387 */ /* 0x000fe20000100800 */
[----:B---3--:R-:W-:Y:S02]  /*12010*/  IMAD R9, R206, 0xfe, RZ ;  /* 0x000000fece097824 */ /* 0x008fe400078e02ff */
[----:B------:R-:W3:Y:S03]  /*12020*/  LDC R206, c[0x0][0x268] ;  /* 0x00009a00ffce7b82 */ /* 0x000ee60000000800 */
[----:B0-----:R-:W-:-:S04]  /*12030*/  IADD3 R0, P6, R9, R216, RZ ;  /* 0x000000d809007210 */ /* 0x001fc80007fde0ff */
[----:B------:R-:W-:Y:S01]  /*12040*/  LEA.HI.X.SX32 R9, R9, R23, 0x1, P6 ;  /* 0x0000001709097211 */ /* 0x000fe200030f0eff */
[----:B------:R4:W-:Y:S04]  /*12050*/  STL [R1+0x1c1c], R0 ;  /* 0x001c1c0001007387 */ /* 0x0009e80000100800 */
[----:B------:R-:W-:Y:S01]  /*12060*/  STL [R1+0x1c18], R9 ;  /* 0x001c180901007387 */ /* 0x000fe20000100800 */
[----:B----4-:R-:W-:Y:S02]  /*12070*/  IMAD.SHL.U32 R0, R12, 0x100, RZ ;  /* 0x000001000c007824 */ /* 0x010fe400078e00ff */
[----:B------:R-:W0:Y:S01]  /*12080*/  LDC R12, c[0x0][0x268] ;  /* 0x00009a00ff0c7b82 */ /* 0x000e220000000800 */
[----:B---3--:R-:W-:-:S05]  /*12090*/  IMAD R10, R206, 0xff, RZ ;  /* 0x000000ffce0a7824 */ /* 0x008fca00078e02ff */
[----:B------:R-:W-:-:S05]  /*120a0*/  IADD3 R2, P6, R10, R216, RZ ;  /* 0x000000d80a027210 */ /* 0x000fca0007fde0ff */
[----:B------:R5:W-:Y:S02]  /*120b0*/  STL [R1+0x1c24], R2 ;  /* 0x001c240201007387 */ /* 0x000be40000100800 */
[----:B-----5:R-:W-:Y:S01]  /*120c0*/  IMAD R2, R11, 0x101, RZ ;  /* 0x000001010b027824 */ /* 0x020fe200078e02ff */
[-C--:B------:R-:W-:Y:S02]  /*120d0*/  LEA.HI.X.SX32 R11, R10, R23.reuse, 0x1, P6 ;  /* 0x000000170a0b7211 */ /* 0x080fe400030f0eff */
[CC--:B------:R-:W-:Y:S01]  /*120e0*/  IADD3 R9, P6, R0.reuse, R216.reuse, RZ ;  /* 0x000000d800097210 */ /* 0x0c0fe20007fde0ff */
[----:B------:R-:W3:Y:S02]  /*120f0*/  LDC R10, c[0x0][0x268] ;  /* 0x00009a00ff0a7b82 */ /* 0x000ee40000000800 */
[----:B------:R4:W-:Y:S01]  /*12100*/  STL [R1+0x1c20], R11 ;  /* 0x001c200b01007387 */ /* 0x0009e20000100800 */
[-C--:B------:R-:W-:Y:S02]  /*12110*/  LEA.HI.X.SX32 R32, R0, R23.reuse, 0x1, P6 ;  /* 0x0000001700207211 */ /* 0x080fe400030f0eff */
[C---:B------:R-:W-:Y:S01]  /*12120*/  IADD3 R0, P6, R2.reuse, R216, RZ ;  /* 0x000000d802007210 */ /* 0x040fe20007fde0ff */
[----:B------:R1:W-:Y:S03]  /*12130*/  STL [R1+0x1c2c], R9 ;  /* 0x001c2c0901007387 */ /* 0x0003e60000100800 */
[----:B------:R-:W-:Y:S01]  /*12140*/  LEA.HI.X.SX32 R33, R2, R23, 0x1, P6 ;  /* 0x0000001702217211 */ /* 0x000fe200030f0eff */
[----:B------:R-:W-:Y:S01]  /*12150*/  STL [R1+0x1c28], R32 ;  /* 0x001c282001007387 */ /* 0x000fe20000100800 */
[----:B----4-:R-:W4:Y:S03]  /*12160*/  LDC R11, c[0x0][0x268] ;  /* 0x00009a00ff0b7b82 */ /* 0x010f260000000800 */
[----:B------:R2:W-:Y:S01]  /*12170*/  STL [R1+0x1c34], R0 ;  /* 0x001c340001007387 */ /* 0x0005e20000100800 */
[----:B-1----:R-:W-:-:S03]  /*12180*/  IMAD R9, R13, 0x102, RZ ;  /* 0x000001020d097824 */ /* 0x002fc600078e02ff */
[----:B------:R-:W-:Y:S01]  /*12190*/  STL [R1+0x1c30], R33 ;  /* 0x001c302101007387 */ /* 0x000fe20000100800 */
[----:B------:R-:W1:Y:S01]  /*121a0*/  LDC R13, c[0x0][0x268] ;  /* 0x00009a00ff0d7b82 */ /* 0x000e620000000800 */
[----:B------:R-:W-:Y:S01]  /*121b0*/  IADD3 R2, P6, R9, R216, RZ ;  /* 0x000000d809027210 */ /* 0x000fe20007fde0ff */
[----:B--2---:R-:W-:-:S03]  /*121c0*/  IMAD R0, R14, 0x103, RZ ;  /* 0x000001030e007824 */ /* 0x004fc600078e02ff */
[-C--:B------:R-:W-:Y:S01]  /*121d0*/  LEA.HI.X.SX32 R34, R9, R23.reuse, 0x1, P6 ;  /* 0x0000001709227211 */ /* 0x080fe200030f0eff */
[----:B------:R2:W-:Y:S02]  /*121e0*/  STL [R1+0x1c3c], R2 ;  /* 0x001c3c0201007387 */ /* 0x0005e40000100800 */
[----:B------:R-:W5:Y:S01]  /*121f0*/  LDC R32, c[0x0][0x268] ;  /* 0x00009a00ff207b82 */ /* 0x000f620000000800 */
[CC--:B------:R-:W-:Y:S01]  /*12200*/  IADD3 R9, P6, R0.reuse, R216.reuse, RZ ;  /* 0x000000d800097210 */ /* 0x0c0fe20007fde0ff */
[----:B------:R-:W-:Y:S03]  /*12210*/  STL [R1+0x1c38], R34 ;  /* 0x001c382201007387 */ /* 0x000fe60000100800 */
[----:B------:R-:W-:Y:S01]  /*12220*/  LEA.HI.X.SX32 R35, R0, R23, 0x1, P6 ;  /* 0x0000001700237211 */ /* 0x000fe200030f0eff */
[----:B------:R0:W-:Y:S01]  /*12230*/  STL [R1+0x1c44], R9 ;  /* 0x001c440901007387 */ /* 0x0001e20000100800 */
[----:B--2---:R-:W-:Y:S01]  /*12240*/  IMAD R2, R24, 0x104, RZ ;  /* 0x0000010418027824 */ /* 0x004fe200078e02ff */
[----:B------:R-:W2:Y:S02]  /*12250*/  LDC R14, c[0x0][0x268] ;  /* 0x00009a00ff0e7b82 */ /* 0x000ea40000000800 */
[----:B------:R-:W-:Y:S02]  /*12260*/  STL [R1+0x1c40], R35 ;  /* 0x001c402301007387 */ /* 0x000fe40000100800 */
[----:B------:R-:W-:Y:S01]  /*12270*/  IADD3 R0, P6, R2, R216, RZ ;  /* 0x000000d802007210 */ /* 0x000fe20007fde0ff */
[----:B0-----:R-:W-:-:S03]  /*12280*/  IMAD R9, R25, 0x105, RZ ;  /* 0x0000010519097824 */ /* 0x001fc600078e02ff */
[-C--:B------:R-:W-:Y:S01]  /*12290*/  LEA.HI.X.SX32 R36, R2, R23.reuse, 0x1, P6 ;  /* 0x0000001702247211 */ /* 0x080fe200030f0eff */
[----:B------:R0:W-:Y:S01]  /*122a0*/  STL [R1+0x1c4c], R0 ;  /* 0x001c4c0001007387 */ /* 0x0001e20000100800 */
[----:B------:R-:W2:Y:S01]  /*122b0*/  LDC R33, c[0x0][0x268] ;  /* 0x00009a00ff217b82 */ /* 0x000ea20000000800 */
[C---:B------:R-:W-:Y:S02]  /*122c0*/  IADD3 R2, P6, R9.reuse, R216, RZ ;  /* 0x000000d809027210 */ /* 0x040fe40007fde0ff */
[----:B------:R-:W-:Y:S02]  /*122d0*/  STL [R1+0x1c48], R36 ;  /* 0x001c482401007387 */ /* 0x000fe40000100800 */
[----:B------:R-:W-:Y:S02]  /*122e0*/  LEA.HI.X.SX32 R37, R9, R23, 0x1, P6 ;  /* 0x0000001709257211 */ /* 0x000fe400030f0eff */
[----:B------:R3:W-:Y:S01]  /*122f0*/  STL [R1+0x1c54], R2 ;  /* 0x001c540201007387 */ /* 0x0007e20000100800 */
[----:B------:R-:W2:Y:S01]  /*12300*/  LDC R24, c[0x0][0x268] ;  /* 0x00009a00ff187b82 */ /* 0x000ea20000000800 */
[----:B0-----:R-:W-:-:S02]  /*12310*/  IMAD R0, R26, 0x106, RZ ;  /* 0x000001061a007824 */ /* 0x001fc400078e02ff */
[----:B------:R-:W-:Y:S03]  /*12320*/  STL [R1+0x1c50], R37 ;  /* 0x001c502501007387 */ /* 0x000fe60000100800 */
[CC--:B------:R-:W-:Y:S02]  /*12330*/  IADD3 R9, P6, R0.reuse, R216.reuse, RZ ;  /* 0x000000d800097210 */ /* 0x0c0fe40007fde0ff */
[----:B------:R-:W0:Y:S01]  /*12340*/  LDC R34, c[0x0][0x268] ;  /* 0x00009a00ff227b82 */ /* 0x000e220000000800 */
[----:B---3--:R-:W-:Y:S01]  /*12350*/  IMAD R2, R27, 0x107, RZ ;  /* 0x000001071b027824 */ /* 0x008fe200078e02ff */
[-C--:B------:R-:W-:Y:S01]  /*12360*/  LEA.HI.X.SX32 R38, R0, R23.reuse, 0x1, P6 ;  /* 0x0000001700267211 */ /* 0x080fe200030f0eff */
[----:B------:R3:W-:Y:S03]  /*12370*/  STL [R1+0x1c5c], R9 ;  /* 0x001c5c0901007387 */ /* 0x0007e60000100800 */
[C---:B------:R-:W-:Y:S01]  /*12380*/  IADD3 R0, P6, R2.reuse, R216, RZ ;  /* 0x000000d802007210 */ /* 0x040fe20007fde0ff */
[----:B------:R-:W-:Y:S01]  /*12390*/  STL [R1+0x1c58], R38 ;  /* 0x001c582601007387 */ /* 0x000fe20000100800 */
[----:B------:R-:W0:Y:S02]  /*123a0*/  LDC R25, c[0x0][0x268] ;  /* 0x00009a00ff197b82 */ /* 0x000e240000000800 */
[----:B------:R-:W-:Y:S01]  /*123b0*/  LEA.HI.X.SX32 R39, R2, R23, 0x1, P6 ;  /* 0x0000001702277211 */ /* 0x000fe200030f0eff */
[----:B------:R4:W-:Y:S01]  /*123c0*/  STL [R1+0x1c64], R0 ;  /* 0x001c640001007387 */ /* 0x0009e20000100800 */
[----:B---3--:R-:W-:-:S03]  /*123d0*/  IMAD R9, R28, 0x108, RZ ;  /* 0x000001081c097824 */ /* 0x008fc600078e02ff */
[----:B------:R-:W-:Y:S01]  /*123e0*/  STL [R1+0x1c60], R39 ;  /* 0x001c602701007387 */ /* 0x000fe20000100800 */
[----:B------:R-:W3:Y:S01]  /*123f0*/  LDC R35, c[0x0][0x268] ;  /* 0x00009a00ff237b82 */ /* 0x000ee20000000800 */
[----:B------:R-:W-:Y:S01]  /*12400*/  IADD3 R2, P6, R9, R216, RZ ;  /* 0x000000d809027210 */ /* 0x000fe20007fde0ff */
[----:B----4-:R-:W-:-:S03]  /*12410*/  IMAD R0, R29, 0x109, RZ ;  /* 0x000001091d007824 */ /* 0x010fc600078e02ff */
[-C--:B------:R-:W-:Y:S01]  /*12420*/  LEA.HI.X.SX32 R40, R9, R23.reuse, 0x1, P6 ;  /* 0x0000001709287211 */ /* 0x080fe200030f0eff */
[----:B------:R4:W-:Y:S02]  /*12430*/  STL [R1+0x1c6c], R2 ;  /* 0x001c6c0201007387 */ /* 0x0009e40000100800 */
[----:B------:R-:W3:Y:S01]  /*12440*/  LDC R26, c[0x0][0x268] ;  /* 0x00009a00ff1a7b82 */ /* 0x000ee20000000800 */
[CC--:B------:R-:W-:Y:S01]  /*12450*/  IADD3 R9, P6, R0.reuse, R216.reuse, RZ ;  /* 0x000000d800097210 */ /* 0x0c0fe20007fde0ff */
[----:B------:R-:W-:Y:S03]  /*12460*/  STL [R1+0x1c68], R40 ;  /* 0x001c682801007387 */ /* 0x000fe60000100800 */
[----:B------:R-:W-:Y:S01]  /*12470*/  LEA.HI.X.SX32 R41, R0, R23, 0x1, P6 ;  /* 0x0000001700297211 */ /* 0x000fe200030f0eff */
[----:B------:R1:W-:Y:S02]  /*12480*/  STL [R1+0x1c74], R9 ;  /* 0x001c740901007387 */ /* 0x0003e40000100800 */
[----:B------:R-:W3:Y:S01]  /*12490*/  LDC R36, c[0x0][0x268] ;  /* 0x00009a00ff247b82 */ /* 0x000ee20000000800 */
[----:B----4-:R-:W-:Y:S01]  /*124a0*/  IMAD R2, R30, 0x10a, RZ ;  /* 0x0000010a1e027824 */ /* 0x010fe200078e02ff */
[----:B------:R-:W-:Y:S04]  /*124b0*/  STL [R1+0x1c70], R41 ;  /* 0x001c702901007387 */ /* 0x000fe80000100800 */
[----:B------:R-:W-:-:S02]  /*124c0*/  IADD3 R0, P6, R2, R216, RZ ;  /* 0x000000d802007210 */ /* 0x000fc40007fde0ff */
[----:B------:R-:W4:Y:S01]  /*124d0*/  LDC R27, c[0x0][0x268] ;  /* 0x00009a00ff1b7b82 */ /* 0x000f220000000800 */
[----:B-1----:R-:W-:Y:S01]  /*124e0*/  IMAD R9, R31, 0x10b, RZ ;  /* 0x0000010b1f097824 */ /* 0x002fe200078e02ff */
[-C--:B------:R-:W-:Y:S01]  /*124f0*/  LEA.HI.X.SX32 R42, R2, R23.reuse, 0x1, P6 ;  /* 0x00000017022a7211 */ /* 0x080fe200030f0eff */
[----:B------:R1:W-:Y:S03]  /*12500*/  STL [R1+0x1c7c], R0 ;  /* 0x001c7c0001007387 */ /* 0x0003e60000100800 */
[C---:B------:R-:W-:Y:S01]  /*12510*/  IADD3 R2, P6, R9.reuse, R216, RZ ;  /* 0x000000d809027210 */ /* 0x040fe20007fde0ff */
[----:B------:R-:W-:Y:S01]  /*12520*/  STL [R1+0x1c78], R42 ;  /* 0x001c782a01007387 */ /* 0x000fe20000100800 */
[----:B------:R-:W4:Y:S02]  /*12530*/  LDC R37, c[0x0][0x268] ;  /* 0x00009a00ff257b82 */ /* 0x000f240000000800 */
[----:B------:R-:W-:Y:S01]  /*12540*/  LEA.HI.X.SX32 R43, R9, R23, 0x1, P6 ;  /* 0x00000017092b7211 */ /* 0x000fe200030f0eff */
[----:B------:R5:W-:Y:S01]  /*12550*/  STL [R1+0x1c84], R2 ;  /* 0x001c840201007387 */ /* 0x000be20000100800 */
[----:B-1----:R-:W-:-:S03]  /*12560*/  IMAD R0, R12, 0x10c, RZ ;  /* 0x0000010c0c007824 */ /* 0x002fc600078e02ff */
[----:B------:R-:W-:Y:S01]  /*12570*/  STL [R1+0x1c80], R43 ;  /* 0x001c802b01007387 */ /* 0x000fe20000100800 */
[----:B------:R-:W1:Y:S01]  /*12580*/  LDC R28, c[0x0][0x268] ;  /* 0x00009a00ff1c7b82 */ /* 0x000e620000000800 */
[----:B------:R-:W-:Y:S01]  /*12590*/  IADD3 R9, P6, R0, R216, RZ ;  /* 0x000000d800097210 */ /* 0x000fe20007fde0ff */
[----:B-----5:R-:W-:-:S03]  /*125a0*/  IMAD R2, R10, 0x10d, RZ ;  /* 0x0000010d0a027824 */ /* 0x020fc600078e02ff */
[-C--:B------:R-:W-:Y:S01]  /*125b0*/  LEA.HI.X.SX32 R44, R0, R23.reuse, 0x1, P6 ;  /* 0x00000017002c7211 */ /* 0x080fe200030f0eff */
[----:B------:R5:W-:Y:S02]  /*125c0*/  STL [R1+0x1c8c], R9 ;  /* 0x001c8c0901007387 */ /* 0x000be40000100800 */
[----:B------:R-:W1:Y:S01]  /*125d0*/  LDC R38, c[0x0][0x268] ;  /* 0x00009a00ff267b82 */ /* 0x000e620000000800 */
[CC--:B------:R-:W-:Y:S01]  /*125e0*/  IADD3 R0, P6, R2.reuse, R216.reuse, RZ ;  /* 0x000000d802007210 */ /* 0x0c0fe20007fde0ff */
[----:B------:R-:W-:Y:S03]  /*125f0*/  STL [R1+0x1c88], R44 ;  /* 0x001c882c01007387 */ /* 0x000fe60000100800 */
[----:B------:R-:W-:Y:S01]  /*12600*/  LEA.HI.X.SX32 R45, R2, R23, 0x1, P6 ;  /* 0x00000017022d7211 */ /* 0x000fe200030f0eff */
[----:B------:R2:W-:Y:S02]  /*12610*/  STL [R1+0x1c94], R0 ;  /* 0x001c940001007387 */ /* 0x0005e40000100800 */
[----:B------:R-:W1:Y:S01]  /*12620*/  LDC R29, c[0x0][0x268] ;  /* 0x00009a00ff1d7b82 */ /* 0x000e620000000800 */
[----:B-----5:R-:W-:Y:S01]  /*12630*/  IMAD R9, R11, 0x10e, RZ ;  /* 0x0000010e0b097824 */ /* 0x020fe200078e02ff */
[----:B------:R-:W-:Y:S04]  /*12640*/  STL [R1+0x1c90], R45 ;  /* 0x001c902d01007387 */ /* 0x000fe80000100800 */
[----:B------:R-:W-:-:S02]  /*12650*/  IADD3 R2, P6, R9, R216, RZ ;  /* 0x000000d809027210 */ /* 0x000fc40007fde0ff */
[----:B------:R-:W5:Y:S01]  /*12660*/  LDC R39, c[0x0][0x268] ;  /* 0x00009a00ff277b82 */ /* 0x000f620000000800 */
[----:B--2---:R-:W-:Y:S01]  /*12670*/  IMAD R0, R13, 0x10f, RZ ;  /* 0x0000010f0d007824 */ /* 0x004fe200078e02ff */
[-C--:B------:R-:W-:Y:S01]  /*12680*/  LEA.HI.X.SX32 R46, R9, R23.reuse, 0x1, P6 ;  /* 0x00000017092e7211 */ /* 0x080fe200030f0eff */
[----:B------:R2:W-:Y:S03]  /*12690*/  STL [R1+0x1c9c], R2 ;  /* 0x001c9c0201007387 */ /* 0x0005e60000100800 */
[C---:B------:R-:W-:Y:S01]  /*126a0*/  IADD3 R9, P6, R0.reuse, R216, RZ ;  /* 0x000000d800097210 */ /* 0x040fe20007fde0ff */
[----:B------:R-:W-:Y:S01]  /*126b0*/  STL [R1+0x1c98], R46 ;  /* 0x001c982e01007387 */ /* 0x000fe20000100800 */
[----:B------:R-:W5:Y:S02]  /*126c0*/  LDC R30, c[0x0][0x268] ;  /* 0x00009a00ff1e7b82 */ /* 0x000f640000000800 */
[----:B------:R-:W-:Y:S01]  /*126d0*/  LEA.HI.X.SX32 R47, R0, R23, 0x1, P6 ;  /* 0x00000017002f7211 */ /* 0x000fe200030f0eff */
[----:B------:R0:W-:Y:S01]  /*126e0*/  STL [R1+0x1ca4], R9 ;  /* 0x001ca40901007387 */ /* 0x0001e20000100800 */
[----:B--2---:R-:W-:-:S03]  /*126f0*/  IMAD R2, R32, 0x110, RZ ;  /* 0x0000011020027824 */ /* 0x004fc600078e02ff */
[----:B------:R-:W-:Y:S01]  /*12700*/  STL [R1+0x1ca0], R47 ;  /* 0x001ca02f01007387 */ /* 0x000fe20000100800 */
[----:B------:R-:W2:Y:S01]  /*12710*/  LDC R40, c[0x0][0x268] ;  /* 0x00009a00ff287b82 */ /* 0x000ea20000000800 */
[----:B------:R-:W-:Y:S01]  /*12720*/  IADD3 R0, P6, R2, R216, RZ ;  /* 0x000000d802007210 */ /* 0x000fe20007fde0ff */
[----:B0-----:R-:W-:-:S03]  /*12730*/  IMAD R9, R14, 0x111, RZ ;  /* 0x000001110e097824 */ /* 0x001fc600078e02ff */
[-C--:B------:R-:W-:Y:S01]  /*12740*/  LEA.HI.X.SX32 R48, R2, R23.reuse, 0x1, P6 ;  /* 0x0000001702307211 */ /* 0x080fe200030f0eff */
[----:B------:R0:W-:Y:S02]  /*12750*/  STL [R1+0x1cac], R0 ;  /* 0x001cac0001007387 */ /* 0x0001e40000100800 */
[----:B------:R-:W2:Y:S01]  /*12760*/  LDC R31, c[0x0][0x268] ;  /* 0x00009a00ff1f7b82 */ /* 0x000ea20000000800 */
[CC--:B------:R-:W-:Y:S01]  /*12770*/  IADD3 R2, P6, R9.reuse, R216.reuse, RZ ;  /* 0x000000d809027210 */ /* 0x0c0fe20007fde0ff */
[----:B------:R-:W-:Y:S03]  /*12780*/  STL [R1+0x1ca8], R48 ;  /* 0x001ca83001007387 */ /* 0x000fe60000100800 */
[----:B------:R-:W-:Y:S01]  /*12790*/  LEA.HI.X.SX32 R49, R9, R23, 0x1, P6 ;  /* 0x0000001709317211 */ /* 0x000fe200030f0eff */
[----:B------:R3:W-:Y:S02]  /*127a0*/  STL [R1+0x1cb4], R2 ;  /* 0x001cb40201007387 */ /* 0x0007e40000100800 */
[----:B------:R-:W2:Y:S01]  /*127b0*/  LDC R41, c[0x0][0x268] ;  /* 0x00009a00ff297b82 */ /* 0x000ea20000000800 */
[----:B0-----:R-:W-:Y:S01]  /*127c0*/  IMAD R0, R33, 0x112, RZ ;  /* 0x0000011221007824 */ /* 0x001fe200078e02ff */
[----:B------:R-:W-:Y:S04]  /*127d0*/  STL [R1+0x1cb0], R49 ;  /* 0x001cb03101007387 */ /* 0x000fe80000100800 */
[----:B------:R-:W-:-:S02]  /*127e0*/  IADD3 R9, P6, R0, R216, RZ ;  /* 0x000000d800097210 */ /* 0x000fc40007fde0ff */
        /* <DEDUP_REMOVED lines=127> */
[----:B------:R-:W-:Y:S01]  /*12fe0*/  LEA.HI.X.SX32 R71, R9, R23, 0x1, P6 ;  /* 0x0000001709477211 */ /* 0x000fe200030f0eff */
[----:B------:R2:W-:Y:S03]  /*12ff0*/  STL [R1+0x1d5c], R2 ;  /* 0x001d5c0201007387 */ /* 0x0005e60000100800 */
[----:B------:R-:W-:Y:S01]  /*13000*/  IADD3 R9, P6, R0, R216, RZ ;  /* 0x000000d800097210 */ /* 0x000fe20007fde0ff */
[----:B------:R-:W-:Y:S01]  /*13010*/  STL [R1+0x1d58], R71 ;  /* 0x001d584701007387 */ /* 0x000fe20000100800 */
[----:B------:R-:W5:Y:S03]  /*13020*/  LDC R27, c[0x0][0x268] ;  /* 0x00009a00ff1b7b82 */ /* 0x000f660000000800 */
[----:B------:R0:W-:Y:S01]  /*13030*/  STL [R1+0x1d64], R9 ;  /* 0x001d640901007387 */ /* 0x0001e20000100800 */
[----:B--2---:R-:W-:-:S04]  /*13040*/  IMAD R2, R44, 0x128, RZ ;  /* 0x000001282c027824 */ /* 0x004fc800078e02ff */
[----:B------:R-:W2:Y:S01]  /*13050*/  LDC R55, c[0x0][0x268] ;  /* 0x00009a00ff377b82 */ /* 0x000ea20000000800 */
[----:B0-----:R-:W-:Y:S01]  /*13060*/  IMAD R9, R13, 0x129, RZ ;  /* 0x000001290d097824 */ /* 0x001fe200078e02ff */
[----:B------:R-:W-:Y:S02]  /*13070*/  LEA.HI.X.SX32 R13, R0, R23, 0x1, P6 ;  /* 0x00000017000d7211 */ /* 0x000fe400030f0eff */
[----:B------:R-:W-:-:S04]  /*13080*/  IADD3 R0, P6, R2, R216, RZ ;  /* 0x000000d802007210 */ /* 0x000fc80007fde0ff */
[----:B------:R-:W0:Y:S01]  /*13090*/  LDC R37, c[0x0][0x268] ;  /* 0x00009a00ff257b82 */ /* 0x000e220000000800 */
[----:B------:R3:W-:Y:S04]  /*130a0*/  STL [R1+0x1d60], R13 ;  /* 0x001d600d01007387 */ /* 0x0007e80000100800 */
[----:B------:R4:W-:Y:S03]  /*130b0*/  STL [R1+0x1d6c], R0 ;  /* 0x001d6c0001007387 */ /* 0x0009e60000100800 */
[----:B------:R-:W0:Y:S01]  /*130c0*/  LDC R56, c[0x0][0x268] ;  /* 0x00009a00ff387b82 */ /* 0x000e220000000800 */
[----:B---3--:R-:W-:Y:S02]  /*130d0*/  LEA.HI.X.SX32 R13, R2, R23, 0x1, P6 ;  /* 0x00000017020d7211 */ /* 0x008fe400030f0eff */
[----:B------:R-:W-:Y:S01]  /*130e0*/  IADD3 R2, P6, R9, R216, RZ ;  /* 0x000000d809027210 */ /* 0x000fe20007fde0ff */
[----:B----4-:R-:W-:-:S02]  /*130f0*/  IMAD R0, R45, 0x12a, RZ ;  /* 0x0000012a2d007824 */ /* 0x010fc400078e02ff */
[----:B------:R3:W-:Y:S02]  /*13100*/  STL [R1+0x1d68], R13 ;  /* 0x001d680d01007387 */ /* 0x0007e40000100800 */
[----:B------:R-:W4:Y:S02]  /*13110*/  LDC R28, c[0x0][0x268] ;  /* 0x00009a00ff1c7b82 */ /* 0x000f240000000800 */
[----:B------:R1:W-:Y:S06]  /*13120*/  STL [R1+0x1d74], R2 ;  /* 0x001d740201007387 */ /* 0x0003ec0000100800 */
[----:B------:R-:W4:Y:S01]  /*13130*/  LDC R57, c[0x0][0x268] ;  /* 0x00009a00ff397b82 */ /* 0x000f220000000800 */
[----:B---3--:R-:W-:-:S02]  /*13140*/  LEA.HI.X.SX32 R13, R9, R23, 0x1, P6 ;  /* 0x00000017090d7211 */ /* 0x008fc400030f0eff */
[----:B------:R-:W-:Y:S01]  /*13150*/  IADD3 R9, P6, R0, R216, RZ ;  /* 0x000000d800097210 */ /* 0x000fe20007fde0ff */
[----:B-1----:R-:W-:Y:S02]  /*13160*/  IMAD R2, R32, 0x12b, RZ ;  /* 0x0000012b20027824 */ /* 0x002fe400078e02ff */
[----:B------:R1:W-:Y:S02]  /*13170*/  STL [R1+0x1d70], R13 ;  /* 0x001d700d01007387 */ /* 0x0003e40000100800 */
[----:B------:R-:W3:Y:S02]  /*13180*/  LDC R38, c[0x0][0x268] ;  /* 0x00009a00ff267b82 */ /* 0x000ee40000000800 */
[----:B------:R5:W-:Y:S01]  /*13190*/  STL [R1+0x1d7c], R9 ;  /* 0x001d7c0901007387 */ /* 0x000be20000100800 */
[----:B-1----:R-:W-:-:S05]  /*131a0*/  LEA.HI.X.SX32 R13, R0, R23, 0x1, P6 ;  /* 0x00000017000d7211 */ /* 0x002fca00030f0eff */
[----:B------:R-:W1:Y:S01]  /*131b0*/  LDC R58, c[0x0][0x268] ;  /* 0x00009a00ff3a7b82 */ /* 0x000e620000000800 */
[-C--:B------:R-:W-:Y:S01]  /*131c0*/  IADD3 R0, P6, R2, R216.reuse, RZ ;  /* 0x000000d802007210 */ /* 0x080fe20007fde0ff */
[----:B-----5:R-:W-:Y:S01]  /*131d0*/  IMAD R9, R46, 0x12c, RZ ;  /* 0x0000012c2e097824 */ /* 0x020fe200078e02ff */
[----:B------:R5:W-:Y:S04]  /*131e0*/  STL [R1+0x1d78], R13 ;  /* 0x001d780d01007387 */ /* 0x000be80000100800 */
[----:B------:R2:W-:Y:S01]  /*131f0*/  STL [R1+0x1d84], R0 ;  /* 0x001d840001007387 */ /* 0x0005e20000100800 */
[----:B------:R-:W1:Y:S01]  /*13200*/  LDC R29, c[0x0][0x268] ;  /* 0x00009a00ff1d7b82 */ /* 0x000e620000000800 */
[----:B-----5:R-:W-:Y:S02]  /*13210*/  LEA.HI.X.SX32 R13, R2, R23, 0x1, P6 ;  /* 0x00000017020d7211 */ /* 0x020fe400030f0eff */
[----:B------:R-:W-:-:S05]  /*13220*/  IADD3 R2, P6, R9, R216, RZ ;  /* 0x000000d809027210 */ /* 0x000fca0007fde0ff */
[----:B------:R-:W5:Y:S01]  /*13230*/  LDC R59, c[0x0][0x268] ;  /* 0x00009a00ff3b7b82 */ /* 0x000f620000000800 */
[----:B--2---:R-:W-:Y:S01]  /*13240*/  IMAD R0, R14, 0x12d, RZ ;  /* 0x0000012d0e007824 */ /* 0x004fe200078e02ff */
[----:B------:R2:W-:Y:S01]  /*13250*/  STL [R1+0x1d80], R13 ;  /* 0x001d800d01007387 */ /* 0x0005e20000100800 */
[----:B------:R-:W-:-:S03]  /*13260*/  LOP3.LUT R14, R252, 0x10, RZ, 0x3c, !PT ;  /* 0x00000010fc0e7812 */ /* 0x000fc600078e3cff */
[----:B------:R0:W-:Y:S02]  /*13270*/  STL [R1+0x1d8c], R2 ;  /* 0x001d8c0201007387 */ /* 0x0001e40000100800 */
[----:B------:R-:W5:Y:S01]  /*13280*/  LDC R39, c[0x0][0x268] ;  /* 0x00009a00ff277b82 */ /* 0x000f620000000800 */
[----:B------:R-:W-:Y:S01]  /*13290*/  IMAD.IADD R14, R217, 0x1, R14 ;  /* 0x00000001d90e7824 */ /* 0x000fe200078e020e */
[-C--:B--2---:R-:W-:Y:S02]  /*132a0*/  LEA.HI.X.SX32 R13, R9, R23.reuse, 0x1, P6 ;  /* 0x00000017090d7211 */ /* 0x084fe400030f0eff */
[C---:B------:R-:W-:Y:S01]  /*132b0*/  IADD3 R9, P6, R0.reuse, R216, RZ ;  /* 0x000000d800097210 */ /* 0x040fe20007fde0ff */
[----:B0-----:R-:W-:Y:S02]  /*132c0*/  IMAD R2, R47, 0x12e, RZ ;  /* 0x0000012e2f027824 */ /* 0x001fe400078e02ff */
[----:B------:R0:W-:Y:S01]  /*132d0*/  STL [R1+0x1d88], R13 ;  /* 0x001d880d01007387 */ /* 0x0001e20000100800 */
[----:B------:R-:W2:Y:S03]  /*132e0*/  LDC R60, c[0x0][0x268] ;  /* 0x00009a00ff3c7b82 */ /* 0x000ea60000000800 */
[----:B------:R4:W-:Y:S05]  /*132f0*/  STL [R1+0x1d94], R9 ;  /* 0x001d940901007387 */ /* 0x0009ea0000100800 */
[----:B------:R-:W2:Y:S01]  /*13300*/  LDC R30, c[0x0][0x268] ;  /* 0x00009a00ff1e7b82 */ /* 0x000ea20000000800 */
[----:B0-----:R-:W-:-:S02]  /*13310*/  LEA.HI.X.SX32 R13, R0, R23, 0x1, P6 ;  /* 0x00000017000d7211 */ /* 0x001fc400030f0eff */
[C---:B------:R-:W-:Y:S01]  /*13320*/  IADD3 R0, P6, R2.reuse, R216, RZ ;  /* 0x000000d802007210 */ /* 0x040fe20007fde0ff */
[----:B----4-:R-:W-:Y:S02]  /*13330*/  IMAD R9, R33, 0x12f, RZ ;  /* 0x0000012f21097824 */ /* 0x010fe400078e02ff */
[----:B------:R0:W-:Y:S02]  /*13340*/  STL [R1+0x1d90], R13 ;  /* 0x001d900d01007387 */ /* 0x0001e40000100800 */
[----:B------:R-:W4:Y:S02]  /*13350*/  LDC R61, c[0x0][0x268] ;  /* 0x00009a00ff3d7b82 */ /* 0x000f240000000800 */
[----:B------:R3:W-:Y:S01]  /*13360*/  STL [R1+0x1d9c], R0 ;  /* 0x001d9c0001007387 */ /* 0x0007e20000100800 */
[----:B0-----:R-:W-:-:S05]  /*13370*/  LEA.HI.X.SX32 R13, R2, R23, 0x1, P6 ;  /* 0x00000017020d7211 */ /* 0x001fca00030f0eff */
[----:B------:R-:W0:Y:S01]  /*13380*/  LDC R40, c[0x0][0x268] ;  /* 0x00009a00ff287b82 */ /* 0x000e220000000800 */
[CC--:B------:R-:W-:Y:S01]  /*13390*/  IADD3 R2, P6, R9.reuse, R216.reuse, RZ ;  /* 0x000000d809027210 */ /* 0x0c0fe20007fde0ff */
[----:B---3--:R-:W-:Y:S01]  /*133a0*/  IMAD R0, R48, 0x130, RZ ;  /* 0x0000013030007824 */ /* 0x008fe200078e02ff */
[----:B------:R3:W-:Y:S04]  /*133b0*/  STL [R1+0x1d98], R13 ;  /* 0x001d980d01007387 */ /* 0x0007e80000100800 */
[----:B------:R1:W-:Y:S01]  /*133c0*/  STL [R1+0x1da4], R2 ;  /* 0x001da40201007387 */ /* 0x0003e20000100800 */
[----:B------:R-:W0:Y:S01]  /*133d0*/  LDC R62, c[0x0][0x268] ;  /* 0x00009a00ff3e7b82 */ /* 0x000e220000000800 */
[----:B---3--:R-:W-:Y:S02]  /*133e0*/  LEA.HI.X.SX32 R13, R9, R23, 0x1, P6 ;  /* 0x00000017090d7211 */ /* 0x008fe400030f0eff */
[----:B------:R-:W-:-:S05]  /*133f0*/  IADD3 R9, P6, R0, R216, RZ ;  /* 0x000000d800097210 */ /* 0x000fca0007fde0ff */
[----:B------:R-:W3:Y:S01]  /*13400*/  LDC R31, c[0x0][0x268] ;  /* 0x00009a00ff1f7b82 */ /* 0x000ee20000000800 */
[----:B-1----:R-:W-:Y:S01]  /*13410*/  IMAD R2, R24, 0x131, RZ ;  /* 0x0000013118027824 */ /* 0x002fe200078e02ff */
[----:B------:R1:W-:Y:S04]  /*13420*/  STL [R1+0x1da0], R13 ;  /* 0x001da00d01007387 */ /* 0x0003e80000100800 */
[----:B------:R5:W-:Y:S02]  /*13430*/  STL [R1+0x1dac], R9 ;  /* 0x001dac0901007387 */ /* 0x000be40000100800 */
[----:B------:R-:W3:Y:S01]  /*13440*/  LDC R64, c[0x0][0x268] ;  /* 0x00009a00ff407b82 */ /* 0x000ee20000000800 */
[----:B-1----:R-:W-:Y:S02]  /*13450*/  LEA.HI.X.SX32 R13, R0, R23, 0x1, P6 ;  /* 0x00000017000d7211 */ /* 0x002fe400030f0eff */
[----:B------:R-:W-:Y:S01]  /*13460*/  IADD3 R0, P6, R2, R216, RZ ;  /* 0x000000d802007210 */ /* 0x000fe20007fde0ff */
[----:B-----5:R-:W-:-:S02]  /*13470*/  IMAD R9, R49, 0x132, RZ ;  /* 0x0000013231097824 */ /* 0x020fc400078e02ff */
[----:B------:R1:W-:Y:S02]  /*13480*/  STL [R1+0x1da8], R13 ;  /* 0x001da80d01007387 */ /* 0x0003e40000100800 */
[----:B------:R-:W5:Y:S02]  /*13490*/  LDC R41, c[0x0][0x268] ;  /* 0x00009a00ff297b82 */ /* 0x000f640000000800 */
[----:B------:R2:W-:Y:S06]  /*134a0*/  STL [R1+0x1db4], R0 ;  /* 0x001db40001007387 */ /* 0x0005ec0000100800 */
[----:B------:R-:W5:Y:S01]  /*134b0*/  LDC R65, c[0x0][0x268] ;  /* 0x00009a00ff417b82 */ /* 0x000f620000000800 */
[----:B-1----:R-:W-:-:S02]  /*134c0*/  LEA.HI.X.SX32 R13, R2, R23, 0x1, P6 ;  /* 0x00000017020d7211 */ /* 0x002fc400030f0eff */
[C---:B------:R-:W-:Y:S01]  /*134d0*/  IADD3 R2, P6, R9.reuse, R216, RZ ;  /* 0x000000d809027210 */ /* 0x040fe20007fde0ff */
[----:B--2---:R-:W-:Y:S02]  /*134e0*/  IMAD R0, R34, 0x133, RZ ;  /* 0x0000013322007824 */ /* 0x004fe400078e02ff */
[----:B------:R1:W-:Y:S02]  /*134f0*/  STL [R1+0x1db0], R13 ;  /* 0x001db00d01007387 */ /* 0x0003e40000100800 */
[----:B------:R-:W2:Y:S02]  /*13500*/  LDC R12, c[0x0][0x268] ;  /* 0x00009a00ff0c7b82 */ /* 0x000ea40000000800 */
[----:B------:R4:W-:Y:S01]  /*13510*/  STL [R1+0x1dbc], R2 ;  /* 0x001dbc0201007387 */ /* 0x0009e20000100800 */
[----:B-1----:R-:W-:-:S05]  /*13520*/  LEA.HI.X.SX32 R13, R9, R23, 0x1, P6 ;  /* 0x00000017090d7211 */ /* 0x002fca00030f0eff */
[----:B------:R-:W1:Y:S01]  /*13530*/  LDC R66, c[0x0][0x268] ;  /* 0x00009a00ff427b82 */ /* 0x000e620000000800 */
[-C--:B------:R-:W-:Y:S01]  /*13540*/  IADD3 R9, P6, R0, R216.reuse, RZ ;  /* 0x000000d800097210 */ /* 0x080fe20007fde0ff */
[----:B----4-:R-:W-:Y:S01]  /*13550*/  IMAD R2, R50, 0x134, RZ ;  /* 0x0000013432027824 */ /* 0x010fe200078e02ff */
[----:B------:R4:W-:Y:S04]  /*13560*/  STL [R1+0x1db8], R13 ;  /* 0x001db80d01007387 */ /* 0x0009e80000100800 */
[----:B------:R0:W-:Y:S01]  /*13570*/  STL [R1+0x1dc4], R9 ;  /* 0x001dc40901007387 */ /* 0x0001e20000100800 */
[----:B------:R-:W1:Y:S01]  /*13580*/  LDC R42, c[0x0][0x268] ;  /* 0x00009a00ff2a7b82 */ /* 0x000e620000000800 */
[----:B----4-:R-:W-:Y:S02]  /*13590*/  LEA.HI.X.SX32 R13, R0, R23, 0x1, P6 ;  /* 0x00000017000d7211 */ /* 0x010fe400030f0eff */
[----:B------:R-:W-:-:S05]  /*135a0*/  IADD3 R0, P6, R2, R216, RZ ;  /* 0x000000d802007210 */ /* 0x000fca0007fde0ff */
[----:B------:R-:W4:Y:S01]  /*135b0*/  LDC R67, c[0x0][0x268] ;  /* 0x00009a00ff437b82 */ /* 0x000f220000000800 */
[----:B0-----:R-:W-:Y:S01]  /*135c0*/  IMAD R9, R25, 0x135, RZ ;  /* 0x0000013519097824 */ /* 0x001fe200078e02ff */
[----:B------:R0:W-:Y:S04]  /*135d0*/  STL [R1+0x1dc0], R13 ;  /* 0x001dc00d01007387 */ /* 0x0001e80000100800 */
[----:B------:R3:W-:Y:S02]  /*135e0*/  STL [R1+0x1dcc], R0 ;  /* 0x001dcc0001007387 */ /* 0x0007e40000100800 */
[----:B------:R-:W4:Y:S01]  /*135f0*/  LDC R10, c[0x0][0x268] ;  /* 0x00009a00ff0a7b82 */ /* 0x000f220000000800 */
[----:B0-----:R-:W-:Y:S02]  /*13600*/  LEA.HI.X.SX32 R13, R2, R23, 0x1, P6 ;  /* 0x00000017020d7211 */ /* 0x001fe400030f0eff */
[----:B------:R-:W-:Y:S01]  /*13610*/  IADD3 R2, P6, R9, R216, RZ ;  /* 0x000000d809027210 */ /* 0x000fe20007fde0ff */
[----:B---3--:R-:W-:-:S02]  /*13620*/  IMAD R0, R51, 0x136, RZ ;  /* 0x0000013633007824 */ /* 0x008fc400078e02ff */
[----:B------:R0:W-:Y:S02]  /*13630*/  STL [R1+0x1dc8], R13 ;  /* 0x001dc80d01007387 */ /* 0x0001e40000100800 */
[----:B------:R-:W3:Y:S02]  /*13640*/  LDC R68, c[0x0][0x268] ;  /* 0x00009a00ff447b82 */ /* 0x000ee40000000800 */
[----:B------:R5:W-:Y:S06]  /*13650*/  STL [R1+0x1dd4], R2 ;  /* 0x001dd40201007387 */ /* 0x000bec0000100800 */
[----:B------:R-:W3:Y:S01]  /*13660*/  LDC R43, c[0x0][0x268] ;  /* 0x00009a00ff2b7b82 */ /* 0x000ee20000000800 */
[----:B0-----:R-:W-:-:S02]  /*13670*/  LEA.HI.X.SX32 R13, R9, R23, 0x1, P6 ;  /* 0x00000017090d7211 */ /* 0x001fc400030f0eff */
[C---:B------:R-:W-:Y:S01]  /*13680*/  IADD3 R9, P6, R0.reuse, R216, RZ ;  /* 0x000000d800097210 */ /* 0x040fe20007fde0ff */
[----:B-----5:R-:W-:Y:S02]  /*13690*/  IMAD R2, R35, 0x137, RZ ;  /* 0x0000013723027824 */ /* 0x020fe400078e02ff */
[----:B------:R0:W-:Y:S02]  /*136a0*/  STL [R1+0x1dd0], R13 ;  /* 0x001dd00d01007387 */ /* 0x0001e40000100800 */
[----:B------:R-:W5:Y:S02]  /*136b0*/  LDC R69, c[0x0][0x268] ;  /* 0x00009a00ff457b82 */ /* 0x000f640000000800 */
[----:B------:R2:W-:Y:S01]  /*136c0*/  STL [R1+0x1ddc], R9 ;  /* 0x001ddc0901007387 */ /* 0x0005e20000100800 */
[----:B0-----:R-:W-:-:S05]  /*136d0*/  LEA.HI.X.SX32 R13, R0, R23, 0x1, P6 ;  /* 0x00000017000d7211 */ /* 0x001fca00030f0eff */
[----:B------:R-:W0:Y:S01]  /*136e0*/  LDC R11, c[0x0][0x268] ;  /* 0x00009a00ff0b7b82 */ /* 0x000e220000000800 */
[-C--:B------:R-:W-:Y:S01]  /*136f0*/  IADD3 R0, P6, R2, R216.reuse, RZ ;  /* 0x000000d802007210 */ /* 0x080fe20007fde0ff */
[----:B--2---:R-:W-:Y:S01]  /*13700*/  IMAD R9, R52, 0x138, RZ ;  /* 0x0000013834097824 */ /* 0x004fe200078e02ff */
[----:B------:R2:W-:Y:S04]  /*13710*/  STL [R1+0x1dd8], R13 ;  /* 0x001dd80d01007387 */ /* 0x0005e80000100800 */
[----:B------:R1:W-:Y:S01]  /*13720*/  STL [R1+0x1de4], R0 ;  /* 0x001de40001007387 */ /* 0x0003e20000100800 */
[----:B------:R-:W0:Y:S01]  /*13730*/  LDC R70, c[0x0][0x268] ;  /* 0x00009a00ff467b82 */ /* 0x000e220000000800 */
[----:B--2---:R-:W-:Y:S02]  /*13740*/  LEA.HI.X.SX32 R13, R2, R23, 0x1, P6 ;  /* 0x00000017020d7211 */ /* 0x004fe400030f0eff */
[----:B------:R-:W-:-:S05]  /*13750*/  IADD3 R2, P6, R9, R216, RZ ;  /* 0x000000d809027210 */ /* 0x000fca0007fde0ff */
[----:B------:R-:W2:Y:S01]  /*13760*/  LDC R44, c[0x0][0x268] ;  /* 0x00009a00ff2c7b82 */ /* 0x000ea20000000800 */
[----:B-1----:R-:W-:Y:S01]  /*13770*/  IMAD R0, R26, 0x139, RZ ;  /* 0x000001391a007824 */ /* 0x002fe200078e02ff */
[----:B------:R1:W-:Y:S04]  /*13780*/  STL [R1+0x1de0], R13 ;  /* 0x001de00d01007387 */ /* 0x0003e80000100800 */
[----:B------:R4:W-:Y:S02]  /*13790*/  STL [R1+0x1dec], R2 ;  /* 0x001dec0201007387 */ /* 0x0009e40000100800 */
[----:B------:R-:W2:Y:S01]  /*137a0*/  LDC R71, c[0x0][0x268] ;  /* 0x00009a00ff477b82 */ /* 0x000ea20000000800 */
[----:B-1----:R-:W-:Y:S02]  /*137b0*/  LEA.HI.X.SX32 R13, R9, R23, 0x1, P6 ;  /* 0x00000017090d7211 */ /* 0x002fe400030f0eff */
[----:B------:R-:W-:Y:S01]  /*137c0*/  IADD3 R9, P6, R0, R216, RZ ;  /* 0x000000d800097210 */ /* 0x000fe20007fde0ff */
[----:B----4-:R-:W-:-:S02]  /*137d0*/  IMAD R2, R53, 0x13a, RZ ;  /* 0x0000013a35027824 */ /* 0x010fc400078e02ff */
[----:B------:R1:W-:Y:S02]  /*137e0*/  STL [R1+0x1de8], R13 ;  /* 0x001de80d01007387 */ /* 0x0003e40000100800 */
[----:B------:R-:W4:Y:S02]  /*137f0*/  LDC R45, c[0x0][0x268] ;  /* 0x00009a00ff2d7b82 */ /* 0x000f240000000800 */
[----:B------:R3:W-:Y:S06]  /*13800*/  STL [R1+0x1df4], R9 ;  /* 0x001df40901007387 */ /* 0x0007ec0000100800 */
[----:B------:R-:W4:Y:S01]  /*13810*/  LDC R32, c[0x0][0x268] ;  /* 0x00009a00ff207b82 */ /* 0x000f220000000800 */
[----:B-1----:R-:W-:-:S02]  /*13820*/  LEA.HI.X.SX32 R13, R0, R23, 0x1, P6 ;  /* 0x00000017000d7211 */ /* 0x002fc400030f0eff */
[----:B------:R-:W-:Y:S01]  /*13830*/  IADD3 R0, P6, R2, R216, RZ ;  /* 0x000000d802007210 */ /* 0x000fe20007fde0ff */
[----:B---3--:R-:W-:Y:S02]  /*13840*/  IMAD R9, R36, 0x13b, RZ ;  /* 0x0000013b24097824 */ /* 0x008fe400078e02ff */
[----:B------:R1:W-:Y:S02]  /*13850*/  STL [R1+0x1df0], R13 ;  /* 0x001df00d01007387 */ /* 0x0003e40000100800 */
[----:B------:R-:W3:Y:S02]  /*13860*/  LDC R46, c[0x0][0x268] ;  /* 0x00009a00ff2e7b82 */ /* 0x000ee40000000800 */
[----:B------:R5:W-:Y:S01]  /*13870*/  STL [R1+0x1dfc], R0 ;  /* 0x001dfc0001007387 */ /* 0x000be20000100800 */
[----:B-1----:R-:W-:-:S05]  /*13880*/  LEA.HI.X.SX32 R13, R2, R23, 0x1, P6 ;  /* 0x00000017020d7211 */ /* 0x002fca00030f0eff */
[----:B------:R-:W1:Y:S01]  /*13890*/  LDC R47, c[0x0][0x268] ;  /* 0x00009a00ff2f7b82 */ /* 0x000e620000000800 */
[CC--:B------:R-:W-:Y:S01]  /*138a0*/  IADD3 R2, P6, R9.reuse, R216.reuse, RZ ;  /* 0x000000d809027210 */ /* 0x0c0fe20007fde0ff */
[----:B-----5:R-:W-:Y:S01]  /*138b0*/  IMAD R0, R54, 0x13c, RZ ;  /* 0x0000013c36007824 */ /* 0x020fe200078e02ff */
[----:B------:R5:W-:Y:S04]  /*138c0*/  STL [R1+0x1df8], R13 ;  /* 0x001df80d01007387 */ /* 0x000be80000100800 */
[----:B------:R0:W-:Y:S01]  /*138d0*/  STL [R1+0x1e04], R2 ;  /* 0x001e040201007387 */ /* 0x0001e20000100800 */
[----:B------:R-:W1:Y:S01]  /*138e0*/  LDC R33, c[0x0][0x268] ;  /* 0x00009a00ff217b82 */ /* 0x000e620000000800 */
[----:B-----5:R-:W-:Y:S02]  /*138f0*/  LEA.HI.X.SX32 R13, R9, R23, 0x1, P6 ;  /* 0x00000017090d7211 */ /* 0x020fe400030f0eff */
[----:B------:R-:W-:-:S05]  /*13900*/  IADD3 R9, P6, R0, R216, RZ ;  /* 0x000000d800097210 */ /* 0x000fca0007fde0ff */
[----:B------:R-:W5:Y:S01]  /*13910*/  LDC R48, c[0x0][0x268] ;  /* 0x00009a00ff307b82 */ /* 0x000f620000000800 */
[----:B0-----:R-:W-:Y:S01]  /*13920*/  IMAD R2, R27, 0x13d, RZ ;  /* 0x0000013d1b027824 */ /* 0x001fe200078e02ff */
[----:B------:R0:W-:Y:S04]  /*13930*/  STL [R1+0x1e00], R13 ;  /* 0x001e000d01007387 */ /* 0x0001e80000100800 */
[----:B------:R2:W-:Y:S02]  /*13940*/  STL [R1+0x1e0c], R9 ;  /* 0x001e0c0901007387 */ /* 0x0005e40000100800 */
[----:B------:R-:W5:Y:S01]  /*13950*/  LDC R24, c[0x0][0x268] ;  /* 0x00009a00ff187b82 */ /* 0x000f620000000800 */
[----:B0-----:R-:W-:Y:S02]  /*13960*/  LEA.HI.X.SX32 R13, R0, R23, 0x1, P6 ;  /* 0x00000017000d7211 */ /* 0x001fe400030f0eff */
[----:B------:R-:W-:Y:S01]  /*13970*/  IADD3 R0, P6, R2, R216, RZ ;  /* 0x000000d802007210 */ /* 0x000fe20007fde0ff */
[----:B--2---:R-:W-:-:S02]  /*13980*/  IMAD R9, R55, 0x13e, RZ ;  /* 0x0000013e37097824 */ /* 0x004fc400078e02ff */
[----:B------:R0:W-:Y:S02]  /*13990*/  STL [R1+0x1e08], R13 ;  /* 0x001e080d01007387 */ /* 0x0001e40000100800 */
[----:B------:R-:W2:Y:S02]  /*139a0*/  LDC R49, c[0x0][0x268] ;  /* 0x00009a00ff317b82 */ /* 0x000ea40000000800 */
[----:B------:R4:W-:Y:S06]  /*139b0*/  STL [R1+0x1e14], R0 ;  /* 0x001e140001007387 */ /* 0x0009ec0000100800 */
[----:B------:R-:W2:Y:S01]  /*139c0*/  LDC R34, c[0x0][0x268] ;  /* 0x00009a00ff227b82 */ /* 0x000ea20000000800 */
[----:B0-----:R-:W-:-:S02]  /*139d0*/  LEA.HI.X.SX32 R13, R2, R23, 0x1, P6 ;  /* 0x00000017020d7211 */ /* 0x001fc400030f0eff */
[----:B------:R-:W-:Y:S01]  /*139e0*/  IADD3 R2, P6, R9, R216, RZ ;  /* 0x000000d809027210 */ /* 0x000fe20007fde0ff */
[----:B----4-:R-:W-:Y:S02]  /*139f0*/  IMAD R0, R37, 0x13f, RZ ;  /* 0x0000013f25007824 */ /* 0x010fe400078e02ff */
[----:B------:R0:W-:Y:S02]  /*13a00*/  STL [R1+0x1e10], R13 ;  /* 0x001e100d01007387 */ /* 0x0001e40000100800 */
[----:B------:R-:W4:Y:S02]  /*13a10*/  LDC R50, c[0x0][0x268] ;  /* 0x00009a00ff327b82 */ /* 0x000f240000000800 */
[----:B------:R3:W-:Y:S01]  /*13a20*/  STL [R1+0x1e1c], R2 ;  /* 0x001e1c0201007387 */ /* 0x0007e20000100800 */
[----:B0-----:R-:W-:-:S05]  /*13a30*/  LEA.HI.X.SX32 R13, R9, R23, 0x1, P6 ;  /* 0x00000017090d7211 */ /* 0x001fca00030f0eff */
[----:B------:R-:W0:Y:S01]  /*13a40*/  LDC R25, c[0x0][0x268] ;  /* 0x00009a00ff197b82 */ /* 0x000e220000000800 */
[-C--:B------:R-:W-:Y:S01]  /*13a50*/  IADD3 R9, P6, R0, R216.reuse, RZ ;  /* 0x000000d800097210 */ /* 0x080fe20007fde0ff */
        /* <DEDUP_REMOVED lines=19> */
[----:B------:R-:W-:Y:S01]  /*13b90*/  IADD3 R9, P6, R0, R216, RZ ;  /* 0x000000d800097210 */ /* 0x000fe20007fde0ff */
        /* <DEDUP_REMOVED lines=33> */
[CC--:B------:R-:W-:Y:S01]  /*13db0*/  IADD3 R2, P6, R9.reuse, R216.reuse, RZ ;  /* 0x000000d809027210 */ /* 0x0c0fe20007fde0ff */
        /* <DEDUP_REMOVED lines=19> */
[C---:B------:R-:W-:Y:S01]  /*13ef0*/  IADD3 R2, P6, R9.reuse, R216, RZ ;  /* 0x000000d809027210 */ /* 0x040fe20007fde0ff */
[----:B---3--:R-:W-:Y:S02]  /*13f00*/  IMAD R0, R40, 0x14b, RZ ;  /* 0x0000014b28007824 */ /* 0x008fe400078e02ff */
        /* <DEDUP_REMOVED lines=14> */
[----:B------:R0:W-:Y:S01]  /*13ff0*/  STL [R1+0x1e80], R13 ;  /* 0x001e800d01007387 */ /* 0x0001e20000100800 */
[----:B------:R-:W-:-:S03]  /*14000*/  IMAD.MOV.U32 R31, RZ, RZ, 0x3f800000 ;  /* 0x3f800000ff1f7424 */ /* 0x000fc600078e00ff */
[----:B------:R2:W-:Y:S01]  /*14010*/  STL [R1+0x1e8c], R0 ;  /* 0x001e8c0001007387 */ /* 0x0005e20000100800 */
[-C--:B0-----:R-:W-:Y:S02]  /*14020*/  LEA.HI.X.SX32 R13, R2, R23.reuse, 0x1, P6 ;  /* 0x00000017020d7211 */ /* 0x081fe400030f0eff */
[C---:B------:R-:W-:Y:S01]  /*14030*/  IADD3 R2, P6, R9.reuse, R216, RZ ;  /* 0x000000d809027210 */ /* 0x040fe20007fde0ff */
[----:B--2---:R-:W-:Y:S02]  /*14040*/  IMAD R0, R64, 0x14e, RZ ;  /* 0x0000014e40007824 */ /* 0x004fe400078e02ff */
[----:B------:R0:W-:Y:S01]  /*14050*/  STL [R1+0x1e88], R13 ;  /* 0x001e880d01007387 */ /* 0x0001e20000100800 */
[----:B------:R-:W2:Y:S03]  /*14060*/  LDC R64, c[0x0][0x268] ;  /* 0x00009a00ff407b82 */ /* 0x000ea60000000800 */
[----:B------:R4:W-:Y:S01]  /*14070*/  STL [R1+0x1e94], R2 ;  /* 0x001e940201007387 */ /* 0x0009e20000100800 */
[----:B0-----:R-:W-:-:S02]  /*14080*/  LEA.HI.X.SX32 R13, R9, R23, 0x1, P6 ;  /* 0x00000017090d7211 */ /* 0x001fc400030f0eff */
[CC--:B------:R-:W-:Y:S01]  /*14090*/  IADD3 R9, P6, R0.reuse, R216.reuse, RZ ;  /* 0x000000d800097210 */ /* 0x0c0fe20007fde0ff */
[----:B----4-:R-:W-:Y:S02]  /*140a0*/  IMAD R2, R41, 0x14f, RZ ;  /* 0x0000014f29027824 */ /* 0x010fe400078e02ff */
[----:B------:R0:W-:Y:S04]  /*140b0*/  STL [R1+0x1e90], R13 ;  /* 0x001e900d01007387 */ /* 0x0001e80000100800 */
[----:B------:R4:W-:Y:S01]  /*140c0*/  STL [R1+0x1e9c], R9 ;  /* 0x001e9c0901007387 */ /* 0x0009e20000100800 */
[----:B0-----:R-:W-:Y:S02]  /*140d0*/  LEA.HI.X.SX32 R13, R0, R23, 0x1, P6 ;  /* 0x00000017000d7211 */ /* 0x001fe400030f0eff */
[----:B------:R-:W-:Y:S01]  /*140e0*/  IADD3 R0, P6, R2, R216, RZ ;  /* 0x000000d802007210 */ /* 0x000fe20007fde0ff */
[----:B----4-:R-:W-:-:S02]  /*140f0*/  IMAD R9, R65, 0x150, RZ ;  /* 0x0000015041097824 */ /* 0x010fc400078e02ff */
[----:B------:R0:W-:Y:S01]  /*14100*/  STL [R1+0x1e98], R13 ;  /* 0x001e980d01007387 */ /* 0x0001e20000100800 */
[----:B------:R-:W-:-:S03]  /*14110*/  LOP3.LUT R65, R252, 0x40, RZ, 0x3c, !PT ;  /* 0x00000040fc417812 */ /* 0x000fc600078e3cff */
[----:B------:R4:W-:Y:S01]  /*14120*/  STL [R1+0x1ea4], R0 ;  /* 0x001ea40001007387 */ /* 0x0009e20000100800 */
[----:B0-----:R-:W-:Y:S01]  /*14130*/  LOP3.LUT R13, R252, 0x20, RZ, 0x3c, !PT ;  /* 0x00000020fc0d7812 */ /* 0x001fe200078e3cff */
[----:B----4-:R-:W-:Y:S01]  /*14140*/  IMAD R0, R12, 0x151, RZ ;  /* 0x000001510c007824 */ /* 0x010fe200078e02ff */
[----:B------:R-:W-:-:S03]  /*14150*/  LEA.HI.X.SX32 R12, R2, R23, 0x1, P6 ;  /* 0x00000017020c7211 */ /* 0x000fc600030f0eff */
[----:B------:R-:W-:Y:S01]  /*14160*/  IMAD.IADD R13, R217, 0x1, R13 ;  /* 0x00000001d90d7824 */ /* 0x000fe200078e020d */
[CC--:B------:R-:W-:Y:S01]  /*14170*/  IADD3 R2, P6, R9.reuse, R216.reuse, RZ ;  /* 0x000000d809027210 */ /* 0x0c0fe20007fde0ff */
[----:B------:R0:W-:Y:S04]  /*14180*/  STL [R1+0x1ea0], R12 ;  /* 0x001ea00c01007387 */ /* 0x0001e80000100800 */
[----:B------:R4:W-:Y:S01]  /*14190*/  STL [R1+0x1eac], R2 ;  /* 0x001eac0201007387 */ /* 0x0009e20000100800 */
[----:B0-----:R-:W-:Y:S02]  /*141a0*/  LEA.HI.X.SX32 R12, R9, R23, 0x1, P6 ;  /* 0x00000017090c7211 */ /* 0x001fe400030f0eff */
[----:B------:R-:W-:Y:S01]  /*141b0*/  IADD3 R9, P6, R0, R216, RZ ;  /* 0x000000d800097210 */ /* 0x000fe20007fde0ff */
[----:B----4-:R-:W-:-:S02]  /*141c0*/  IMAD R2, R66, 0x152, RZ ;  /* 0x0000015242027824 */ /* 0x010fc400078e02ff */
[----:B------:R0:W-:Y:S01]  /*141d0*/  STL [R1+0x1ea8], R12 ;  /* 0x001ea80c01007387 */ /* 0x0001e20000100800 */
[----:B------:R-:W4:Y:S03]  /*141e0*/  LDC R66, c[0x0][0x268] ;  /* 0x00009a00ff427b82 */ /* 0x000f260000000800 */
[----:B------:R3:W-:Y:S01]  /*141f0*/  STL [R1+0x1eb4], R9 ;  /* 0x001eb40901007387 */ /* 0x0007e20000100800 */
[-C--:B0-----:R-:W-:Y:S02]  /*14200*/  LEA.HI.X.SX32 R12, R0, R23.reuse, 0x1, P6 ;  /* 0x00000017000c7211 */ /* 0x081fe400030f0eff */
[----:B------:R-:W-:Y:S01]  /*14210*/  IADD3 R0, P6, R2, R216, RZ ;  /* 0x000000d802007210 */ /* 0x000fe20007fde0ff */
[----:B---3--:R-:W-:Y:S02]  /*14220*/  IMAD R9, R42, 0x153, RZ ;  /* 0x000001532a097824 */ /* 0x008fe400078e02ff */
[----:B------:R0:W-:Y:S04]  /*14230*/  STL [R1+0x1eb0], R12 ;  /* 0x001eb00c01007387 */ /* 0x0001e80000100800 */
[----:B------:R3:W-:Y:S01]  /*14240*/  STL [R1+0x1ebc], R0 ;  /* 0x001ebc0001007387 */ /* 0x0007e20000100800 */
[----:B0-----:R-:W-:-:S02]  /*14250*/  LEA.HI.X.SX32 R12, R2, R23, 0x1, P6 ;  /* 0x00000017020c7211 */ /* 0x001fc400030f0eff */
[----:B------:R-:W-:Y:S01]  /*14260*/  IADD3 R2, P6, R9, R216, RZ ;  /* 0x000000d809027210 */ /* 0x000fe20007fde0ff */
[----:B---3--:R-:W-:Y:S02]  /*14270*/  IMAD R0, R67, 0x154, RZ ;  /* 0x0000015443007824 */ /* 0x008fe400078e02ff */
[----:B------:R0:W-:Y:S01]  /*14280*/  STL [R1+0x1eb8], R12 ;  /* 0x001eb80c01007387 */ /* 0x0001e20000100800 */
[----:B------:R-:W-:-:S03]  /*14290*/  LOP3.LUT R67, R252, 0x50, RZ, 0x3c, !PT ;  /* 0x00000050fc437812 */ /* 0x000fc600078e3cff */
[----:B------:R3:W-:Y:S01]  /*142a0*/  STL [R1+0x1ec4], R2 ;  /* 0x001ec40201007387 */ /* 0x0007e20000100800 */
[----:B0-----:R-:W-:Y:S01]  /*142b0*/  LOP3.LUT R12, R252, 0x30, RZ, 0x3c, !PT ;  /* 0x00000030fc0c7812 */ /* 0x001fe200078e3cff */
[----:B---3--:R-:W-:Y:S01]  /*142c0*/  IMAD R2, R10, 0x155, RZ ;  /* 0x000001550a027824 */ /* 0x008fe200078e02ff */
[----:B------:R-:W-:-:S03]  /*142d0*/  LEA.HI.X.SX32 R10, R9, R23, 0x1, P6 ;  /* 0x00000017090a7211 */ /* 0x000fc600030f0eff */
[----:B------:R-:W-:Y:S01]  /*142e0*/  IMAD.IADD R12, R217, 0x1, R12 ;  /* 0x00000001d90c7824 */ /* 0x000fe200078e020c */
[CC--:B------:R-:W-:Y:S01]  /*142f0*/  IADD3 R9, P6, R0.reuse, R216.reuse, RZ ;  /* 0x000000d800097210 */ /* 0x0c0fe20007fde0ff */
[----:B------:R0:W-:Y:S04]  /*14300*/  STL [R1+0x1ec0], R10 ;  /* 0x001ec00a01007387 */ /* 0x0001e80000100800 */
[----:B------:R3:W-:Y:S01]  /*14310*/  STL [R1+0x1ecc], R9 ;  /* 0x001ecc0901007387 */ /* 0x0007e20000100800 */
[----:B0-----:R-:W-:Y:S02]  /*14320*/  LEA.HI.X.SX32 R10, R0, R23, 0x1, P6 ;  /* 0x00000017000a7211 */ /* 0x001fe400030f0eff */
[----:B------:R-:W-:Y:S01]  /*14330*/  IADD3 R0, P6, R2, R216, RZ ;  /* 0x000000d802007210 */ /* 0x000fe20007fde0ff */
[----:B---3--:R-:W-:-:S02]  /*14340*/  IMAD R9, R68, 0x156, RZ ;  /* 0x0000015644097824 */ /* 0x008fc400078e02ff */
[----:B------:R0:W-:Y:S01]  /*14350*/  STL [R1+0x1ec8], R10 ;  /* 0x001ec80a01007387 */ /* 0x0001e20000100800 */
[----:B------:R-:W-:-:S03]  /*14360*/  LOP3.LUT R68, R252, 0x60, RZ, 0x3c, !PT ;  /* 0x00000060fc447812 */ /* 0x000fc600078e3cff */
[----:B------:R3:W-:Y:S01]  /*14370*/  STL [R1+0x1ed4], R0 ;  /* 0x001ed40001007387 */ /* 0x0007e20000100800 */
[-C--:B0-----:R-:W-:Y:S02]  /*14380*/  LEA.HI.X.SX32 R10, R2, R23.reuse, 0x1, P6 ;  /* 0x00000017020a7211 */ /* 0x081fe400030f0eff */
[----:B------:R-:W-:Y:S01]  /*14390*/  IADD3 R2, P6, R9, R216, RZ ;  /* 0x000000d809027210 */ /* 0x000fe20007fde0ff */
[----:B---3--:R-:W-:Y:S02]  /*143a0*/  IMAD R0, R43, 0x157, RZ ;  /* 0x000001572b007824 */ /* 0x008fe400078e02ff */
[----:B------:R0:W-:Y:S04]  /*143b0*/  STL [R1+0x1ed0], R10 ;  /* 0x001ed00a01007387 */ /* 0x0001e80000100800 */
[----:B------:R3:W-:Y:S01]  /*143c0*/  STL [R1+0x1edc], R2 ;  /* 0x001edc0201007387 */ /* 0x0007e20000100800 */
[----:B0-----:R-:W-:Y:S01]  /*143d0*/  IMAD R10, R69, 0x158, RZ ;  /* 0x00000158450a7824 */ /* 0x001fe200078e02ff */
[----:B---3--:R-:W-:-:S02]  /*143e0*/  LEA.HI.X.SX32 R2, R9, R23, 0x1, P6 ;  /* 0x0000001709027211 */ /* 0x008fc400030f0eff */
[----:B------:R-:W-:-:S03]  /*143f0*/  IADD3 R9, P6, R0, R216, RZ ;  /* 0x000000d800097210 */ /* 0x000fc60007fde0ff */
[----:B------:R0:W-:Y:S01]  /*14400*/  STL [R1+0x1ed8], R2 ;  /* 0x001ed80201007387 */ /* 0x0001e20000100800 */
[----:B------:R-:W-:-:S03]  /*14410*/  LEA.HI.X.SX32 R0, R0, R23, 0x1, P6 ;  /* 0x0000001700007211 */ /* 0x000fc600030f0eff */
[----:B------:R3:W-:Y:S04]  /*14420*/  STL [R1+0x1ee4], R9 ;  /* 0x001ee40901007387 */ /* 0x0007e80000100800 */
[----:B------:R1:W-:Y:S01]  /*14430*/  STL [R1+0xdf0], R31 ;  /* 0x000df01f01007387 */ /* 0x0003e20000100800 */
[----:B0-----:R-:W-:Y:S02]  /*14440*/  IMAD.MOV.U32 R2, RZ, RZ, -0x800000 ;  /* 0xff800000ff027424 */ /* 0x001fe400078e00ff */
[----:B---3--:R-:W-:Y:S01]  /*14450*/  IMAD R9, R11, 0x159, RZ ;  /* 0x000001590b097824 */ /* 0x008fe200078e02ff */
[C---:B------:R-:W-:Y:S02]  /*14460*/  IADD3 R11, P6, R10.reuse, R216, RZ ;  /* 0x000000d80a0b7210 */ /* 0x040fe40007fde0ff */
[----:B------:R0:W-:Y:S01]  /*14470*/  STL [R1+0xdec], R2 ;  /* 0x000dec0201007387 */ /* 0x0001e20000100800 */
[----:B-1----:R-:W-:Y:S01]  /*14480*/  IMAD.MOV.U32 R31, RZ, RZ, -0x800000 ;  /* 0xff800000ff1f7424 */ /* 0x002fe200078e00ff */
[----:B------:R-:W-:-:S02]  /*14490*/  LEA.HI.X.SX32 R41, R10, R23, 0x1, P6 ;  /* 0x000000170a297211 */ /* 0x000fc400030f0eff */
[----:B------:R1:W-:Y:S01]  /*144a0*/  STL [R1+0x1ee0], R0 ;  /* 0x001ee00001007387 */ /* 0x0003e20000100800 */
[----:B------:R-:W-:-:S03]  /*144b0*/  IADD3 R10, P6, R9, R216, RZ ;  /* 0x000000d8090a7210 */ /* 0x000fc60007fde0ff */
[----:B------:R3:W-:Y:S01]  /*144c0*/  STL [R1+0x1eec], R11 ;  /* 0x001eec0b01007387 */ /* 0x0007e20000100800 */
[----:B0-----:R-:W-:-:S03]  /*144d0*/  IMAD.MOV.U32 R2, RZ, RZ, RZ ;  /* 0x000000ffff027224 */ /* 0x001fc600078e00ff */
[----:B------:R0:W-:Y:S01]  /*144e0*/  STL [R1+0x1ee8], R41 ;  /* 0x001ee82901007387 */ /* 0x0001e20000100800 */
[----:B-1----:R-:W-:-:S03]  /*144f0*/  IMAD.MOV.U32 R0, RZ, RZ, RZ ;  /* 0x000000ffff007224 */ /* 0x002fc600078e00ff */
[----:B------:R1:W-:Y:S01]  /*14500*/  STL [R1+0x1ef4], R10 ;  /* 0x001ef40a01007387 */ /* 0x0003e20000100800 */
[----:B---3--:R-:W-:-:S03]  /*14510*/  IMAD R11, R70, 0x15a, RZ ;  /* 0x0000015a460b7824 */ /* 0x008fc600078e02ff */
[----:B------:R3:W-:Y:S01]  /*14520*/  STL [R1+0xde8], R31 ;  /* 0x000de81f01007387 */ /* 0x0007e20000100800 */
[----:B------:R-:W-:Y:S02]  /*14530*/  IMAD R70, R122, 0x1b3, RZ ;  /* 0x000001b37a467824 */ /* 0x000fe400078e02ff */
[----:B0-----:R-:W-:Y:S02]  /*14540*/  IMAD.MOV.U32 R41, RZ, RZ, 0x3f800000 ;  /* 0x3f800000ff297424 */ /* 0x001fe400078e00ff */
[----:B-1----:R-:W-:-:S03]  /*14550*/  IMAD R10, R44, 0x15b, RZ ;  /* 0x0000015b2c0a7824 */ /* 0x002fc600078e02ff */
[----:B------:R-:W-:Y:S01]  /*14560*/  STL [R1+0xdf4], R41 ;  /* 0x000df42901007387 */ /* 0x000fe20000100800 */
[----:B---3--:R-:W-:Y:S02]  /*14570*/  LEA.HI.X.SX32 R31, R9, R23, 0x1, P6 ;  /* 0x00000017091f7211 */ /* 0x008fe400030f0eff */
[----:B------:R-:W-:-:S03]  /*14580*/  IADD3 R9, P6, R11, R216, RZ ;  /* 0x000000d80b097210 */ /* 0x000fc60007fde0ff */
[----:B------:R0:W-:Y:S04]  /*14590*/  STL [R1+0x1ef0], R31 ;  /* 0x001ef01f01007387 */ /* 0x0001e80000100800 */
[----:B------:R-:W-:Y:S04]  /*145a0*/  STL [R1+0xde4], RZ ;  /* 0x000de4ff01007387 */ /* 0x000fe80000100800 */
[----:B------:R1:W-:Y:S01]  /*145b0*/  STL [R1+0x1efc], R9 ;  /* 0x001efc0901007387 */ /* 0x0003e20000100800 */
[----:B0-----:R-:W-:Y:S02]  /*145c0*/  LEA.HI.X.SX32 R31, R11, R23, 0x1, P6 ;  /* 0x000000170b1f7211 */ /* 0x001fe400030f0eff */
[----:B------:R-:W-:Y:S01]  /*145d0*/  IADD3 R11, P6, R10, R216, RZ ;  /* 0x000000d80a0b7210 */ /* 0x000fe20007fde0ff */
[----:B------:R-:W-:Y:S04]  /*145e0*/  STL [R1], RZ ;  /* 0x000000ff01007387 */ /* 0x000fe80000100800 */
[----:B------:R0:W-:Y:S01]  /*145f0*/  STL [R1+0x1ef8], R31 ;  /* 0x001ef81f01007387 */ /* 0x0001e20000100800 */
[----:B-1----:R-:W-:-:S02]  /*14600*/  IMAD R9, R71, 0x15c, RZ ;  /* 0x0000015c47097824 */ /* 0x002fc400078e02ff */
[----:B------:R-:W-:Y:S01]  /*14610*/  IMAD R71, R123, 0x1b4, RZ ;  /* 0x000001b47b477824 */ /* 0x000fe200078e02ff */
[----:B------:R-:W-:Y:S01]  /*14620*/  STL [R1+0x4], RZ ;  /* 0x000004ff01007387 */ /* 0x000fe20000100800 */
[----:B------:R-:W-:-:S03]  /*14630*/  CS2R R122, SRZ ;  /* 0x00000000007a7805 */ /* 0x000fc6000001ff00 */
[----:B------:R1:W-:Y:S01]  /*14640*/  STL [R1+0x1f04], R11 ;  /* 0x001f040b01007387 */ /* 0x0003e20000100800 */
[----:B0-----:R-:W-:Y:S02]  /*14650*/  LEA.HI.X.SX32 R31, R10, R23, 0x1, P6 ;  /* 0x000000170a1f7211 */ /* 0x001fe400030f0eff */
[----:B------:R-:W-:Y:S01]  /*14660*/  IADD3 R10, P6, R9, R216, RZ ;  /* 0x000000d8090a7210 */ /* 0x000fe20007fde0ff */
[----:B------:R-:W-:Y:S04]  /*14670*/  STL [R1+0x8], RZ ;  /* 0x000008ff01007387 */ /* 0x000fe80000100800 */
[----:B------:R0:W-:Y:S01]  /*14680*/  STL [R1+0x1f00], R31 ;  /* 0x001f001f01007387 */ /* 0x0001e20000100800 */
[----:B-1----:R-:W-:-:S03]  /*14690*/  IMAD R11, R72, 0x15d, RZ ;  /* 0x0000015d480b7824 */ /* 0x002fc600078e02ff */
[----:B------:R-:W-:Y:S04]  /*146a0*/  STL [R1+0xc], RZ ;  /* 0x00000cff01007387 */ /* 0x000fe80000100800 */
[----:B------:R1:W-:Y:S01]  /*146b0*/  STL [R1+0x1f0c], R10 ;  /* 0x001f0c0a01007387 */ /* 0x0003e20000100800 */
[----:B0-----:R-:W-:Y:S02]  /*146c0*/  LEA.HI.X.SX32 R31, R9, R23, 0x1, P6 ;  /* 0x00000017091f7211 */ /* 0x001fe400030f0eff */
[----:B------:R-:W-:Y:S01]  /*146d0*/  IADD3 R9, P6, R11, R216, RZ ;  /* 0x000000d80b097210 */ /* 0x000fe20007fde0ff */
[----:B------:R-:W-:Y:S04]  /*146e0*/  STL [R1+0x10], RZ ;  /* 0x000010ff01007387 */ /* 0x000fe80000100800 */
[----:B------:R0:W-:Y:S01]  /*146f0*/  STL [R1+0x1f08], R31 ;  /* 0x001f081f01007387 */ /* 0x0001e20000100800 */
[----:B-1----:R-:W-:Y:S01]  /*14700*/  IMAD R10, R73, 0x15e, RZ ;  /* 0x0000015e490a7824 */ /* 0x002fe200078e02ff */
[----:B------:R-:W-:-:S02]  /*14710*/  CS2R R72, SRZ ;  /* 0x0000000000487805 */ /* 0x000fc4000001ff00 */
[----:B------:R-:W-:Y:S04]  /*14720*/  STL [R1+0x14], RZ ;  /* 0x000014ff01007387 */ /* 0x000fe80000100800 */
        /* <DEDUP_REMOVED lines=98> */
[----:B------:R-:W-:Y:S01]  /*14d50*/  STL [R1+0x1f78], R31 ;  /* 0x001f781f01007387 */ /* 0x000fe20000100800 */
[----:B-1----:R-:W-:Y:S01]  /*14d60*/  IMAD R11, R81, 0x16c, RZ ;  /* 0x0000016c510b7824 */ /* 0x002fe200078e02ff */
[----:B------:R-:W-:-:S02]  /*14d70*/  CS2R R80, SRZ ;  /* 0x0000000000507805 */ /* 0x000fc4000001ff00 */
[----:B------:R-:W-:Y:S04]  /*14d80*/  STL [R1+0x84], RZ ;  /* 0x000084ff01007387 */ /* 0x000fe80000100800 */
[----:B------:R0:W-:Y:S04]  /*14d90*/  STL [R1+0x1f84], R10 ;  /* 0x001f840a01007387 */ /* 0x0001e80000100800 */
[----:B------:R-:W-:Y:S01]  /*14da0*/  STL [R1+0x88], RZ ;  /* 0x000088ff01007387 */ /* 0x000fe20000100800 */
[----:B0-----:R-:W-:Y:S01]  /*14db0*/  IMAD R10, R24, 0x16d, RZ ;  /* 0x0000016d180a7824 */ /* 0x001fe200078e02ff */
[----:B------:R-:W-:-:S02]  /*14dc0*/  LEA.HI.X.SX32 R24, R9, R23, 0x1, P6 ;  /* 0x0000001709187211 */ /* 0x000fc400030f0eff */
[----:B------:R-:W-:-:S03]  /*14dd0*/  IADD3 R9, P6, R11, R216, RZ ;  /* 0x000000d80b097210 */ /* 0x000fc60007fde0ff */
[----:B------:R0:W-:Y:S04]  /*14de0*/  STL [R1+0x1f80], R24 ;  /* 0x001f801801007387 */ /* 0x0001e80000100800 */
        /* <DEDUP_REMOVED lines=328> */
[-C--:B0-----:R-:W-:Y:S02]  /*16270*/  LEA.HI.X.SX32 R24, R11, R23.reuse, 0x1, P6 ;  /* 0x000000170b187211 */ /* 0x081fe400030f0eff */
[C---:B------:R-:W-:Y:S01]  /*16280*/  IADD3 R11, P6, R10.reuse, R216, RZ ;  /* 0x000000d80a0b7210 */ /* 0x040fe20007fde0ff */
[----:B------:R-:W-:Y:S03]  /*16290*/  STL [R1+0x1f8], RZ ;  /* 0x0001f8ff01007387 */ /* 0x000fe60000100800 */
[----:B------:R-:W-:Y:S01]  /*162a0*/  LEA.HI.X.SX32 R26, R10, R23, 0x1, P6 ;  /* 0x000000170a1a7211 */ /* 0x000fe200030f0eff */
[----:B------:R0:W-:Y:S01]  /*162b0*/  STL [R1+0x20f0], R24 ;  /* 0x0020f01801007387 */ /* 0x0001e20000100800 */
[----:B-1----:R-:W-:-:S03]  /*162c0*/  IMAD R9, R60, 0x19b, RZ ;  /* 0x0000019b3c097824 */ /* 0x002fc600078e02ff */
[----:B------:R-:W-:Y:S02]  /*162d0*/  STL [R1+0x1fc], RZ ;  /* 0x0001fcff01007387 */ /* 0x000fe40000100800 */
[C---:B------:R-:W-:Y:S02]  /*162e0*/  IADD3 R10, P6, R9.reuse, R216, RZ ;  /* 0x000000d8090a7210 */ /* 0x040fe40007fde0ff */
[----:B------:R1:W-:Y:S02]  /*162f0*/  STL [R1+0x20fc], R11 ;  /* 0x0020fc0b01007387 */ /* 0x0003e40000100800 */
[----:B------:R-:W-:Y:S02]  /*16300*/  LEA.HI.X.SX32 R28, R9, R23, 0x1, P6 ;  /* 0x00000017091c7211 */ /* 0x000fe400030f0eff */
[----:B0-----:R-:W-:Y:S01]  /*16310*/  CS2R R24, SRZ ;  /* 0x0000000000187805 */ /* 0x001fe2000001ff00 */
[----:B------:R0:W-:Y:S04]  /*16320*/  STL [R1+0x20f8], R26 ;  /* 0x0020f81a01007387 */ /* 0x0001e80000100800 */
[----:B------:R3:W-:Y:S01]  /*16330*/  STL [R1+0x2104], R10 ;  /* 0x0021040a01007387 */ /* 0x0007e20000100800 */
[----:B-1----:R-:W-:Y:S01]  /*16340*/  IMAD R11, R105, 0x19c, RZ ;  /* 0x0000019c690b7824 */ /* 0x002fe200078e02ff */
[----:B------:R-:W-:-:S02]  /*16350*/  CS2R R104, SRZ ;  /* 0x0000000000687805 */ /* 0x000fc4000001ff00 */
[----:B------:R1:W-:Y:S01]  /*16360*/  STL [R1+0x2100], R28 ;  /* 0x0021001c01007387 */ /* 0x0003e20000100800 */
[----:B0-----:R-:W-:Y:S02]  /*16370*/  CS2R R26, SRZ ;  /* 0x00000000001a7805 */ /* 0x001fe4000001ff00 */
[----:B------:R-:W-:Y:S01]  /*16380*/  IADD3 R9, P6, R11, R216, RZ ;  /* 0x000000d80b097210 */ /* 0x000fe20007fde0ff */
[----:B---3--:R-:W-:-:S03]  /*16390*/  IMAD R10, R30, 0x19d, RZ ;  /* 0x0000019d1e0a7824 */ /* 0x008fc600078e02ff */
[-C--:B------:R-:W-:Y:S01]  /*163a0*/  LEA.HI.X.SX32 R30, R11, R23.reuse, 0x1, P6 ;  /* 0x000000170b1e7211 */ /* 0x080fe200030f0eff */
[----:B------:R0:W-:Y:S01]  /*163b0*/  STL [R1+0x210c], R9 ;  /* 0x00210c0901007387 */ /* 0x0001e20000100800 */
[----:B-1----:R-:W-:Y:S02]  /*163c0*/  CS2R R28, SRZ ;  /* 0x00000000001c7805 */ /* 0x002fe4000001ff00 */
[C---:B------:R-:W-:Y:S01]  /*163d0*/  IADD3 R11, P6, R10.reuse, R216, RZ ;  /* 0x000000d80a0b7210 */ /* 0x040fe20007fde0ff */
[----:B------:R1:W-:Y:S03]  /*163e0*/  STL [R1+0x2108], R30 ;  /* 0x0021081e01007387 */ /* 0x0003e60000100800 */
[----:B------:R-:W-:Y:S01]  /*163f0*/  LEA.HI.X.SX32 R32, R10, R23, 0x1, P6 ;  /* 0x000000170a207211 */ /* 0x000fe200030f0eff */
[----:B------:R3:W-:Y:S01]  /*16400*/  STL [R1+0x2114], R11 ;  /* 0x0021140b01007387 */ /* 0x0007e20000100800 */
[----:B0-----:R-:W-:-:S03]  /*16410*/  IMAD R9, R106, 0x19e, RZ ;  /* 0x0000019e6a097824 */ /* 0x001fc600078e02ff */
[----:B------:R0:W-:Y:S01]  /*16420*/  STL [R1+0x2110], R32 ;  /* 0x0021102001007387 */ /* 0x0001e20000100800 */
[----:B-1----:R-:W-:Y:S02]  /*16430*/  CS2R R30, SRZ ;  /* 0x00000000001e7805 */ /* 0x002fe4000001ff00 */
[----:B------:R-:W-:Y:S01]  /*16440*/  IADD3 R10, P6, R9, R216, RZ ;  /* 0x000000d8090a7210 */ /* 0x000fe20007fde0ff */
[----:B---3--:R-:W-:-:S03]  /*16450*/  IMAD R11, R61, 0x19f, RZ ;  /* 0x0000019f3d0b7824 */ /* 0x008fc600078e02ff */
[-C--:B------:R-:W-:Y:S01]  /*16460*/  LEA.HI.X.SX32 R34, R9, R23.reuse, 0x1, P6 ;  /* 0x0000001709227211 */ /* 0x080fe200030f0eff */
[----:B------:R1:W-:Y:S01]  /*16470*/  STL [R1+0x211c], R10 ;  /* 0x00211c0a01007387 */ /* 0x0003e20000100800 */
[----:B0-----:R-:W-:Y:S02]  /*16480*/  CS2R R32, SRZ ;  /* 0x0000000000207805 */ /* 0x001fe4000001ff00 */
[C---:B------:R-:W-:Y:S01]  /*16490*/  IADD3 R9, P6, R11.reuse, R216, RZ ;  /* 0x000000d80b097210 */ /* 0x040fe20007fde0ff */
[----:B------:R0:W-:Y:S03]  /*164a0*/  STL [R1+0x2118], R34 ;  /* 0x0021182201007387 */ /* 0x0001e60000100800 */
[----:B------:R-:W-:Y:S01]  /*164b0*/  LEA.HI.X.SX32 R36, R11, R23, 0x1, P6 ;  /* 0x000000170b247211 */ /* 0x000fe200030f0eff */
        /* <DEDUP_REMOVED lines=18> */
[----:B-----5:R-:W-:-:S03]  /*165e0*/  IMAD R10, R62, 0x1a3, RZ ;  /* 0x000001a33e0a7824 */ /* 0x020fc600078e02ff */
        /* <DEDUP_REMOVED lines=20> */
[----:B0-----:R-:W-:Y:S01]  /*16730*/  IMAD R10, R111, 0x1a6, RZ ;  /* 0x000001a66f0a7824 */ /* 0x001fe200078e02ff */
[----:B------:R-:W-:-:S02]  /*16740*/  CS2R R110, SRZ ;  /* 0x00000000006e7805 */ /* 0x000fc4000001ff00 */
[----:B------:R0:W-:Y:S01]  /*16750*/  STL [R1+0x2150], R48 ;  /* 0x0021503001007387 */ /* 0x0001e20000100800 */
[----:B-1----:R-:W-:Y:S02]  /*16760*/  CS2R R46, SRZ ;  /* 0x00000000002e7805 */ /* 0x002fe4000001ff00 */
[----:B------:R-:W-:Y:S01]  /*16770*/  IADD3 R11, P6, R10, R216, RZ ;  /* 0x000000d80a0b7210 */ /* 0x000fe20007fde0ff */
[----:B--2---:R-:W-:-:S03]  /*16780*/  IMAD R9, R64, 0x1a7, RZ ;  /* 0x000001a740097824 */ /* 0x004fc600078e02ff */
[-C--:B------:R-:W-:Y:S01]  /*16790*/  LEA.HI.X.SX32 R50, R10, R23.reuse, 0x1, P6 ;  /* 0x000000170a327211 */ /* 0x080fe200030f0eff */
[----:B------:R1:W-:Y:S01]  /*167a0*/  STL [R1+0x215c], R11 ;  /* 0x00215c0b01007387 */ /* 0x0003e20000100800 */
[----:B0-----:R-:W-:Y:S02]  /*167b0*/  CS2R R48, SRZ ;  /* 0x0000000000307805 */ /* 0x001fe4000001ff00 */
[C---:B------:R-:W-:Y:S01]  /*167c0*/  IADD3 R10, P6, R9.reuse, R216, RZ ;  /* 0x000000d8090a7210 */ /* 0x040fe20007fde0ff */
[----:B------:R0:W-:Y:S03]  /*167d0*/  STL [R1+0x2158], R50 ;  /* 0x0021583201007387 */ /* 0x0001e60000100800 */
[----:B------:R-:W-:Y:S01]  /*167e0*/  LEA.HI.X.SX32 R52, R9, R23, 0x1, P6 ;  /* 0x0000001709347211 */ /* 0x000fe200030f0eff */
[----:B------:R2:W-:Y:S01]  /*167f0*/  STL [R1+0x2164], R10 ;  /* 0x0021640a01007387 */ /* 0x0005e20000100800 */
[----:B-1----:R-:W-:-:S03]  /*16800*/  IMAD R11, R112, 0x1a8, RZ ;  /* 0x000001a8700b7824 */ /* 0x002fc600078e02ff */
[----:B------:R1:W-:Y:S01]  /*16810*/  STL [R1+0x2160], R52 ;  /* 0x0021603401007387 */ /* 0x0003e20000100800 */
[----:B0-----:R-:W-:Y:S02]  /*16820*/  CS2R R50, SRZ ;  /* 0x0000000000327805 */ /* 0x001fe4000001ff00 */
[----:B------:R-:W-:Y:S01]  /*16830*/  IADD3 R9, P6, R11, R216, RZ ;  /* 0x000000d80b097210 */ /* 0x000fe20007fde0ff */
[----:B--2---:R-:W-:-:S03]  /*16840*/  IMAD R10, R113, 0x1a9, RZ ;  /* 0x000001a9710a7824 */ /* 0x004fc600078e02ff */
[-C--:B------:R-:W-:Y:S01]  /*16850*/  LEA.HI.X.SX32 R54, R11, R23.reuse, 0x1, P6 ;  /* 0x000000170b367211 */ /* 0x080fe200030f0eff */
[----:B------:R0:W-:Y:S01]  /*16860*/  STL [R1+0x216c], R9 ;  /* 0x00216c0901007387 */ /* 0x0001e20000100800 */
[----:B------:R-:W-:Y:S02]  /*16870*/  CS2R R112, SRZ ;  /* 0x0000000000707805 */ /* 0x000fe4000001ff00 */
        /* <DEDUP_REMOVED lines=9> */
[----:B--2---:R-:W-:-:S03]  /*16910*/  IMAD R11, R115, 0x1ab, RZ ;  /* 0x000001ab730b7824 */ /* 0x004fc600078e02ff */
[-C--:B------:R-:W-:Y:S01]  /*16920*/  LEA.HI.X.SX32 R58, R9, R23.reuse, 0x1, P6 ;  /* 0x00000017093a7211 */ /* 0x080fe200030f0eff */
[----:B------:R1:W-:Y:S01]  /*16930*/  STL [R1+0x217c], R10 ;  /* 0x00217c0a01007387 */ /* 0x0003e20000100800 */
[----:B------:R-:W-:Y:S02]  /*16940*/  CS2R R114, SRZ ;  /* 0x0000000000727805 */ /* 0x000fe4000001ff00 */
        /* <DEDUP_REMOVED lines=15> */
[----:B------:R-:W-:Y:S03]  /*16a40*/  STL [R1+0x2188], R62 ;  /* 0x0021883e01007387 */ /* 0x000fe60000100800 */
[----:B------:R-:W-:Y:S01]  /*16a50*/  LEA.HI.X.SX32 R64, R9, R23, 0x1, P6 ;  /* 0x0000001709407211 */ /* 0x000fe200030f0eff */
[----:B------:R4:W-:Y:S01]  /*16a60*/  STL [R1+0x2194], R10 ;  /* 0x0021940a01007387 */ /* 0x0009e20000100800 */
[----:B0-----:R-:W-:-:S03]  /*16a70*/  IMAD R11, R118, 0x1ae, RZ ;  /* 0x000001ae760b7824 */ /* 0x001fc600078e02ff */
[----:B------:R0:W-:Y:S02]  /*16a80*/  STL [R1+0x2190], R64 ;  /* 0x0021904001007387 */ /* 0x0001e40000100800 */
[----:B------:R-:W-:Y:S01]  /*16a90*/  IADD3 R9, P6, R11, R216, RZ ;  /* 0x000000d80b097210 */ /* 0x000fe20007fde0ff */
[----:B----4-:R-:W-:-:S03]  /*16aa0*/  IMAD R10, R66, 0x1af, RZ ;  /* 0x000001af420a7824 */ /* 0x010fc600078e02ff */
[----:B------:R-:W-:Y:S01]  /*16ab0*/  LEA.HI.X.SX32 R11, R11, R23, 0x1, P6 ;  /* 0x000000170b0b7211 */ /* 0x000fe200030f0eff */
[----:B------:R1:W-:Y:S01]  /*16ac0*/  STL [R1+0x219c], R9 ;  /* 0x00219c0901007387 */ /* 0x0003e20000100800 */
[----:B------:R-:W-:Y:S02]  /*16ad0*/  IMAD R66, R120, 0x1b1, RZ ;  /* 0x000001b178427824 */ /* 0x000fe400078e02ff */
[----:B0-----:R-:W-:Y:S01]  /*16ae0*/  IMAD R64, R119, 0x1b0, RZ ;  /* 0x000001b077407824 */ /* 0x001fe200078e02ff */
[----:B------:R0:W-:Y:S01]  /*16af0*/  STL [R1+0x2198], R11 ;  /* 0x0021980b01007387 */ /* 0x0001e20000100800 */
[----:B------:R-:W-:Y:S02]  /*16b00*/  CS2R R118, SRZ ;  /* 0x0000000000767805 */ /* 0x000fe4000001ff00 */
[----:B-1----:R-:W-:Y:S01]  /*16b10*/  IADD3 R9, P6, R10, R216, RZ ;  /* 0x000000d80a097210 */ /* 0x002fe20007fde0ff */
[----:B0-----:R-:W-:-:S04]  /*16b20*/  IMAD.IADD R11, R217, 0x1, R65 ;  /* 0x00000001d90b7824 */ /* 0x001fc800078e0241 */
[----:B------:R0:W-:Y:S02]  /*16b30*/  STL [R1+0x21a4], R9 ;  /* 0x0021a40901007387 */ /* 0x0001e40000100800 */
[-C--:B0-----:R-:W-:Y:S01]  /*16b40*/  LEA.HI.X.SX32 R9, R10, R23.reuse, 0x1, P6 ;  /* 0x000000170a097211 */ /* 0x081fe200030f0eff */
[----:B------:R-:W-:Y:S01]  /*16b50*/  IMAD.IADD R10, R217, 0x1, R67 ;  /* 0x00000001d90a7824 */ /* 0x000fe200078e0243 */
[CC--:B------:R-:W-:Y:S01]  /*16b60*/  IADD3 R65, P6, R64.reuse, R216.reuse, RZ ;  /* 0x000000d840417210 */ /* 0x0c0fe20007fde0ff */
[----:B------:R-:W-:Y:S01]  /*16b70*/  IMAD R67, R121, 0x1b2, RZ ;  /* 0x000001b279437824 */ /* 0x000fe200078e02ff */
[----:B------:R-:W-:Y:S01]  /*16b80*/  CS2R R120, SRZ ;  /* 0x0000000000787805 */ /* 0x000fe2000001ff00 */
[----:B------:R0:W-:Y:S04]  /*16b90*/  STL [R1+0x21a0], R9 ;  /* 0x0021a00901007387 */ /* 0x0001e80000100800 */
[----:B------:R1:W-:Y:S01]  /*16ba0*/  STL [R1+0x21ac], R65 ;  /* 0x0021ac4101007387 */ /* 0x0003e20000100800 */
[----:B0-----:R-:W-:Y:S01]  /*16bb0*/  IMAD.IADD R9, R217, 0x1, R68 ;  /* 0x00000001d9097824 */ /* 0x001fe200078e0244 */
[----:B-1----:R-:W-:Y:S01]  /*16bc0*/  LEA.HI.X.SX32 R65, R64, R23, 0x1, P6 ;  /* 0x0000001740417211 */ /* 0x002fe200030f0eff */
[----:B------:R-:W-:Y:S01]  /*16bd0*/  IMAD.SHL.U32 R64, R3, 0x2, RZ ;  /* 0x0000000203407824 */ /* 0x000fe200078e00ff */
[----:B------:R-:W-:-:S03]  /*16be0*/  IADD3 R68, P6, R66, R216, RZ ;  /* 0x000000d842447210 */ /* 0x000fc60007fde0ff */
[----:B------:R0:W-:Y:S04]  /*16bf0*/  STL [R1+0x21a8], R65 ;  /* 0x0021a84101007387 */ /* 0x0001e80000100800 */
[----:B------:R1:W-:Y:S01]  /*16c00*/  STL [R1+0x21b4], R68 ;  /* 0x0021b44401007387 */ /* 0x0003e20000100800 */
[----:B0-----:R-:W-:Y:S01]  /*16c10*/  IMAD R65, R3, 0x3, RZ ;  /* 0x0000000303417824 */ /* 0x001fe200078e02ff */
[----:B-1----:R-:W-:Y:S02]  /*16c20*/  LEA.HI.X.SX32 R68, R66, R23, 0x1, P6 ;  /* 0x0000001742447211 */ /* 0x002fe400030f0eff */
[----:B------:R-:W-:-:S03]  /*16c30*/  IADD3 R66, P6, R67, R216, RZ ;  /* 0x000000d843427210 */ /* 0x000fc60007fde0ff */
[----:B------:R-:W-:Y:S04]  /*16c40*/  STL [R1+0x21b0], R68 ;  /* 0x0021b04401007387 */ /* 0x000fe80000100800 */
[----:B------:R0:W-:Y:S02]  /*16c50*/  STL [R1+0x21bc], R66 ;  /* 0x0021bc4201007387 */ /* 0x0001e40000100800 */
[----:B0-----:R-:W-:Y:S02]  /*16c60*/  LEA.HI.X.SX32 R66, R67, R23, 0x1, P6 ;  /* 0x0000001743427211 */ /* 0x001fe400030f0eff */
[----:B------:R-:W-:-:S03]  /*16c70*/  IADD3 R67, P6, R70, R216, RZ ;  /* 0x000000d846437210 */ /* 0x000fc60007fde0ff */
[----:B------:R0:W-:Y:S01]  /*16c80*/  STL [R1+0x21b8], R66 ;  /* 0x0021b84201007387 */ /* 0x0001e20000100800 */
[----:B------:R-:W-:-:S03]  /*16c90*/  LEA.HI.X.SX32 R68, R70, R23, 0x1, P6 ;  /* 0x0000001746447211 */ /* 0x000fc600030f0eff */
[----:B------:R1:W-:Y:S04]  /*16ca0*/  STL [R1+0x21c4], R67 ;  /* 0x0021c44301007387 */ /* 0x0003e80000100800 */
[----:B------:R2:W-:Y:S01]  /*16cb0*/  STL [R1+0x21c0], R68 ;  /* 0x0021c04401007387 */ /* 0x0005e20000100800 */
[----:B0-----:R-:W-:Y:S01]  /*16cc0*/  IMAD.SHL.U32 R66, R3, 0x4, RZ ;  /* 0x0000000403427824 */ /* 0x001fe200078e00ff */
[----:B-1----:R-:W-:Y:S02]  /*16cd0*/  IADD3 R67, P6, R71, R216, RZ ;  /* 0x000000d847437210 */ /* 0x002fe40007fde0ff */
[----:B--2---:R-:W-:-:S03]  /*16ce0*/  CS2R R68, SRZ ;  /* 0x0000000000447805 */ /* 0x004fc6000001ff00 */
[----:B------:R0:W-:Y:S02]  /*16cf0*/  STL [R1+0x21cc], R67 ;  /* 0x0021cc4301007387 */ /* 0x0001e40000100800 */
[--C-:B0-----:R-:W-:Y:S02]  /*16d00*/  IMAD.IADD R67, R66, 0x1, R4.reuse ;  /* 0x0000000142437824 */ /* 0x101fe400078e0204 */
[--C-:B------:R-:W-:Y:S02]  /*16d10*/  IMAD.IADD R67, R64, 0x1, R4.reuse ;  /* 0x0000000140437824 */ /* 0x100fe400078e0204 */
[----:B------:R-:W-:Y:S01]  /*16d20*/  IMAD.IADD R67, R65, 0x1, R4 ;  /* 0x0000000141437824 */ /* 0x000fe200078e0204 */
[----:B------:R-:W-:Y:S01]  /*16d30*/  LEA.HI.X.SX32 R67, R71, R23, 0x1, P6 ;  /* 0x0000001747437211 */ /* 0x000fe200030f0eff */
[--C-:B------:R-:W-:Y:S01]  /*16d40*/  IMAD.IADD R66, R66, 0x1, R5.reuse ;  /* 0x0000000142427824 */ /* 0x100fe200078e0205 */
[----:B------:R-:W-:Y:S01]  /*16d50*/  CS2R R70, SRZ ;  /* 0x0000000000467805 */ /* 0x000fe2000001ff00 */
[----:B------:R-:W-:-:S02]  /*16d60*/  IMAD.IADD R66, R64, 0x1, R5 ;  /* 0x0000000140427824 */ /* 0x000fc400078e0205 */
[----:B------:R0:W-:Y:S01]  /*16d70*/  STL [R1+0x21c8], R67 ;  /* 0x0021c84301007387 */ /* 0x0001e20000100800 */
[C---:B------:R-:W-:Y:S02]  /*16d80*/  IMAD.IADD R66, R65.reuse, 0x1, R5 ;  /* 0x0000000141427824 */ /* 0x040fe400078e0205 */
[C-C-:B------:R-:W-:Y:S01]  /*16d90*/  IMAD.IADD R66, R64.reuse, 0x1, R6.reuse ;  /* 0x0000000140427824 */ /* 0x140fe200078e0206 */
[----:B------:R1:W-:Y:S01]  /*16da0*/  STL [R1+0xec8], R63 ;  /* 0x000ec83f01007387 */ /* 0x0003e20000100800 */
[--C-:B------:R-:W-:Y:S02]  /*16db0*/  IMAD.IADD R66, R64, 0x1, R7.reuse ;  /* 0x0000000140427824 */ /* 0x100fe400078e0207 */
[C---:B------:R-:W-:Y:S01]  /*16dc0*/  IMAD.IADD R64, R65.reuse, 0x1, R7 ;  /* 0x0000000141407824 */ /* 0x040fe200078e0207 */
[----:B------:R-:W-:Y:S01]  /*16dd0*/  STL [R1+0xecc], R22 ;  /* 0x000ecc1601007387 */ /* 0x000fe20000100800 */
[----:B0-----:R-:W-:Y:S01]  /*16de0*/  IMAD.IADD R67, R65, 0x1, R6 ;  /* 0x0000000141437824 */ /* 0x001fe200078e0206 */
[----:B------:R-:W-:-:S02]  /*16df0*/  CS2R R64, SRZ ;  /* 0x0000000000407805 */ /* 0x000fc4000001ff00 */
[----:B------:R0:W-:Y:S01]  /*16e00*/  STL [R1+0xed0], R20 ;  /* 0x000ed01401007387 */ /* 0x0001e20000100800 */
[----:B------:R-:W-:Y:S02]  /*16e10*/  CS2R R66, SRZ ;  /* 0x0000000000427805 */ /* 0x000fe4000001ff00 */
[----:B-1----:R-:W-:Y:S01]  /*16e20*/  CS2R R62, SRZ ;  /* 0x00000000003e7805 */ /* 0x002fe2000001ff00 */
[----:B------:R1:W-:Y:S04]  /*16e30*/  STL [R1+0xed4], R15 ;  /* 0x000ed40f01007387 */ /* 0x0003e80000100800 */
[----:B------:R2:W-:Y:S01]  /*16e40*/  STL [R1+0xed8], R8 ;  /* 0x000ed80801007387 */ /* 0x0005e20000100800 */
[--C-:B0-----:R-:W-:Y:S02]  /*16e50*/  IMAD.IADD R20, R5, 0x1, R3.reuse ;  /* 0x0000000105147824 */ /* 0x101fe400078e0203 */
[----:B-1----:R-:W-:-:S02]  /*16e60*/  IMAD.IADD R15, R6, 0x1, R3 ;  /* 0x00000001060f7824 */ /* 0x002fc400078e0203 */
[--C-:B--2---:R-:W-:Y:S02]  /*16e70*/  IMAD.IADD R8, R4, 0x1, R3.reuse ;  /* 0x0000000104087824 */ /* 0x104fe400078e0203 */
[----:B------:R-:W-:-:S07]  /*16e80*/  IMAD.IADD R8, R7, 0x1, R3 ;  /* 0x0000000107087824 */ /* 0x000fce00078e0203 */
.L_x_1:
[----:B------:R-:W-:Y:S01]  /*16e90*/  SHF.R.S32.HI R8, RZ, 0x1f, R2 ;  /* 0x0000001fff087819 */ /* 0x000fe20000011402 */
[----:B------:R-:W-:Y:S01]  /*16ea0*/  STL [R1+0x27d0], R14 ;  /* 0x0027d00e01007387 */ /* 0x000fe20000100800 */
[C---:B-----5:R-:W-:Y:S02]  /*16eb0*/  IADD3 R158, P1, R2.reuse, R4, RZ ;  /* 0x00000004029e7210 */ /* 0x060fe40007f3e0ff */
[C---:B------:R-:W-:Y:S01]  /*16ec0*/  IADD3 R156, P2, R2.reuse, R5, RZ ;  /* 0x00000005029c7210 */ /* 0x040fe20007f5e0ff */
[----:B------:R-:W-:Y:S01]  /*16ed0*/  STL [R1+0x275c], R13 ;  /* 0x00275c0d01007387 */ /* 0x000fe20000100800 */
[----:B------:R-:W-:Y:S01]  /*16ee0*/  IADD3 R154, P3, R2, R6, RZ ;  /* 0x00000006029a7210 */ /* 0x000fe20007f7e0ff */
[----:B------:R-:W-:Y:S01]  /*16ef0*/  IMAD.X R159, R8, 0x1, R16, P1 ;  /* 0x00000001089f7824 */ /* 0x000fe200008e0610 */
[----:B------:R-:W-:Y:S01]  /*16f00*/  IADD3 R152, P1, R2, R7, RZ ;  /* 0x0000000702987210 */ /* 0x000fe20007f3e0ff */
[----:B------:R-:W-:Y:S01]  /*16f10*/  STL [R1+0x26fc], R12 ;  /* 0x0026fc0c01007387 */ /* 0x000fe20000100800 */
[----:B------:R-:W-:-:S02]  /*16f20*/  IMAD.X R157, R8, 0x1, R17, P2 ;  /* 0x00000001089d7824 */ /* 0x000fc400010e0611 */
[C---:B------:R-:W-:Y:S01]  /*16f30*/  IMAD.X R155, R8.reuse, 0x1, R18, P3 ;  /* 0x00000001089b7824 */ /* 0x040fe200018e0612 */
[----:B0-----:R0:W-:Y:S01]  /*16f40*/  STL [R1+0x2684], R11 ;  /* 0x0026840b01007387 */ /* 0x0011e20000100800 */
[----:B------:R-:W-:-:S03]  /*16f50*/  IMAD.X R153, R8, 0x1, R19, P1 ;  /* 0x0000000108997824 */ /* 0x000fc600008e0613 */
[----:B------:R1:W-:Y:S04]  /*16f60*/  STL [R1+0x25f0], R10 ;  /* 0x0025f00a01007387 */ /* 0x0003e80000100800 */
[----:B------:R2:W-:Y:S04]  /*16f70*/  STL [R1+0x259c], R9 ;  /* 0x00259c0901007387 */ /* 0x0005e80000100800 */
[----:B0-----:R-:W3:Y:S04]  /*16f80*/  LDG.E.U8 R11, desc[UR4][R158.64] ;  /* 0x000000049e0b7981 */ /* 0x001ee8000c1e1100 */
[----:B------:R-:W-:Y:S04]  /*16f90*/  STL [R1+0x2598], R21 ;  /* 0x0025981501007387 */ /* 0x000fe80000100800 */
[----:B------:R-:W-:Y:S04]  /*16fa0*/  STL [R1+0x2594], R61 ;  /* 0x0025943d01007387 */ /* 0x000fe80000100800 */
[----:B-1----:R-:W4:Y:S04]  /*16fb0*/  LDG.E.U8 R10, desc[UR4][R156.64] ;  /* 0x000000049c0a7981 */ /* 0x002f28000c1e1100 */
[----:B------:R0:W-:Y:S04]  /*16fc0*/  STL [R1+0x2590], R0 ;  /* 0x0025900001007387 */ /* 0x0001e80000100800 */
[----:B--2---:R-:W2:Y:S04]  /*16fd0*/  LDG.E.U8 R9, desc[UR4][R154.64] ;  /* 0x000000049a097981 */ /* 0x004ea8000c1e1100 */
[----:B------:R-:W-:Y:S04]  /*16fe0*/  STL [R1+0x258c], R216 ;  /* 0x00258cd801007387 */ /* 0x000fe80000100800 */
[----:B0-----:R0:W2:Y:S04]  /*16ff0*/  LDG.E.U8 R0, desc[UR4][R152.64] ;  /* 0x0000000498007981 */ /* 0x0010a8000c1e1100 */
[----:B------:R-:W-:Y:S04]  /*17000*/  STL [R1+0x2588], R23 ;  /* 0x0025881701007387 */ /* 0x000fe80000100800 */
[----:B------:R-:W-:Y:S04]  /*17010*/  STL.64 [R1+0x2438], R150 ;  /* 0x0024389601007387 */ /* 0x000fe80000100a00 */
[----:B------:R-:W-:Y:S04]  /*17020*/  STL.64 [R1+0x2430], R148 ;  /* 0x0024309401007387 */ /* 0x000fe80000100a00 */
[----:B------:R-:W-:Y:S04]  /*17030*/  STL.64 [R1+0x2428], R146 ;  /* 0x0024289201007387 */ /* 0x000fe80000100a00 */
[----:B------:R-:W-:Y:S01]  /*17040*/  STL.64 [R1+0x2420], R144 ;  /* 0x0024209001007387 */ /* 0x000fe20000100a00 */
[----:B------:R-:W-:Y:S01]  /*17050*/  IMAD.IADD R20, R5, 0x1, R3 ;  /* 0x0000000105147824 */ /* 0x000fe200078e0203 */
[----:B------:R-:W-:-:S02]  /*17060*/  IADD3 RZ, P1, R4, R3, RZ ;  /* 0x0000000304ff7210 */ /* 0x000fc40007f3e0ff */
[----:B------:R1:W-:Y:S01]  /*17070*/  STL.64 [R1+0x2418], R142 ;  /* 0x0024188e01007387 */ /* 0x0003e20000100a00 */
[--C-:B------:R-:W-:Y:S01]  /*17080*/  IMAD.IADD R15, R4, 0x1, R3.reuse ;  /* 0x00000001040f7824 */ /* 0x100fe200078e0203 */
[--C-:B0-----:R-:W-:Y:S02]  /*17090*/  SHF.R.S32.HI R153, RZ, 0x1f, R3.reuse ;  /* 0x0000001fff997819 */ /* 0x101fe40000011403 */
[----:B------:R0:W-:Y:S01]  /*170a0*/  STL.64 [R1+0x2410], R140 ;  /* 0x0024108c01007387 */ /* 0x0001e20000100a00 */
[C---:B------:R-:W-:Y:S01]  /*170b0*/  IMAD.IADD R22, R6.reuse, 0x1, R3 ;  /* 0x0000000106167824 */ /* 0x040fe200078e0203 */
[-C--:B------:R-:W-:Y:S02]  /*170c0*/  IADD3 RZ, P5, R5, R3.reuse, RZ ;  /* 0x0000000305ff7210 */ /* 0x080fe40007fbe0ff */
[----:B------:R-:W-:Y:S01]  /*170d0*/  STL.64 [R1+0x2408], R138 ;  /* 0x0024088a01007387 */ /* 0x000fe20000100a00 */
[-C--:B------:R-:W-:Y:S02]  /*170e0*/  IADD3 RZ, P4, R6, R3.reuse, RZ ;  /* 0x0000000306ff7210 */ /* 0x080fe40007f9e0ff */
[----:B------:R-:W-:Y:S01]  /*170f0*/  IADD3 RZ, P3, R7, R3, RZ ;  /* 0x0000000307ff7210 */ /* 0x000fe20007f7e0ff */
[----:B------:R-:W-:Y:S01]  /*17100*/  STL.64 [R1+0x2400], R136 ;  /* 0x0024008801007387 */ /* 0x000fe20000100a00 */
[----:B------:R-:W-:-:S02]  /*17110*/  IADD3 R156, P2, R2, R20, RZ ;  /* 0x00000014029c7210 */ /* 0x000fc40007f5e0ff */
[----:B-1----:R-:W-:Y:S01]  /*17120*/  MOV R142, UR45 ;  /* 0x0000002d008e7c02 */ /* 0x002fe20008000f00 */
[----:B------:R-:W-:Y:S01]  /*17130*/  STL.64 [R1+0x23f8], R134 ;  /* 0x0023f88601007387 */ /* 0x000fe20000100a00 */
[----:B------:R-:W-:Y:S02]  /*17140*/  IADD3 R158, P6, R2, R15, RZ ;  /* 0x0000000f029e7210 */ /* 0x000fe40007fde0ff */
[----:B0-----:R-:W-:Y:S01]  /*17150*/  MOV R140, UR47 ;  /* 0x0000002f008c7c02 */ /* 0x001fe20008000f00 */
[----:B------:R-:W-:Y:S01]  /*17160*/  STL.64 [R1+0x23f0], R132 ;  /* 0x0023f08401007387 */ /* 0x000fe20000100a00 */
[----:B------:R-:W-:Y:S02]  /*17170*/  MOV R141, UR46 ;  /* 0x0000002e008d7c02 */ /* 0x000fe40008000f00 */
[----:B------:R-:W-:Y:S01]  /*17180*/  MOV R143, UR44 ;  /* 0x0000002c008f7c02 */ /* 0x000fe20008000f00 */
[----:B------:R-:W-:Y:S01]  /*17190*/  STL.64 [R1+0x23e8], R130 ;  /* 0x0023e88201007387 */ /* 0x000fe20000100a00 */
[----:B------:R-:W-:-:S02]  /*171a0*/  MOV R144, UR51 ;  /* 0x0000003300907c02 */ /* 0x000fc40008000f00 */
[----:B------:R-:W-:Y:S01]  /*171b0*/  MOV R145, UR50 ;  /* 0x0000003200917c02 */ /* 0x000fe20008000f00 */
[----:B------:R-:W-:Y:S01]  /*171c0*/  STL.64 [R1+0x23e0], R128 ;  /* 0x0023e08001007387 */ /* 0x000fe20000100a00 */
[----:B------:R-:W-:Y:S02]  /*171d0*/  MOV R146, UR49 ;  /* 0x0000003100927c02 */ /* 0x000fe40008000f00 */
[----:B------:R-:W-:Y:S01]  /*171e0*/  MOV R147, UR48 ;  /* 0x0000003000937c02 */ /* 0x000fe20008000f00 */
[----:B------:R-:W-:Y:S01]  /*171f0*/  STL.64 [R1+0x23d8], R126 ;  /* 0x0023d87e01007387 */ /* 0x000fe20000100a00 */
[----:B------:R-:W-:Y:S02]  /*17200*/  MOV R148, UR55 ;  /* 0x0000003700947c02 */ /* 0x000fe40008000f00 */
[----:B------:R-:W-:Y:S01]  /*17210*/  MOV R149, UR54 ;  /* 0x0000003600957c02 */ /* 0x000fe20008000f00 */
[----:B------:R-:W-:Y:S01]  /*17220*/  STL.64 [R1+0x23d0], R124 ;  /* 0x0023d07c01007387 */ /* 0x000fe20000100a00 */
[----:B------:R-:W-:-:S02]  /*17230*/  MOV R150, UR53 ;  /* 0x0000003500967c02 */ /* 0x000fc40008000f00 */
[----:B------:R-:W-:Y:S01]  /*17240*/  MOV R151, UR52 ;  /* 0x0000003400977c02 */ /* 0x000fe20008000f00 */
[----:B------:R-:W-:Y:S04]  /*17250*/  STL.64 [R1+0x23c8], R122 ;  /* 0x0023c87a01007387 */ /* 0x000fe80000100a00 */
        /* <DEDUP_REMOVED lines=30> */
[----:B------:R-:W-:Y:S04]  /*17440*/  STL [R1+0x22d0], R60 ;  /* 0x0022d03c01007387 */ /* 0x000fe80000100800 */
[----:B------:R-:W-:Y:S04]  /*17450*/  STL.64 [R1+0x22c8], R58 ;  /* 0x0022c83a01007387 */ /* 0x000fe80000100a00 */
[----:B------:R-:W-:Y:S04]  /*17460*/  STL.64 [R1+0x22c0], R56 ;  /* 0x0022c03801007387 */ /* 0x000fe80000100a00 */
[----:B------:R-:W-:Y:S04]  /*17470*/  STL.64 [R1+0x22b8], R54 ;  /* 0x0022b83601007387 */ /* 0x000fe80000100a00 */
[----:B------:R-:W-:Y:S04]  /*17480*/  STL.64 [R1+0x22b0], R52 ;  /* 0x0022b03401007387 */ /* 0x000fe80000100a00 */
[----:B------:R-:W-:Y:S04]  /*17490*/  STL [R1+0x22a8], R51 ;  /* 0x0022a83301007387 */ /* 0x000fe80000100800 */
[----:B------:R-:W-:Y:S04]  /*174a0*/  STL [R1+0x22a4], R50 ;  /* 0x0022a43201007387 */ /* 0x000fe80000100800 */
[----:B------:R-:W-:Y:S04]  /*174b0*/  STL [R1+0x22a0], R49 ;  /* 0x0022a03101007387 */ /* 0x000fe80000100800 */
[----:B------:R-:W-:Y:S04]  /*174c0*/  STL [R1+0x229c], R48 ;  /* 0x00229c3001007387 */ /* 0x000fe80000100800 */
[----:B------:R-:W-:Y:S04]  /*174d0*/  STL [R1+0x2298], R47 ;  /* 0x0022982f01007387 */ /* 0x000fe80000100800 */
[----:B------:R-:W-:Y:S01]  /*174e0*/  STL [R1+0x2294], R46 ;  /* 0x0022942e01007387 */ /* 0x000fe20000100800 */
[----:B------:R-:W-:-:S03]  /*174f0*/  IMAD.IADD R20, R7, 0x1, R3 ;  /* 0x0000000107147824 */ /* 0x000fc600078e0203 */
[----:B------:R-:W-:Y:S04]  /*17500*/  STL [R1+0x2290], R45 ;  /* 0x0022902d01007387 */ /* 0x000fe80000100800 */
[----:B------:R-:W-:Y:S01]  /*17510*/  STL [R1+0x228c], R44 ;  /* 0x00228c2c01007387 */ /* 0x000fe20000100800 */
[----:B------:R-:W-:-:S03]  /*17520*/  IMAD.X R15, R153, 0x1, R16, P1 ;  /* 0x00000001990f7824 */ /* 0x000fc600008e0610 */
[----:B------:R-:W-:Y:S01]  /*17530*/  STL [R1+0x2288], R43 ;  /* 0x0022882b01007387 */ /* 0x000fe20000100800 */
[----:B------:R-:W-:-:S03]  /*17540*/  IADD3 R154, P1, R2, R22, RZ ;  /* 0x00000016029a7210 */ /* 0x000fc60007f3e0ff */
[----:B------:R-:W-:Y:S01]  /*17550*/  STL [R1+0x2284], R42 ;  /* 0x0022842a01007387 */ /* 0x000fe20000100800 */
[----:B------:R-:W-:-:S03]  /*17560*/  IMAD.X R22, R153, 0x1, R17, P5 ;  /* 0x0000000199167824 */ /* 0x000fc600028e0611 */
[----:B------:R-:W-:Y:S01]  /*17570*/  STL [R1+0x2280], R41 ;  /* 0x0022802901007387 */ /* 0x000fe20000100800 */
[----:B------:R-:W-:-:S03]  /*17580*/  IADD3 R152, P5, R2, R20, RZ ;  /* 0x0000001402987210 */ /* 0x000fc60007fbe0ff */
[----:B------:R-:W-:Y:S01]  /*17590*/  STL [R1+0x227c], R40 ;  /* 0x00227c2801007387 */ /* 0x000fe20000100800 */
[----:B------:R-:W-:-:S03]  /*175a0*/  IMAD.X R20, R153, 0x1, R18, P4 ;  /* 0x0000000199147824 */ /* 0x000fc600020e0612 */
[----:B------:R-:W-:Y:S04]  /*175b0*/  STL [R1+0x2278], R39 ;  /* 0x0022782701007387 */ /* 0x000fe80000100800 */
[----:B------:R-:W-:Y:S04]  /*175c0*/  STL [R1+0x2274], R38 ;  /* 0x0022742601007387 */ /* 0x000fe80000100800 */
[----:B------:R-:W-:Y:S01]  /*175d0*/  STL [R1+0x2270], R37 ;  /* 0x0022702501007387 */ /* 0x000fe20000100800 */
[----:B------:R-:W-:-:S03]  /*175e0*/  IMAD.X R159, R8, 0x1, R15, P6 ;  /* 0x00000001089f7824 */ /* 0x000fc600030e060f */
[----:B------:R-:W-:Y:S01]  /*175f0*/  STL [R1+0x226c], R36 ;  /* 0x00226c2401007387 */ /* 0x000fe20000100800 */
[----:B------:R-:W-:-:S03]  /*17600*/  IMAD.X R15, R153, 0x1, R19, P3 ;  /* 0x00000001990f7824 */ /* 0x000fc600018e0613 */
[----:B------:R-:W-:Y:S01]  /*17610*/  STL [R1+0x2268], R35 ;  /* 0x0022682301007387 */ /* 0x000fe20000100800 */
[----:B------:R-:W-:-:S03]  /*17620*/  IMAD.X R155, R8, 0x1, R20, P1 ;  /* 0x00000001089b7824 */ /* 0x000fc600008e0614 */
[----:B------:R-:W-:Y:S01]  /*17630*/  STL [R1+0x2264], R34 ;  /* 0x0022642201007387 */ /* 0x000fe20000100800 */
[----:B------:R-:W-:-:S03]  /*17640*/  IMAD R20, R3, 0x5, RZ ;  /* 0x0000000503147824 */ /* 0x000fc600078e02ff */
[----:B------:R-:W-:Y:S04]  /*17650*/  STL [R1+0x2260], R33 ;  /* 0x0022602101007387 */ /* 0x000fe80000100800 */
[----:B------:R-:W-:Y:S01]  /*17660*/  STL [R1+0x225c], R32 ;  /* 0x00225c2001007387 */ /* 0x000fe20000100800 */
[----:B------:R-:W-:-:S03]  /*17670*/  IMAD.X R157, R8, 0x1, R22, P2 ;  /* 0x00000001089d7824 */ /* 0x000fc600010e0616 */
[----:B------:R-:W-:Y:S01]  /*17680*/  STL [R1+0x2258], R31 ;  /* 0x0022581f01007387 */ /* 0x000fe20000100800 */
[----:B------:R-:W-:-:S03]  /*17690*/  IMAD.X R153, R8, 0x1, R15, P5 ;  /* 0x0000000108997824 */ /* 0x000fc600028e060f */
[----:B------:R-:W-:Y:S01]  /*176a0*/  STL [R1+0x2254], R30 ;  /* 0x0022541e01007387 */ /* 0x000fe20000100800 */
[----:B------:R-:W-:-:S03]  /*176b0*/  SHF.R.S32.HI R15, RZ, 0x1f, R20 ;  /* 0x0000001fff0f7819 */ /* 0x000fc60000011414 */
[----:B------:R-:W-:Y:S04]  /*176c0*/  STL [R1+0x2250], R29 ;  /* 0x0022501d01007387 */ /* 0x000fe80000100800 */
[----:B------:R-:W-:Y:S04]  /*176d0*/  STL [R1+0x224c], R28 ;  /* 0x00224c1c01007387 */ /* 0x000fe80000100800 */
[----:B------:R-:W-:Y:S04]  /*176e0*/  STL [R1+0x2248], R27 ;  /* 0x0022481b01007387 */ /* 0x000fe80000100800 */
[----:B------:R0:W2:Y:S04]  /*176f0*/  LDG.E.U8 R21, desc[UR4][R158.64] ;  /* 0x000000049e157981 */ /* 0x0000a8000c1e1100 */
[----:B------:R-:W-:Y:S04]  /*17700*/  STL [R1+0x2244], R26 ;  /* 0x0022441a01007387 */ /* 0x000fe80000100800 */
[----:B------:R-:W-:Y:S01]  /*17710*/  STL [R1+0x2240], R25 ;  /* 0x0022401901007387 */ /* 0x000fe20000100800 */
[----:B0-----:R-:W-:-:S03]  /*17720*/  IADD3 R158, P1, R20, R4, RZ ;  /* 0x00000004149e7210 */ /* 0x001fc60007f3e0ff */
[----:B------:R-:W-:Y:S01]  /*17730*/  STL [R1+0x223c], R24 ;  /* 0x00223c1801007387 */ /* 0x000fe20000100800 */
[----:B------:R-:W-:-:S03]  /*17740*/  IADD3 R158, P2, R2, R158, RZ ;  /* 0x0000009e029e7210 */ /* 0x000fc60007f5e0ff */
[----:B------:R-:W-:Y:S04]  /*17750*/  STL [R1+0x25a0], R140 ;  /* 0x0025a08c01007387 */ /* 0x000fe80000100800 */
[----:B------:R0:W2:Y:S04]  /*17760*/  LDG.E.U8 R14, desc[UR4][R156.64] ;  /* 0x000000049c0e7981 */ /* 0x0000a8000c1e1100 */
[----:B------:R1:W2:Y:S04]  /*17770*/  LDG.E.U8 R13, desc[UR4][R154.64] ;  /* 0x000000049a0d7981 */ /* 0x0002a8000c1e1100 */
[----:B------:R3:W2:Y:S01]  /*17780*/  LDG.E.U8 R12, desc[UR4][R152.64] ;  /* 0x00000004980c7981 */ /* 0x0006a2000c1e1100 */
[----:B0-----:R-:W-:-:S03]  /*17790*/  IADD3 R156, P3, R20, R5, RZ ;  /* 0x00000005149c7210 */ /* 0x001fc60007f7e0ff */
[----:B------:R-:W-:Y:S01]  /*177a0*/  STL [R1+0x25a4], R141 ;  /* 0x0025a48d01007387 */ /* 0x000fe20000100800 */
[----:B-1----:R-:W-:-:S03]  /*177b0*/  IADD3 R154, P4, R20, R6, RZ ;  /* 0x00000006149a7210 */ /* 0x002fc60007f9e0ff */
[----:B------:R-:W-:Y:S01]  /*177c0*/  STL [R1+0x25a8], R142 ;  /* 0x0025a88e01007387 */ /* 0x000fe20000100800 */
[----:B---3--:R-:W-:Y:S01]  /*177d0*/  IADD3 R152, P5, R20, R7, RZ ;  /* 0x0000000714987210 */ /* 0x008fe20007fbe0ff */
[C---:B------:R-:W-:Y:S02]  /*177e0*/  IMAD.X R20, R15.reuse, 0x1, R16, P1 ;  /* 0x000000010f147824 */ /* 0x040fe400008e0610 */
[----:B------:R-:W-:Y:S01]  /*177f0*/  STL [R1+0x25ac], R143 ;  /* 0x0025ac8f01007387 */ /* 0x000fe20000100800 */
[----:B------:R-:W-:Y:S01]  /*17800*/  IADD3 R156, P1, R2, R156, RZ ;  /* 0x0000009c029c7210 */ /* 0x000fe20007f3e0ff */
[----:B------:R-:W-:Y:S02]  /*17810*/  IMAD.X R153, R15, 0x1, R17, P3 ;  /* 0x000000010f997824 */ /* 0x000fe400018e0611 */
[----:B------:R-:W-:Y:S01]  /*17820*/  STL [R1+0x25b0], R144 ;  /* 0x0025b09001007387 */ /* 0x000fe20000100800 */
[----:B------:R-:W-:Y:S01]  /*17830*/  IMAD.X R159, R8, 0x1, R20, P2 ;  /* 0x00000001089f7824 */ /* 0x000fe200010e0614 */
[----:B------:R-:W-:-:S02]  /*17840*/  IADD3 R154, P2, R2, R154, RZ ;  /* 0x0000009a029a7210 */ /* 0x000fc40007f5e0ff */
[----:B------:R-:W-:Y:S01]  /*17850*/  STL [R1+0x25b4], R145 ;  /* 0x0025b49101007387 */ /* 0x000fe20000100800 */
[C---:B------:R-:W-:Y:S01]  /*17860*/  IMAD.X R22, R15.reuse, 0x1, R18, P4 ;  /* 0x000000010f167824 */ /* 0x040fe200020e0612 */
[----:B------:R-:W-:Y:S02]  /*17870*/  IADD3 R152, P3, R2, R152, RZ ;  /* 0x0000009802987210 */ /* 0x000fe40007f7e0ff */
[----:B------:R-:W-:Y:S01]  /*17880*/  STL [R1+0x25b8], R146 ;  /* 0x0025b89201007387 */ /* 0x000fe20000100800 */
[----:B------:R-:W-:-:S03]  /*17890*/  IMAD.X R15, R15, 0x1, R19, P5 ;  /* 0x000000010f0f7824 */ /* 0x000fc600028e0613 */
[----:B------:R-:W-:Y:S01]  /*178a0*/  STL [R1+0x25bc], R147 ;  /* 0x0025bc9301007387 */ /* 0x000fe20000100800 */
[----:B------:R-:W-:-:S03]  /*178b0*/  IMAD R20, R3, 0x6, RZ ;  /* 0x0000000603147824 */ /* 0x000fc600078e02ff */
[----:B------:R-:W-:Y:S01]  /*178c0*/  STL [R1+0x25c0], R148 ;  /* 0x0025c09401007387 */ /* 0x000fe20000100800 */
[----:B------:R-:W-:-:S03]  /*178d0*/  IMAD.X R157, R8, 0x1, R153, P1 ;  /* 0x00000001089d7824 */ /* 0x000fc600008e0699 */
[----:B------:R-:W-:Y:S01]  /*178e0*/  STL [R1+0x25c4], R149 ;  /* 0x0025c49501007387 */ /* 0x000fe20000100800 */
[----:B------:R-:W-:-:S03]  /*178f0*/  IMAD.X R155, R8, 0x1, R22, P2 ;  /* 0x00000001089b7824 */ /* 0x000fc600010e0616 */
[----:B------:R-:W-:Y:S01]  /*17900*/  STL [R1+0x25c8], R150 ;  /* 0x0025c89601007387 */ /* 0x000fe20000100800 */
[----:B------:R-:W-:-:S03]  /*17910*/  IMAD.X R153, R8, 0x1, R15, P3 ;  /* 0x0000000108997824 */ /* 0x000fc600018e060f */
[----:B------:R-:W-:Y:S01]  /*17920*/  STL [R1+0x25cc], R151 ;  /* 0x0025cc9701007387 */ /* 0x000fe20000100800 */
[----:B------:R-:W-:-:S03]  /*17930*/  SHF.R.S32.HI R15, RZ, 0x1f, R20 ;  /* 0x0000001fff0f7819 */ /* 0x000fc60000011414 */
[----:B------:R0:W-:Y:S04]  /*17940*/  STL [R1+0x864], R11 ;  /* 0x0008640b01007387 */ /* 0x0001e80000100800 */
[----:B----4-:R1:W-:Y:S04]  /*17950*/  STL [R1+0x860], R10 ;  /* 0x0008600a01007387 */ /* 0x0103e80000100800 */
[----:B--2---:R2:W-:Y:S04]  /*17960*/  STL [R1+0x85c], R9 ;  /* 0x00085c0901007387 */ /* 0x0045e80000100800 */
[----:B0-----:R0:W3:Y:S04]  /*17970*/  LDG.E.U8 R11, desc[UR4][R158.64] ;  /* 0x000000049e0b7981 */ /* 0x0010e8000c1e1100 */
[----:B------:R4:W-:Y:S04]  /*17980*/  STL [R1+0x858], R0 ;  /* 0x0008580001007387 */ /* 0x0009e80000100800 */
[----:B-1----:R1:W3:Y:S01]  /*17990*/  LDG.E.U8 R10, desc[UR4][R156.64] ;  /* 0x000000049c0a7981 */ /* 0x0022e2000c1e1100 */
[----:B0-----:R-:W-:-:S03]  /*179a0*/  IADD3 R158, P1, R20, R4, RZ ;  /* 0x00000004149e7210 */ /* 0x001fc60007f3e0ff */
[----:B--2---:R0:W2:Y:S01]  /*179b0*/  LDG.E.U8 R9, desc[UR4][R154.64] ;  /* 0x000000049a097981 */ /* 0x0040a2000c1e1100 */
[----:B------:R-:W-:-:S03]  /*179c0*/  IADD3 R158, P2, R2, R158, RZ ;  /* 0x0000009e029e7210 */ /* 0x000fc60007f5e0ff */
[----:B----4-:R4:W2:Y:S01]  /*179d0*/  LDG.E.U8 R0, desc[UR4][R152.64] ;  /* 0x0000000498007981 */ /* 0x0108a2000c1e1100 */
[C---:B-1----:R-:W-:Y:S02]  /*179e0*/  IADD3 R156, P3, R20.reuse, R5, RZ ;  /* 0x00000005149c7210 */ /* 0x042fe40007f7e0ff */
[C---:B0-----:R-:W-:Y:S02]  /*179f0*/  IADD3 R154, P4, R20.reuse, R6, RZ ;  /* 0x00000006149a7210 */ /* 0x041fe40007f9e0ff */
[----:B----4-:R-:W-:Y:S01]  /*17a00*/  IADD3 R152, P5, R20, R7, RZ ;  /* 0x0000000714987210 */ /* 0x010fe20007fbe0ff */
[C---:B------:R-:W-:Y:S01]  /*17a10*/  IMAD.X R20, R15.reuse, 0x1, R16, P1 ;  /* 0x000000010f147824 */ /* 0x040fe200008e0610 */
[----:B------:R-:W-:Y:S01]  /*17a20*/  IADD3 R156, P1, R2, R156, RZ ;  /* 0x0000009c029c7210 */ /* 0x000fe20007f3e0ff */
[C---:B------:R-:W-:Y:S02]  /*17a30*/  IMAD.X R153, R15.reuse, 0x1, R17, P3 ;  /* 0x000000010f997824 */ /* 0x040fe400018e0611 */
[----:B------:R-:W-:Y:S01]  /*17a40*/  IMAD.X R159, R8, 0x1, R20, P2 ;  /* 0x00000001089f7824 */ /* 0x000fe200010e0614 */
[C---:B------:R-:W-:Y:S01]  /*17a50*/  IADD3 R154, P2, R2.reuse, R154, RZ ;  /* 0x0000009a029a7210 */ /* 0x040fe20007f5e0ff */
[C---:B------:R-:W-:Y:S01]  /*17a60*/  IMAD.X R22, R15.reuse, 0x1, R18, P4 ;  /* 0x000000010f167824 */ /* 0x040fe200020e0612 */
[----:B------:R-:W-:Y:S01]  /*17a70*/  IADD3 R152, P3, R2, R152, RZ ;  /* 0x0000009802987210 */ /* 0x000fe20007f7e0ff */
[----:B------:R-:W-:Y:S01]  /*17a80*/  IMAD.X R15, R15, 0x1, R19, P5 ;  /* 0x000000010f0f7824 */ /* 0x000fe200028e0613 */
[----:B------:R0:W4:Y:S01]  /*17a90*/  LDG.E.U8 R121, desc[UR4][R158.64] ;  /* 0x000000049e797981 */ /* 0x000122000c1e1100 */
[----:B------:R-:W-:-:S02]  /*17aa0*/  IMAD.X R157, R8, 0x1, R153, P1 ;  /* 0x00000001089d7824 */ /* 0x000fc400008e0699 */
[C---:B------:R-:W-:Y:S02]  /*17ab0*/  IMAD.X R155, R8.reuse, 0x1, R22, P2 ;  /* 0x00000001089b7824 */ /* 0x040fe400010e0616 */
[----:B------:R-:W-:Y:S01]  /*17ac0*/  IMAD.X R153, R8, 0x1, R15, P3 ;  /* 0x0000000108997824 */ /* 0x000fe200018e060f */
[----:B------:R1:W3:Y:S04]  /*17ad0*/  LDG.E.U8 R120, desc[UR4][R156.64] ;  /* 0x000000049c787981 */ /* 0x0002e8000c1e1100 */
[----:B------:R1:W2:Y:S04]  /*17ae0*/  LDG.E.U8 R119, desc[UR4][R154.64] ;  /* 0x000000049a777981 */ /* 0x0002a8000c1e1100 */
[----:B------:R1:W2:Y:S01]  /*17af0*/  LDG.E.U8 R118, desc[UR4][R152.64] ;  /* 0x0000000498767981 */ /* 0x0002a2000c1e1100 */
[----:B------:R-:W-:-:S05]  /*17b00*/  IMAD R20, R3, 0x7, RZ ;  /* 0x0000000703147824 */ /* 0x000fca00078e02ff */
[C---:B0-----:R-:W-:Y:S02]  /*17b10*/  IADD3 R158, P1, R20.reuse, R4, RZ ;  /* 0x00000004149e7210 */ /* 0x041fe40007f3e0ff */
[----:B------:R-:W-:Y:S02]  /*17b20*/  SHF.R.S32.HI R15, RZ, 0x1f, R20 ;  /* 0x0000001fff0f7819 */ /* 0x000fe40000011414 */
[C---:B-1----:R-:W-:Y:S02]  /*17b30*/  IADD3 R156, P3, R20.reuse, R5, RZ ;  /* 0x00000005149c7210 */ /* 0x042fe40007f7e0ff */
[C---:B------:R-:W-:Y:S02]  /*17b40*/  IADD3 R154, P4, R20.reuse, R6, RZ ;  /* 0x00000006149a7210 */ /* 0x040fe40007f9e0ff */
[----:B------:R-:W-:Y:S01]  /*17b50*/  IADD3 R152, P5, R20, R7, RZ ;  /* 0x0000000714987210 */ /* 0x000fe20007fbe0ff */
[C---:B------:R-:W-:Y:S01]  /*17b60*/  IMAD.X R20, R15.reuse, 0x1, R16, P1 ;  /* 0x000000010f147824 */ /* 0x040fe200008e0610 */
[C---:B------:R-:W-:Y:S01]  /*17b70*/  IADD3 R158, P2, R2.reuse, R158, RZ ;  /* 0x0000009e029e7210 */ /* 0x040fe20007f5e0ff */
[C---:B------:R-:W-:Y:S01]  /*17b80*/  IMAD.X R153, R15.reuse, 0x1, R17, P3 ;  /* 0x000000010f997824 */ /* 0x040fe200018e0611 */
[C---:B------:R-:W-:Y:S01]  /*17b90*/  IADD3 R156, P1, R2.reuse, R156, RZ ;  /* 0x0000009c029c7210 */ /* 0x040fe20007f3e0ff */
[C---:B------:R-:W-:Y:S01]  /*17ba0*/  IMAD.X R22, R15.reuse, 0x1, R18, P4 ;  /* 0x000000010f167824 */ /* 0x040fe200020e0612 */
[----:B------:R-:W-:Y:S01]  /*17bb0*/  IADD3 R152, P3, R2, R152, RZ ;  /* 0x0000009802987210 */ /* 0x000fe20007f7e0ff */
[----:B------:R-:W-:Y:S01]  /*17bc0*/  IMAD.X R159, R8, 0x1, R20, P2 ;  /* 0x00000001089f7824 */ /* 0x000fe200010e0614 */
[----:B------:R-:W-:Y:S01]  /*17bd0*/  IADD3 R154, P2, R2, R154, RZ ;  /* 0x0000009a029a7210 */ /* 0x000fe20007f5e0ff */
[----:B------:R-:W-:-:S02]  /*17be0*/  IMAD.X R15, R15, 0x1, R19, P5 ;  /* 0x000000010f0f7824 */ /* 0x000fc400028e0613 */
[----:B------:R-:W-:Y:S01]  /*17bf0*/  IMAD.SHL.U32 R20, R3, 0x8, RZ ;  /* 0x0000000803147824 */ /* 0x000fe200078e00ff */
[----:B------:R0:W2:Y:S01]  /*17c00*/  LDG.E.U8 R69, desc[UR4][R158.64] ;  /* 0x000000049e457981 */ /* 0x0000a2000c1e1100 */
[C---:B------:R-:W-:Y:S02]  /*17c10*/  IMAD.X R157, R8.reuse, 0x1, R153, P1 ;  /* 0x00000001089d7824 */ /* 0x040fe400008e0699 */
[C---:B------:R-:W-:Y:S02]  /*17c20*/  IMAD.X R155, R8.reuse, 0x1, R22, P2 ;  /* 0x00000001089b7824 */ /* 0x040fe400010e0616 */
[----:B------:R-:W-:Y:S01]  /*17c30*/  IMAD.X R153, R8, 0x1, R15, P3 ;  /* 0x0000000108997824 */ /* 0x000fe200018e060f */
[----:B------:R-:W-:Y:S01]  /*17c40*/  SHF.R.S32.HI R15, RZ, 0x1f, R20 ;  /* 0x0000001fff0f7819 */ /* 0x000fe20000011414 */
[----:B------:R1:W2:Y:S01]  /*17c50*/  LDG.E.U8 R68, desc[UR4][R156.64] ;  /* 0x000000049c447981 */ /* 0x0002a2000c1e1100 */
[----:B0-----:R-:W-:-:S03]  /*17c60*/  IADD3 R158, P1, R20, R4, RZ ;  /* 0x00000004149e7210 */ /* 0x001fc60007f3e0ff */
[----:B------:R0:W2:Y:S01]  /*17c70*/  LDG.E.U8 R67, desc[UR4][R154.64] ;  /* 0x000000049a437981 */ /* 0x0000a2000c1e1100 */
[----:B------:R-:W-:-:S03]  /*17c80*/  IADD3 R158, P2, R2, R158, RZ ;  /* 0x0000009e029e7210 */ /* 0x000fc60007f5e0ff */
[----:B------:R0:W2:Y:S01]  /*17c90*/  LDG.E.U8 R66, desc[UR4][R152.64] ;  /* 0x0000000498427981 */ /* 0x0000a2000c1e1100 */
[C---:B-1----:R-:W-:Y:S02]  /*17ca0*/  IADD3 R156, P3, R20.reuse, R5, RZ ;  /* 0x00000005149c7210 */ /* 0x042fe40007f7e0ff */
[C---:B0-----:R-:W-:Y:S02]  /*17cb0*/  IADD3 R154, P4, R20.reuse, R6, RZ ;  /* 0x00000006149a7210 */ /* 0x041fe40007f9e0ff */
[----:B------:R-:W-:Y:S01]  /*17cc0*/  IADD3 R152, P5, R20, R7, RZ ;  /* 0x0000000714987210 */ /* 0x000fe20007fbe0ff */
[C---:B------:R-:W-:Y:S01]  /*17cd0*/  IMAD.X R20, R15.reuse, 0x1, R16, P1 ;  /* 0x000000010f147824 */ /* 0x040fe200008e0610 */
[----:B------:R-:W-:Y:S01]  /*17ce0*/  IADD3 R156, P1, R2, R156, RZ ;  /* 0x0000009c029c7210 */ /* 0x000fe20007f3e0ff */
[C---:B------:R-:W-:Y:S02]  /*17cf0*/  IMAD.X R153, R15.reuse, 0x1, R17, P3 ;  /* 0x000000010f997824 */ /* 0x040fe400018e0611 */
[----:B------:R-:W-:Y:S01]  /*17d00*/  IMAD.X R159, R8, 0x1, R20, P2 ;  /* 0x00000001089f7824 */ /* 0x000fe200010e0614 */
[C---:B------:R-:W-:Y:S01]  /*17d10*/  IADD3 R154, P2, R2.reuse, R154, RZ ;  /* 0x0000009a029a7210 */ /* 0x040fe20007f5e0ff */
[C---:B------:R-:W-:Y:S01]  /*17d20*/  IMAD.X R22, R15.reuse, 0x1, R18, P4 ;  /* 0x000000010f167824 */ /* 0x040fe200020e0612 */
[----:B------:R-:W-:Y:S01]  /*17d30*/  IADD3 R152, P3, R2, R152, RZ ;  /* 0x0000009802987210 */ /* 0x000fe20007f7e0ff */
[----:B------:R-:W-:-:S02]  /*17d40*/  IMAD.X R15, R15, 0x1, R19, P5 ;  /* 0x000000010f0f7824 */ /* 0x000fc400028e0613 */
[----:B------:R-:W-:Y:S02]  /*17d50*/  IMAD R20, R3, 0x9, RZ ;  /* 0x0000000903147824 */ /* 0x000fe400078e02ff */
[C---:B------:R-:W-:Y:S02]  /*17d60*/  IMAD.X R157, R8.reuse, 0x1, R153, P1 ;  /* 0x00000001089d7824 */ /* 0x040fe400008e0699 */
[C---:B------:R-:W-:Y:S02]  /*17d70*/  IMAD.X R155, R8.reuse, 0x1, R22, P2 ;  /* 0x00000001089b7824 */ /* 0x040fe400010e0616 */
[----:B------:R-:W-:Y:S01]  /*17d80*/  IMAD.X R153, R8, 0x1, R15, P3 ;  /* 0x0000000108997824 */ /* 0x000fe200018e060f */
[----:B------:R-:W-:Y:S01]  /*17d90*/  SHF.R.S32.HI R15, RZ, 0x1f, R20 ;  /* 0x0000001fff0f7819 */ /* 0x000fe20000011414 */
[----:B------:R0:W-:Y:S04]  /*17da0*/  STL [R1+0x854], R21 ;  /* 0x0008541501007387 */ /* 0x0001e80000100800 */
[----:B0-----:R0:W2:Y:S04]  /*17db0*/  LDG.E.U8 R21, desc[UR4][R158.64] ;  /* 0x000000049e157981 */ /* 0x0010a8000c1e1100 */
[----:B------:R1:W-:Y:S01]  /*17dc0*/  STL [R1+0x850], R14 ;  /* 0x0008500e01007387 */ /* 0x0003e20000100800 */
[----:B0-----:R-:W-:-:S03]  /*17dd0*/  IADD3 R158, P1, R20, R4, RZ ;  /* 0x00000004149e7210 */ /* 0x001fc60007f3e0ff */
[----:B------:R0:W-:Y:S01]  /*17de0*/  STL [R1+0x84c], R13 ;  /* 0x00084c0d01007387 */ /* 0x0001e20000100800 */
[----:B------:R-:W-:-:S03]  /*17df0*/  IADD3 R158, P2, R2, R158, RZ ;  /* 0x0000009e029e7210 */ /* 0x000fc60007f5e0ff */
[----:B------:R0:W-:Y:S04]  /*17e00*/  STL [R1+0x848], R12 ;  /* 0x0008480c01007387 */ /* 0x0001e80000100800 */
[----:B-1----:R1:W2:Y:S04]  /*17e10*/  LDG.E.U8 R14, desc[UR4][R156.64] ;  /* 0x000000049c0e7981 */ /* 0x0022a8000c1e1100 */
[----:B0-----:R0:W2:Y:S04]  /*17e20*/  LDG.E.U8 R13, desc[UR4][R154.64] ;  /* 0x000000049a0d7981 */ /* 0x0010a8000c1e1100 */
[----:B------:R0:W2:Y:S01]  /*17e30*/  LDG.E.U8 R12, desc[UR4][R152.64] ;  /* 0x00000004980c7981 */ /* 0x0000a2000c1e1100 */
[----:B-1----:R-:W-:-:S02]  /*17e40*/  IADD3 R156, P3, R20, R5, RZ ;  /* 0x00000005149c7210 */ /* 0x002fc40007f7e0ff */
        /* <DEDUP_REMOVED lines=10> */
[C---:B------:R-:W-:Y:S02]  /*17ef0*/  IMAD.X R157, R8.reuse, 0x1, R153, P1 ;  /* 0x00000001089d7824 */ /* 0x040fe400008e0699 */
[C---:B------:R-:W-:Y:S02]  /*17f00*/  IMAD.X R155, R8.reuse, 0x1, R22, P2 ;  /* 0x00000001089b7824 */ /* 0x040fe400010e0616 */
[----:B------:R-:W-:Y:S01]  /*17f10*/  IMAD.X R153, R8, 0x1, R15, P3 ;  /* 0x0000000108997824 */ /* 0x000fe200018e060f */
[----:B----4-:R-:W-:Y:S04]  /*17f20*/  STL [R1+0x25d0], R121 ;  /* 0x0025d07901007387 */ /* 0x010fe80000100800 */
[----:B---3--:R-:W-:Y:S04]  /*17f30*/  STL [R1+0x25d4], R120 ;  /* 0x0025d47801007387 */ /* 0x008fe80000100800 */
[----:B--2---:R-:W-:Y:S04]  /*17f40*/  STL [R1+0x25d8], R119 ;  /* 0x0025d87701007387 */ /* 0x004fe80000100800 */
[----:B------:R0:W-:Y:S04]  /*17f50*/  STL [R1+0x844], R11 ;  /* 0x0008440b01007387 */ /* 0x0001e80000100800 */
[----:B------:R-:W-:Y:S04]  /*17f60*/  STL [R1+0x25dc], R118 ;  /* 0x0025dc7601007387 */ /* 0x000fe80000100800 */
[----:B------:R1:W-:Y:S04]  /*17f70*/  STL [R1+0x840], R10 ;  /* 0x0008400a01007387 */ /* 0x0003e80000100800 */
[----:B0-----:R0:W2:Y:S04]  /*17f80*/  LDG.E.U8 R11, desc[UR4][R158.64] ;  /* 0x000000049e0b7981 */ /* 0x0010a8000c1e1100 */
[----:B------:R3:W-:Y:S04]  /*17f90*/  STL [R1+0x83c], R9 ;  /* 0x00083c0901007387 */ /* 0x0007e80000100800 */
[----:B-1----:R1:W4:Y:S04]  /*17fa0*/  LDG.E.U8 R10, desc[UR4][R156.64] ;  /* 0x000000049c0a7981 */ /* 0x002328000c1e1100 */
[----:B------:R0:W-:Y:S04]  /*17fb0*/  STL [R1+0x838], R0 ;  /* 0x0008380001007387 */ /* 0x0001e80000100800 */
[----:B---3--:R3:W4:Y:S04]  /*17fc0*/  LDG.E.U8 R9, desc[UR4][R154.64] ;  /* 0x000000049a097981 */ /* 0x008728000c1e1100 */
[----:B0-----:R0:W4:Y:S01]  /*17fd0*/  LDG.E.U8 R0, desc[UR4][R152.64] ;  /* 0x0000000498007981 */ /* 0x001122000c1e1100 */
[----:B------:R-:W-:-:S05]  /*17fe0*/  IMAD R20, R3, 0xa, RZ ;  /* 0x0000000a03147824 */ /* 0x000fca00078e02ff */
[C---:B------:R-:W-:Y:S02]  /*17ff0*/  IADD3 R158, P1, R20.reuse, R4, RZ ;  /* 0x00000004149e7210 */ /* 0x040fe40007f3e0ff */
[----:B------:R-:W-:Y:S02]  /*18000*/  SHF.R.S32.HI R15, RZ, 0x1f, R20 ;  /* 0x0000001fff0f7819 */ /* 0x000fe40000011414 */
[C---:B-1----:R-:W-:Y:S02]  /*18010*/  IADD3 R156, P3, R20.reuse, R5, RZ ;  /* 0x00000005149c7210 */ /* 0x042fe40007f7e0ff */
[C---:B---3--:R-:W-:Y:S02]  /*18020*/  IADD3 R154, P4, R20.reuse, R6, RZ ;  /* 0x00000006149a7210 */ /* 0x048fe40007f9e0ff */
[----:B0-----:R-:W-:Y:S01]  /*18030*/  IADD3 R152, P5, R20, R7, RZ ;  /* 0x0000000714987210 */ /* 0x001fe20007fbe0ff */
        /* <DEDUP_REMOVED lines=8> */
[----:B------:R-:W-:Y:S01]  /*180c0*/  STL [R1+0x25e0], R69 ;  /* 0x0025e04501007387 */ /* 0x000fe20000100800 */
[----:B------:R-:W-:-:S02]  /*180d0*/  IMAD.X R15, R15, 0x1, R19, P5 ;  /* 0x000000010f0f7824 */ /* 0x000fc400028e0613 */
[----:B------:R-:W-:Y:S01]  /*180e0*/  IMAD R20, R3, 0xb, RZ ;  /* 0x0000000b03147824 */ /* 0x000fe200078e02ff */
[----:B------:R-:W-:Y:S01]  /*180f0*/  STL [R1+0x25e4], R68 ;  /* 0x0025e44401007387 */ /* 0x000fe20000100800 */
[----:B------:R-:W-:-:S03]  /*18100*/  IMAD.X R157, R8, 0x1, R153, P1 ;  /* 0x00000001089d7824 */ /* 0x000fc600008e0699 */
[----:B------:R-:W-:Y:S01]  /*18110*/  STL [R1+0x25e8], R67 ;  /* 0x0025e84301007387 */ /* 0x000fe20000100800 */
[C---:B------:R-:W-:Y:S02]  /*18120*/  IMAD.X R155, R8.reuse, 0x1, R22, P2 ;  /* 0x00000001089b7824 */ /* 0x040fe400010e0616 */
[----:B------:R-:W-:Y:S01]  /*18130*/  IMAD.X R153, R8, 0x1, R15, P3 ;  /* 0x0000000108997824 */ /* 0x000fe200018e060f */
[----:B------:R-:W-:Y:S01]  /*18140*/  STL [R1+0x25ec], R66 ;  /* 0x0025ec4201007387 */ /* 0x000fe20000100800 */
[----:B------:R-:W-:-:S03]  /*18150*/  SHF.R.S32.HI R15, RZ, 0x1f, R20 ;  /* 0x0000001fff0f7819 */ /* 0x000fc60000011414 */
[----:B------:R0:W-:Y:S04]  /*18160*/  STL [R1+0x814], R21 ;  /* 0x0008141501007387 */ /* 0x0001e80000100800 */
[----:B0-----:R0:W3:Y:S02]  /*18170*/  LDG.E.U8 R21, desc[UR4][R158.64] ;  /* 0x000000049e157981 */ /* 0x0010e4000c1e1100 */
[----:B0-----:R-:W-:Y:S02]  /*18180*/  IADD3 R158, P1, R20, R4, RZ ;  /* 0x00000004149e7210 */ /* 0x001fe40007f3e0ff */
[----:B------:R0:W-:Y:S04]  /*18190*/  STL [R1+0x810], R14 ;  /* 0x0008100e01007387 */ /* 0x0001e80000100800 */
[----:B------:R1:W-:Y:S01]  /*181a0*/  STL [R1+0x80c], R13 ;  /* 0x00080c0d01007387 */ /* 0x0003e20000100800 */
[----:B------:R-:W-:-:S03]  /*181b0*/  IADD3 R158, P2, R2, R158, RZ ;  /* 0x0000009e029e7210 */ /* 0x000fc60007f5e0ff */
[----:B------:R1:W-:Y:S04]  /*181c0*/  STL [R1+0x808], R12 ;  /* 0x0008080c01007387 */ /* 0x0003e80000100800 */
[----:B0-----:R0:W3:Y:S04]  /*181d0*/  LDG.E.U8 R14, desc[UR4][R156.64] ;  /* 0x000000049c0e7981 */ /* 0x0010e8000c1e1100 */
[----:B-1----:R1:W3:Y:S04]  /*181e0*/  LDG.E.U8 R13, desc[UR4][R154.64] ;  /* 0x000000049a0d7981 */ /* 0x0022e8000c1e1100 */
[----:B------:R1:W3:Y:S01]  /*181f0*/  LDG.E.U8 R12, desc[UR4][R152.64] ;  /* 0x00000004980c7981 */ /* 0x0002e2000c1e1100 */
[----:B0-----:R-:W-:-:S02]  /*18200*/  IADD3 R156, P3, R20, R5, RZ ;  /* 0x00000005149c7210 */ /* 0x001fc40007f7e0ff */
[C---:B-1----:R-:W-:Y:S02]  /*18210*/  IADD3 R154, P4, R20.reuse, R6, RZ ;  /* 0x00000006149a7210 */ /* 0x042fe40007f9e0ff */
        /* <DEDUP_REMOVED lines=12> */
[----:B--2---:R0:W-:Y:S04]  /*182e0*/  STL [R1+0x804], R11 ;  /* 0x0008040b01007387 */ /* 0x0041e80000100800 */
[----:B----4-:R1:W-:Y:S04]  /*182f0*/  STL [R1+0x800], R10 ;  /* 0x0008000a01007387 */ /* 0x0103e80000100800 */
[----:B0-----:R0:W2:Y:S04]  /*18300*/  LDG.E.U8 R11, desc[UR4][R158.64] ;  /* 0x000000049e0b7981 */ /* 0x0010a8000c1e1100 */
[----:B------:R4:W-:Y:S04]  /*18310*/  STL [R1+0x7fc], R9 ;  /* 0x0007fc0901007387 */ /* 0x0009e80000100800 */
[----:B-1----:R1:W2:Y:S04]  /*18320*/  LDG.E.U8 R10, desc[UR4][R156.64] ;  /* 0x000000049c0a7981 */ /* 0x0022a8000c1e1100 */
[----:B------:R0:W-:Y:S04]  /*18330*/  STL [R1+0x7f8], R0 ;  /* 0x0007f80001007387 */ /* 0x0001e80000100800 */
[----:B----4-:R4:W2:Y:S04]  /*18340*/  LDG.E.U8 R9, desc[UR4][R154.64] ;  /* 0x000000049a097981 */ /* 0x0108a8000c1e1100 */
[----:B0-----:R0:W2:Y:S01]  /*18350*/  LDG.E.U8 R0, desc[UR4][R152.64] ;  /* 0x0000000498007981 */ /* 0x0010a2000c1e1100 */
[----:B------:R-:W-:-:S05]  /*18360*/  IMAD R20, R3, 0xc, RZ ;  /* 0x0000000c03147824 */ /* 0x000fca00078e02ff */
[C---:B------:R-:W-:Y:S02]  /*18370*/  IADD3 R158, P1, R20.reuse, R4, RZ ;  /* 0x00000004149e7210 */ /* 0x040fe40007f3e0ff */
[----:B------:R-:W-:Y:S02]  /*18380*/  SHF.R.S32.HI R15, RZ, 0x1f, R20 ;  /* 0x0000001fff0f7819 */ /* 0x000fe40000011414 */
[C---:B-1----:R-:W-:Y:S02]  /*18390*/  IADD3 R156, P3, R20.reuse, R5, RZ ;  /* 0x00000005149c7210 */ /* 0x042fe40007f7e0ff */
[C---:B----4-:R-:W-:Y:S02]  /*183a0*/  IADD3 R154, P4, R20.reuse, R6, RZ ;  /* 0x00000006149a7210 */ /* 0x050fe40007f9e0ff */
        /* <DEDUP_REMOVED lines=10> */
[----:B------:R-:W-:Y:S02]  /*18450*/  IMAD R20, R3, 0xd, RZ ;  /* 0x0000000d03147824 */ /* 0x000fe400078e02ff */
[C---:B------:R-:W-:Y:S02]  /*18460*/  IMAD.X R157, R8.reuse, 0x1, R153, P1 ;  /* 0x00000001089d7824 */ /* 0x040fe400008e0699 */
[C---:B------:R-:W-:Y:S02]  /*18470*/  IMAD.X R155, R8.reuse, 0x1, R22, P2 ;  /* 0x00000001089b7824 */ /* 0x040fe400010e0616 */
[----:B------:R-:W-:Y:S01]  /*18480*/  IMAD.X R153, R8, 0x1, R15, P3 ;  /* 0x0000000108997824 */ /* 0x000fe200018e060f */
[----:B------:R-:W-:Y:S01]  /*18490*/  SHF.R.S32.HI R15, RZ, 0x1f, R20 ;  /* 0x0000001fff0f7819 */ /* 0x000fe20000011414 */
[----:B---3--:R0:W-:Y:S04]  /*184a0*/  STL [R1+0x7f4], R21 ;  /* 0x0007f41501007387 */ /* 0x0081e80000100800 */
[----:B0-----:R0:W3:Y:S02]  /*184b0*/  LDG.E.U8 R21, desc[UR4][R158.64] ;  /* 0x000000049e157981 */ /* 0x0010e4000c1e1100 */
[----:B0-----:R-:W-:-:S02]  /*184c0*/  IADD3 R158, P1, R20, R4, RZ ;  /* 0x00000004149e7210 */ /* 0x001fc40007f3e0ff */
[----:B------:R0:W-:Y:S02]  /*184d0*/  STL [R1+0x7f0], R14 ;  /* 0x0007f00e01007387 */ /* 0x0001e40000100800 */
[----:B------:R-:W-:Y:S02]  /*184e0*/  IADD3 R158, P2, R2, R158, RZ ;  /* 0x0000009e029e7210 */ /* 0x000fe40007f5e0ff */
[----:B------:R1:W-:Y:S04]  /*184f0*/  STL [R1+0x7ec], R13 ;  /* 0x0007ec0d01007387 */ /* 0x0003e80000100800 */
[----:B------:R4:W-:Y:S04]  /*18500*/  STL [R1+0x7e8], R12 ;  /* 0x0007e80c01007387 */ /* 0x0009e80000100800 */
[----:B0-----:R0:W3:Y:S04]  /*18510*/  LDG.E.U8 R14, desc[UR4][R156.64] ;  /* 0x000000049c0e7981 */ /* 0x0010e8000c1e1100 */
[----:B-1----:R1:W3:Y:S04]  /*18520*/  LDG.E.U8 R13, desc[UR4][R154.64] ;  /* 0x000000049a0d7981 */ /* 0x0022e8000c1e1100 */
[----:B----4-:R4:W3:Y:S01]  /*18530*/  LDG.E.U8 R12, desc[UR4][R152.64] ;  /* 0x00000004980c7981 */ /* 0x0108e2000c1e1100 */
[----:B0-----:R-:W-:-:S02]  /*18540*/  IADD3 R156, P3, R20, R5, RZ ;  /* 0x00000005149c7210 */ /* 0x001fc40007f7e0ff */
[C---:B-1----:R-:W-:Y:S02]  /*18550*/  IADD3 R154, P4, R20.reuse, R6, RZ ;  /* 0x00000006149a7210 */ /* 0x042fe40007f9e0ff */
[----:B----4-:R-:W-:Y:S01]  /*18560*/  IADD3 R152, P5, R20, R7, RZ ;  /* 0x0000000714987210 */ /* 0x010fe20007fbe0ff */
[C---:B------:R-:W-:Y:S01]  /*18570*/  IMAD.X R20, R15.reuse, 0x1, R16, P1 ;  /* 0x000000010f147824 */ /* 0x040fe200008e0610 */
[C---:B------:R-:W-:Y:S01]  /*18580*/  IADD3 R156, P1, R2.reuse, R156, RZ ;  /* 0x0000009c029c7210 */ /* 0x040fe20007f3e0ff */
[C---:B------:R-:W-:Y:S01]  /*18590*/  IMAD.X R153, R15.reuse, 0x1, R17, P3 ;  /* 0x000000010f997824 */ /* 0x040fe200018e0611 */
[----:B------:R-:W-:Y:S01]  /*185a0*/  IADD3 R152, P3, R2, R152, RZ ;  /* 0x0000009802987210 */ /* 0x000fe20007f7e0ff */
[----:B------:R-:W-:Y:S01]  /*185b0*/  IMAD.X R159, R8, 0x1, R20, P2 ;  /* 0x00000001089f7824 */ /* 0x000fe200010e0614 */
[----:B------:R-:W-:Y:S01]  /*185c0*/  IADD3 R154, P2, R2, R154, RZ ;  /* 0x0000009a029a7210 */ /* 0x000fe20007f5e0ff */
[C---:B------:R-:W-:Y:S02]  /*185d0*/  IMAD.X R22, R15.reuse, 0x1, R18, P4 ;  /* 0x000000010f167824 */ /* 0x040fe400020e0612 */
[----:B------:R-:W-:-:S02]  /*185e0*/  IMAD.X R15, R15, 0x1, R19, P5 ;  /* 0x000000010f0f7824 */ /* 0x000fc400028e0613 */
[----:B------:R-:W-:Y:S02]  /*185f0*/  IMAD R20, R3, 0xe, RZ ;  /* 0x0000000e03147824 */ /* 0x000fe400078e02ff */
[C---:B------:R-:W-:Y:S02]  /*18600*/  IMAD.X R157, R8.reuse, 0x1, R153, P1 ;  /* 0x00000001089d7824 */ /* 0x040fe400008e0699 */
[C---:B------:R-:W-:Y:S02]  /*18610*/  IMAD.X R155, R8.reuse, 0x1, R22, P2 ;  /* 0x00000001089b7824 */ /* 0x040fe400010e0616 */
[----:B------:R-:W-:Y:S01]  /*18620*/  IMAD.X R153, R8, 0x1, R15, P3 ;  /* 0x0000000108997824 */ /* 0x000fe200018e060f */
[----:B------:R-:W-:Y:S01]  /*18630*/  SHF.R.S32.HI R15, RZ, 0x1f, R20 ;  /* 0x0000001fff0f7819 */ /* 0x000fe20000011414 */
[----:B--2---:R0:W-:Y:S04]  /*18640*/  STL [R1+0x7e4], R11 ;  /* 0x0007e40b01007387 */ /* 0x0041e80000100800 */
[----:B------:R1:W-:Y:S04]  /*18650*/  STL [R1+0x7e0], R10 ;  /* 0x0007e00a01007387 */ /* 0x0003e80000100800 */
[----:B0-----:R0:W2:Y:S04]  /*18660*/  LDG.E.U8 R11, desc[UR4][R158.64] ;  /* 0x000000049e0b7981 */ /* 0x0010a8000c1e1100 */
[----:B------:R4:W-:Y:S04]  /*18670*/  STL [R1+0x7dc], R9 ;  /* 0x0007dc0901007387 */ /* 0x0009e80000100800 */
[----:B-1----:R1:W2:Y:S01]  /*18680*/  LDG.E.U8 R10, desc[UR4][R156.64] ;  /* 0x000000049c0a7981 */ /* 0x0022a2000c1e1100 */
[----:B0-----:R-:W-:-:S03]  /*18690*/  IADD3 R158, P1, R20, R4, RZ ;  /* 0x00000004149e7210 */ /* 0x001fc60007f3e0ff */
[----:B------:R0:W-:Y:S01]  /*186a0*/  STL [R1+0x7d8], R0 ;  /* 0x0007d80001007387 */ /* 0x0001e20000100800 */
[----:B------:R-:W-:-:S03]  /*186b0*/  IADD3 R158, P2, R2, R158, RZ ;  /* 0x0000009e029e7210 */ /* 0x000fc60007f5e0ff */
[----:B----4-:R4:W2:Y:S01]  /*186c0*/  LDG.E.U8 R9, desc[UR4][R154.64] ;  /* 0x000000049a097981 */ /* 0x0108a2000c1e1100 */
[----:B-1----:R-:W-:-:S03]  /*186d0*/  IADD3 R156, P3, R20, R5, RZ ;  /* 0x00000005149c7210 */ /* 0x002fc60007f7e0ff */
[----:B0-----:R0:W2:Y:S01]  /*186e0*/  LDG.E.U8 R0, desc[UR4][R152.64] ;  /* 0x0000000498007981 */ /* 0x0010a2000c1e1100 */
[C---:B----4-:R-:W-:Y:S02]  /*186f0*/  IADD3 R154, P4, R20.reuse, R6, RZ ;  /* 0x00000006149a7210 */ /* 0x050fe40007f9e0ff */
[----:B0-----:R-:W-:Y:S01]  /*18700*/  IADD3 R152, P5, R20, R7, RZ ;  /* 0x0000000714987210 */ /* 0x001fe20007fbe0ff */
        /* <DEDUP_REMOVED lines=12> */
[----:B------:R1:W2:Y:S04]  /*187d0*/  LDG.E.U8 R116, desc[UR4][R156.64] ;  /* 0x000000049c747981 */ /* 0x0002a8000c1e1100 */
        /* <DEDUP_REMOVED lines=42> */
[----:B---3--:R-:W-:Y:S04]  /*18a80*/  STL [R1+0x7d4], R21 ;  /* 0x0007d41501007387 */ /* 0x008fe80000100800 */
[----:B------:R-:W-:Y:S04]  /*18a90*/  STL [R1+0x7d0], R14 ;  /* 0x0007d00e01007387 */ /* 0x000fe80000100800 */
[----:B------:R-:W-:Y:S04]  /*18aa0*/  STL [R1+0x7cc], R13 ;  /* 0x0007cc0d01007387 */ /* 0x000fe80000100800 */
[----:B------:R-:W-:Y:S04]  /*18ab0*/  STL [R1+0x7c8], R12 ;  /* 0x0007c80c01007387 */ /* 0x000fe80000100800 */
[----:B----4-:R-:W-:Y:S04]  /*18ac0*/  STL [R1+0x25f4], R117 ;  /* 0x0025f47501007387 */ /* 0x010fe80000100800 */
[----:B--2---:R-:W-:Y:S04]  /*18ad0*/  STL [R1+0x25f8], R116 ;  /* 0x0025f87401007387 */ /* 0x004fe80000100800 */
[----:B------:R-:W-:Y:S04]  /*18ae0*/  STL [R1+0x25fc], R115 ;  /* 0x0025fc7301007387 */ /* 0x000fe80000100800 */
        /* <DEDUP_REMOVED lines=24> */
[----:B------:R-:W-:Y:S01]  /*18c70*/  IMAD R20, R3, 0x12, RZ ;  /* 0x0000001203147824 */ /* 0x000fe200078e02ff */
[----:B------:R0:W3:Y:S01]  /*18c80*/  LDG.E.U8 R21, desc[UR4][R158.64] ;  /* 0x000000049e157981 */ /* 0x0000e2000c1e1100 */
[C---:B------:R-:W-:Y:S02]  /*18c90*/  IMAD.X R157, R8.reuse, 0x1, R153, P1 ;  /* 0x00000001089d7824 */ /* 0x040fe400008e0699 */
[C---:B------:R-:W-:Y:S02]  /*18ca0*/  IMAD.X R155, R8.reuse, 0x1, R22, P2 ;  /* 0x00000001089b7824 */ /* 0x040fe400010e0616 */
[----:B------:R-:W-:Y:S01]  /*18cb0*/  IMAD.X R153, R8, 0x1, R15, P3 ;  /* 0x0000000108997824 */ /* 0x000fe200018e060f */
[----:B------:R-:W-:Y:S01]  /*18cc0*/  SHF.R.S32.HI R15, RZ, 0x1f, R20 ;  /* 0x0000001fff0f7819 */ /* 0x000fe20000011414 */
[----:B------:R1:W3:Y:S01]  /*18cd0*/  LDG.E.U8 R14, desc[UR4][R156.64] ;  /* 0x000000049c0e7981 */ /* 0x0002e2000c1e1100 */
[----:B0-----:R-:W-:-:S03]  /*18ce0*/  IADD3 R158, P1, R20, R4, RZ ;  /* 0x00000004149e7210 */ /* 0x001fc60007f3e0ff */
[----:B------:R0:W3:Y:S01]  /*18cf0*/  LDG.E.U8 R13, desc[UR4][R154.64] ;  /* 0x000000049a0d7981 */ /* 0x0000e2000c1e1100 */
[----:B------:R-:W-:-:S03]  /*18d00*/  IADD3 R158, P2, R2, R158, RZ ;  /* 0x0000009e029e7210 */ /* 0x000fc60007f5e0ff */
[----:B------:R0:W3:Y:S01]  /*18d10*/  LDG.E.U8 R12, desc[UR4][R152.64] ;  /* 0x00000004980c7981 */ /* 0x0000e2000c1e1100 */
        /* <DEDUP_REMOVED lines=10> */
[----:B------:R-:W-:Y:S01]  /*18dc0*/  STL [R1+0x2604], R65 ;  /* 0x0026044101007387 */ /* 0x000fe20000100800 */
[----:B------:R-:W-:-:S02]  /*18dd0*/  IMAD.X R15, R15, 0x1, R19, P5 ;  /* 0x000000010f0f7824 */ /* 0x000fc400028e0613 */
[C---:B------:R-:W-:Y:S01]  /*18de0*/  IMAD.X R157, R8.reuse, 0x1, R153, P1 ;  /* 0x00000001089d7824 */ /* 0x040fe200008e0699 */
[----:B------:R-:W-:Y:S01]  /*18df0*/  STL [R1+0x2608], R64 ;  /* 0x0026084001007387 */ /* 0x000fe20000100800 */
[----:B------:R-:W-:-:S03]  /*18e00*/  IMAD.X R155, R8, 0x1, R22, P2 ;  /* 0x00000001089b7824 */ /* 0x000fc600010e0616 */
[----:B------:R-:W-:Y:S01]  /*18e10*/  STL [R1+0x260c], R63 ;  /* 0x00260c3f01007387 */ /* 0x000fe20000100800 */
[----:B------:R-:W-:-:S03]  /*18e20*/  IMAD.X R153, R8, 0x1, R15, P3 ;  /* 0x0000000108997824 */ /* 0x000fc600018e060f */
[----:B------:R-:W-:Y:S04]  /*18e30*/  STL [R1+0x2610], R62 ;  /* 0x0026103e01007387 */ /* 0x000fe80000100800 */
        /* <DEDUP_REMOVED lines=24> */
[----:B---3--:R0:W-:Y:S01]  /*18fc0*/  STL [R1+0x784], R21 ;  /* 0x0007841501007387 */ /* 0x0081e20000100800 */
[C---:B------:R-:W-:Y:S02]  /*18fd0*/  IMAD.X R157, R8.reuse, 0x1, R153, P1 ;  /* 0x00000001089d7824 */ /* 0x040fe400008e0699 */
[C---:B------:R-:W-:Y:S02]  /*18fe0*/  IMAD.X R155, R8.reuse, 0x1, R22, P2 ;  /* 0x00000001089b7824 */ /* 0x040fe400010e0616 */
[----:B------:R-:W-:Y:S01]  /*18ff0*/  IMAD.X R153, R8, 0x1, R15, P3 ;  /* 0x0000000108997824 */ /* 0x000fe200018e060f */
[----:B------:R1:W-:Y:S01]  /*19000*/  STL [R1+0x780], R14 ;  /* 0x0007800e01007387 */ /* 0x0003e20000100800 */
[----:B------:R-:W-:-:S03]  /*19010*/  SHF.R.S32.HI R15, RZ, 0x1f, R20 ;  /* 0x0000001fff0f7819 */ /* 0x000fc60000011414 */
[----:B0-----:R0:W3:Y:S04]  /*19020*/  LDG.E.U8 R21, desc[UR4][R158.64] ;  /* 0x000000049e157981 */ /* 0x0010e8000c1e1100 */
[----:B------:R4:W-:Y:S04]  /*19030*/  STL [R1+0x77c], R13 ;  /* 0x00077c0d01007387 */ /* 0x0009e80000100800 */
[----:B------:R4:W-:Y:S01]  /*19040*/  STL [R1+0x778], R12 ;  /* 0x0007780c01007387 */ /* 0x0009e20000100800 */
[----:B0-----:R-:W-:-:S03]  /*19050*/  IADD3 R158, P1, R20, R4, RZ ;  /* 0x00000004149e7210 */ /* 0x001fc60007f3e0ff */
[----:B-1----:R0:W3:Y:S01]  /*19060*/  LDG.E.U8 R14, desc[UR4][R156.64] ;  /* 0x000000049c0e7981 */ /* 0x0020e2000c1e1100 */
[----:B------:R-:W-:-:S03]  /*19070*/  IADD3 R158, P2, R2, R158, RZ ;  /* 0x0000009e029e7210 */ /* 0x000fc60007f5e0ff */
[----:B----4-:R1:W4:Y:S04]  /*19080*/  LDG.E.U8 R13, desc[UR4][R154.64] ;  /* 0x000000049a0d7981 */ /* 0x010328000c1e1100 */
[----:B------:R1:W4:Y:S01]  /*19090*/  LDG.E.U8 R12, desc[UR4][R152.64] ;  /* 0x00000004980c7981 */ /* 0x000322000c1e1100 */
[C---:B0-----:R-:W-:Y:S02]  /*190a0*/  IADD3 R156, P3, R20.reuse, R5, RZ ;  /* 0x00000005149c7210 */ /* 0x041fe40007f7e0ff */
[C---:B-1----:R-:W-:Y:S02]  /*190b0*/  IADD3 R154, P4, R20.reuse, R6, RZ ;  /* 0x00000006149a7210 */ /* 0x042fe40007f9e0ff */
[----:B------:R-:W-:Y:S01]  /*190c0*/  IADD3 R152, P5, R20, R7, RZ ;  /* 0x0000000714987210 */ /* 0x000fe20007fbe0ff */
[C---:B------:R-:W-:Y:S01]  /*190d0*/  IMAD.X R20, R15.reuse, 0x1, R16, P1 ;  /* 0x000000010f147824 */ /* 0x040fe200008e0610 */
[C---:B------:R-:W-:Y:S01]  /*190e0*/  IADD3 R156, P1, R2.reuse, R156, RZ ;  /* 0x0000009c029c7210 */ /* 0x040fe20007f3e0ff */
[C---:B------:R-:W-:Y:S01]  /*190f0*/  IMAD.X R153, R15.reuse, 0x1, R17, P3 ;  /* 0x000000010f997824 */ /* 0x040fe200018e0611 */
[----:B------:R-:W-:Y:S01]  /*19100*/  IADD3 R152, P3, R2, R152, RZ ;  /* 0x0000009802987210 */ /* 0x000fe20007f7e0ff */
[----:B------:R-:W-:Y:S01]  /*19110*/  IMAD.X R159, R8, 0x1, R20, P2 ;  /* 0x00000001089f7824 */ /* 0x000fe200010e0614 */
[----:B------:R-:W-:Y:S01]  /*19120*/  IADD3 R154, P2, R2, R154, RZ ;  /* 0x0000009a029a7210 */ /* 0x000fe20007f5e0ff */
[----:B------:R-:W-:-:S02]  /*19130*/  IMAD.X R22, R15, 0x1, R18, P4 ;  /* 0x000000010f167824 */ /* 0x000fc400020e0612 */
[----:B------:R-:W-:Y:S02]  /*19140*/  IMAD.X R15, R15, 0x1, R19, P5 ;  /* 0x000000010f0f7824 */ /* 0x000fe400028e0613 */
        /* <DEDUP_REMOVED lines=13> */
[----:B------:R0:W2:Y:S01]  /*19220*/  LDG.E.U8 R9, desc[UR4][R154.64] ;  /* 0x000000049a097981 */ /* 0x0000a2000c1e1100 */
[----:B-1----:R-:W-:-:S03]  /*19230*/  IADD3 R156, P3, R20, R5, RZ ;  /* 0x00000005149c7210 */ /* 0x002fc60007f7e0ff */
[----:B0-----:R0:W2:Y:S01]  /*19240*/  LDG.E.U8 R0, desc[UR4][R152.64] ;  /* 0x0000000498007981 */ /* 0x0010a2000c1e1100 */
[C---:B------:R-:W-:Y:S02]  /*19250*/  IADD3 R154, P4, R20.reuse, R6, RZ ;  /* 0x00000006149a7210 */ /* 0x040fe40007f9e0ff */
        /* <DEDUP_REMOVED lines=9> */
[----:B------:R0:W2:Y:S01]  /*192f0*/  LDG.E.U8 R66, desc[UR4][R158.64] ;  /* 0x000000049e427981 */ /* 0x0000a2000c1e1100 */
        /* <DEDUP_REMOVED lines=10> */
[C---:B---3--:R-:W-:Y:S02]  /*193a0*/  IADD3 R154, P4, R20.reuse, R6, RZ ;  /* 0x00000006149a7210 */ /* 0x048fe40007f9e0ff */
[----:B----4-:R-:W-:Y:S01]  /*193b0*/  IADD3 R152, P5, R20, R7, RZ ;  /* 0x0000000714987210 */ /* 0x010fe20007fbe0ff */
        /* <DEDUP_REMOVED lines=15> */
[----:B------:R1:W4:Y:S01]  /*194b0*/  LDG.E.U8 R112, desc[UR4][R156.64] ;  /* 0x000000049c707981 */ /* 0x000322000c1e1100 */
[----:B0-----:R-:W-:-:S03]  /*194c0*/  IADD3 R158, P1, R20, R4, RZ ;  /* 0x00000004149e7210 */ /* 0x001fc60007f3e0ff */
[----:B------:R0:W4:Y:S01]  /*194d0*/  LDG.E.U8 R111, desc[UR4][R154.64] ;  /* 0x000000049a6f7981 */ /* 0x000122000c1e1100 */
[----:B------:R-:W-:-:S03]  /*194e0*/  IADD3 R158, P2, R2, R158, RZ ;  /* 0x0000009e029e7210 */ /* 0x000fc60007f5e0ff */
[----:B------:R0:W4:Y:S01]  /*194f0*/  LDG.E.U8 R110, desc[UR4][R152.64] ;  /* 0x00000004986e7981 */ /* 0x000122000c1e1100 */
[C---:B-1----:R-:W-:Y:S02]  /*19500*/  IADD3 R156, P3, R20.reuse, R5, RZ ;  /* 0x00000005149c7210 */ /* 0x042fe40007f7e0ff */
[C---:B0-----:R-:W-:Y:S02]  /*19510*/  IADD3 R154, P4, R20.reuse, R6, RZ ;  /* 0x00000006149a7210 */ /* 0x041fe40007f9e0ff */
        /* <DEDUP_REMOVED lines=8> */
[----:B------:R-:W-:Y:S01]  /*195a0*/  IMAD.X R15, R15, 0x1, R19, P5 ;  /* 0x000000010f0f7824 */ /* 0x000fe200028e0613 */
[----:B------:R0:W4:Y:S01]  /*195b0*/  LDG.E.U8 R60, desc[UR4][R158.64] ;  /* 0x000000049e3c7981 */ /* 0x000122000c1e1100 */
[----:B------:R-:W-:Y:S02]  /*195c0*/  IMAD R20, R3, 0x18, RZ ;  /* 0x0000001803147824 */ /* 0x000fe400078e02ff */
        /* <DEDUP_REMOVED lines=13> */
[----:B------:R-:W-:Y:S01]  /*196a0*/  STL [R1+0x764], R21 ;  /* 0x0007641501007387 */ /* 0x000fe20000100800 */
[----:B------:R-:W-:Y:S01]  /*196b0*/  IADD3 R156, P1, R2, R156, RZ ;  /* 0x0000009c029c7210 */ /* 0x000fe20007f3e0ff */
[C---:B------:R-:W-:Y:S02]  /*196c0*/  IMAD.X R153, R15.reuse, 0x1, R17, P3 ;  /* 0x000000010f997824 */ /* 0x040fe400018e0611 */
[----:B------:R-:W-:Y:S01]  /*196d0*/  IMAD.X R159, R8, 0x1, R20, P2 ;  /* 0x00000001089f7824 */ /* 0x000fe200010e0614 */
[----:B------:R-:W-:Y:S01]  /*196e0*/  STL [R1+0x760], R14 ;  /* 0x0007600e01007387 */ /* 0x000fe20000100800 */
[C---:B------:R-:W-:Y:S01]  /*196f0*/  IADD3 R154, P2, R2.reuse, R154, RZ ;  /* 0x0000009a029a7210 */ /* 0x040fe20007f5e0ff */
[C---:B------:R-:W-:Y:S01]  /*19700*/  IMAD.X R22, R15.reuse, 0x1, R18, P4 ;  /* 0x000000010f167824 */ /* 0x040fe200020e0612 */
[----:B------:R-:W-:Y:S01]  /*19710*/  IADD3 R152, P3, R2, R152, RZ ;  /* 0x0000009802987210 */ /* 0x000fe20007f7e0ff */
[----:B------:R-:W-:Y:S01]  /*19720*/  STL [R1+0x75c], R13 ;  /* 0x00075c0d01007387 */ /* 0x000fe20000100800 */
[----:B------:R-:W-:-:S03]  /*19730*/  IMAD.X R15, R15, 0x1, R19, P5 ;  /* 0x000000010f0f7824 */ /* 0x000fc600028e0613 */
[----:B------:R-:W-:Y:S01]  /*19740*/  STL [R1+0x758], R12 ;  /* 0x0007580c01007387 */ /* 0x000fe20000100800 */
[C---:B------:R-:W-:Y:S02]  /*19750*/  IMAD.X R157, R8.reuse, 0x1, R153, P1 ;  /* 0x00000001089d7824 */ /* 0x040fe400008e0699 */
[C---:B------:R-:W-:Y:S02]  /*19760*/  IMAD.X R155, R8.reuse, 0x1, R22, P2 ;  /* 0x00000001089b7824 */ /* 0x040fe400010e0616 */
[----:B------:R-:W-:Y:S01]  /*19770*/  IMAD.X R153, R8, 0x1, R15, P3 ;  /* 0x0000000108997824 */ /* 0x000fe200018e060f */
[----:B--2---:R-:W-:Y:S04]  /*19780*/  STL [R1+0x2614], R66 ;  /* 0x0026144201007387 */ /* 0x004fe80000100800 */
[----:B------:R-:W-:Y:S04]  /*19790*/  STL [R1+0x2618], R67 ;  /* 0x0026184301007387 */ /* 0x000fe80000100800 */
[----:B------:R-:W-:Y:S04]  /*197a0*/  STL [R1+0x261c], R68 ;  /* 0x00261c4401007387 */ /* 0x000fe80000100800 */
[----:B------:R0:W-:Y:S04]  /*197b0*/  STL [R1+0x754], R11 ;  /* 0x0007540b01007387 */ /* 0x0001e80000100800 */
[----:B------:R-:W-:Y:S04]  /*197c0*/  STL [R1+0x2620], R69 ;  /* 0x0026204501007387 */ /* 0x000fe80000100800 */
[----:B------:R1:W-:Y:S04]  /*197d0*/  STL [R1+0x750], R10 ;  /* 0x0007500a01007387 */ /* 0x0003e80000100800 */
[----:B0-----:R0:W2:Y:S04]  /*197e0*/  LDG.E.U8 R11, desc[UR4][R158.64] ;  /* 0x000000049e0b7981 */ /* 0x0010a8000c1e1100 */
[----:B------:R0:W-:Y:S04]  /*197f0*/  STL [R1+0x74c], R9 ;  /* 0x00074c0901007387 */ /* 0x0001e80000100800 */
[----:B-1----:R1:W2:Y:S04]  /*19800*/  LDG.E.U8 R10, desc[UR4][R156.64] ;  /* 0x000000049c0a7981 */ /* 0x0022a8000c1e1100 */
[----:B------:R3:W-:Y:S04]  /*19810*/  STL [R1+0x748], R0 ;  /* 0x0007480001007387 */ /* 0x0007e80000100800 */
[----:B0-----:R0:W2:Y:S04]  /*19820*/  LDG.E.U8 R9, desc[UR4][R154.64] ;  /* 0x000000049a097981 */ /* 0x0010a8000c1e1100 */
[----:B---3--:R3:W2:Y:S01]  /*19830*/  LDG.E.U8 R0, desc[UR4][R152.64] ;  /* 0x0000000498007981 */ /* 0x0086a2000c1e1100 */
[----:B------:R-:W-:-:S05]  /*19840*/  IMAD R20, R3, 0x19, RZ ;  /* 0x0000001903147824 */ /* 0x000fca00078e02ff */
[C---:B------:R-:W-:Y:S02]  /*19850*/  IADD3 R158, P1, R20.reuse, R4, RZ ;  /* 0x00000004149e7210 */ /* 0x040fe40007f3e0ff */
[----:B------:R-:W-:Y:S02]  /*19860*/  SHF.R.S32.HI R15, RZ, 0x1f, R20 ;  /* 0x0000001fff0f7819 */ /* 0x000fe40000011414 */
[C---:B-1----:R-:W-:Y:S02]  /*19870*/  IADD3 R156, P3, R20.reuse, R5, RZ ;  /* 0x00000005149c7210 */ /* 0x042fe40007f7e0ff */
[C---:B0-----:R-:W-:Y:S02]  /*19880*/  IADD3 R154, P4, R20.reuse, R6, RZ ;  /* 0x00000006149a7210 */ /* 0x041fe40007f9e0ff */
[----:B---3--:R-:W-:Y:S01]  /*19890*/  IADD3 R152, P5, R20, R7, RZ ;  /* 0x0000000714987210 */ /* 0x008fe20007fbe0ff */
        /* <DEDUP_REMOVED lines=22> */
[----:B----4-:R-:W-:Y:S01]  /*19a00*/  IADD3 R152, P5, R20, R7, RZ ;  /* 0x0000000714987210 */ /* 0x010fe20007fbe0ff */
[C---:B------:R-:W-:Y:S01]  /*19a10*/  IMAD.X R20, R15.reuse, 0x1, R16, P1 ;  /* 0x000000010f147824 */ /* 0x040fe200008e0610 */
[----:B------:R-:W-:Y:S01]  /*19a20*/  STL [R1+0x2624], R113 ;  /* 0x0026247101007387 */ /* 0x000fe20000100800 */
[----:B------:R-:W-:Y:S01]  /*19a30*/  IADD3 R156, P1, R2, R156, RZ ;  /* 0x0000009c029c7210 */ /* 0x000fe20007f3e0ff */
[C---:B------:R-:W-:Y:S02]  /*19a40*/  IMAD.X R153, R15.reuse, 0x1, R17, P3 ;  /* 0x000000010f997824 */ /* 0x040fe400018e0611 */
[----:B------:R-:W-:Y:S01]  /*19a50*/  STL [R1+0x2628], R112 ;  /* 0x0026287001007387 */ /* 0x000fe20000100800 */
[----:B------:R-:W-:Y:S01]  /*19a60*/  IMAD.X R159, R8, 0x1, R20, P2 ;  /* 0x00000001089f7824 */ /* 0x000fe200010e0614 */
[C---:B------:R-:W-:Y:S01]  /*19a70*/  IADD3 R154, P2, R2.reuse, R154, RZ ;  /* 0x0000009a029a7210 */ /* 0x040fe20007f5e0ff */
[C---:B------:R-:W-:Y:S01]  /*19a80*/  IMAD.X R22, R15.reuse, 0x1, R18, P4 ;  /* 0x000000010f167824 */ /* 0x040fe200020e0612 */
[----:B------:R-:W-:Y:S01]  /*19a90*/  STL [R1+0x262c], R111 ;  /* 0x00262c6f01007387 */ /* 0x000fe20000100800 */
[----:B------:R-:W-:Y:S01]  /*19aa0*/  IADD3 R152, P3, R2, R152, RZ ;  /* 0x0000009802987210 */ /* 0x000fe20007f7e0ff */
[----:B------:R-:W-:-:S02]  /*19ab0*/  IMAD.X R15, R15, 0x1, R19, P5 ;  /* 0x000000010f0f7824 */ /* 0x000fc400028e0613 */
[----:B------:R-:W-:Y:S01]  /*19ac0*/  STL [R1+0x2630], R110 ;  /* 0x0026306e01007387 */ /* 0x000fe20000100800 */
[----:B------:R-:W-:-:S03]  /*19ad0*/  IMAD.X R157, R8, 0x1, R153, P1 ;  /* 0x00000001089d7824 */ /* 0x000fc600008e0699 */
[----:B------:R-:W-:Y:S01]  /*19ae0*/  STL [R1+0x2634], R60 ;  /* 0x0026343c01007387 */ /* 0x000fe20000100800 */
[----:B------:R-:W-:-:S03]  /*19af0*/  IMAD.X R155, R8, 0x1, R22, P2 ;  /* 0x00000001089b7824 */ /* 0x000fc600010e0616 */
[----:B------:R-:W-:Y:S01]  /*19b00*/  STL [R1+0x2638], R59 ;  /* 0x0026383b01007387 */ /* 0x000fe20000100800 */
[----:B------:R-:W-:-:S03]  /*19b10*/  IMAD.X R153, R8, 0x1, R15, P3 ;  /* 0x0000000108997824 */ /* 0x000fc600018e060f */
[----:B------:R-:W-:Y:S04]  /*19b20*/  STL [R1+0x263c], R58 ;  /* 0x00263c3a01007387 */ /* 0x000fe80000100800 */
[----:B------:R-:W-:Y:S04]  /*19b30*/  STL [R1+0x2640], R57 ;  /* 0x0026403901007387 */ /* 0x000fe80000100800 */
[----:B--2---:R0:W-:Y:S04]  /*19b40*/  STL [R1+0x714], R11 ;  /* 0x0007140b01007387 */ /* 0x0041e80000100800 */
[----:B------:R1:W-:Y:S04]  /*19b50*/  STL [R1+0x710], R10 ;  /* 0x0007100a01007387 */ /* 0x0003e80000100800 */
        /* <DEDUP_REMOVED lines=118> */
[----:B------:R-:W-:Y:S02]  /*1a2c0*/  IMAD.SHL.U32 R20, R3, 0x20, RZ ;  /* 0x0000002003147824 */ /* 0x000fe400078e00ff */
        /* <DEDUP_REMOVED lines=10> */
[C---:B0-----:R-:W-:Y:S01]  /*1a370*/  IADD3 R154, P4, R20.reuse, R6, RZ ;  /* 0x00000006149a7210 */ /* 0x041fe20007f9e0ff */
[----:B------:R0:W-:Y:S01]  /*1a380*/  STL [R1+0x6e0], R21 ;  /* 0x0006e01501007387 */ /* 0x0001e20000100800 */
[----:B------:R-:W-:Y:S01]  /*1a390*/  IADD3 R152, P5, R20, R7, RZ ;  /* 0x0000000714987210 */ /* 0x000fe20007fbe0ff */
[C---:B------:R-:W-:Y:S01]  /*1a3a0*/  IMAD.X R20, R15.reuse, 0x1, R16, P1 ;  /* 0x000000010f147824 */ /* 0x040fe200008e0610 */
[----:B------:R-:W-:Y:S01]  /*1a3b0*/  IADD3 R156, P1, R2, R156, RZ ;  /* 0x0000009c029c7210 */ /* 0x000fe20007f3e0ff */
[----:B------:R-:W-:Y:S01]  /*1a3c0*/  STL [R1+0x6dc], R14 ;  /* 0x0006dc0e01007387 */ /* 0x000fe20000100800 */
[C---:B------:R-:W-:Y:S02]  /*1a3d0*/  IMAD.X R153, R15.reuse, 0x1, R17, P3 ;  /* 0x000000010f997824 */ /* 0x040fe400018e0611 */
[----:B------:R-:W-:Y:S01]  /*1a3e0*/  IMAD.X R159, R8, 0x1, R20, P2 ;  /* 0x00000001089f7824 */ /* 0x000fe200010e0614 */
[----:B------:R-:W-:Y:S01]  /*1a3f0*/  STL [R1+0x6d8], R13 ;  /* 0x0006d80d01007387 */ /* 0x000fe20000100800 */
[C---:B------:R-:W-:Y:S01]  /*1a400*/  IADD3 R154, P2, R2.reuse, R154, RZ ;  /* 0x0000009a029a7210 */ /* 0x040fe20007f5e0ff */
[C---:B------:R-:W-:Y:S01]  /*1a410*/  IMAD.X R22, R15.reuse, 0x1, R18, P4 ;  /* 0x000000010f167824 */ /* 0x040fe200020e0612 */
[----:B------:R-:W-:Y:S01]  /*1a420*/  IADD3 R152, P3, R2, R152, RZ ;  /* 0x0000009802987210 */ /* 0x000fe20007f7e0ff */
[----:B------:R-:W-:Y:S01]  /*1a430*/  STL [R1+0x6d4], R12 ;  /* 0x0006d40c01007387 */ /* 0x000fe20000100800 */
[----:B------:R-:W-:-:S02]  /*1a440*/  IMAD.X R15, R15, 0x1, R19, P5 ;  /* 0x000000010f0f7824 */ /* 0x000fc400028e0613 */
[C---:B------:R-:W-:Y:S01]  /*1a450*/  IMAD.X R157, R8.reuse, 0x1, R153, P1 ;  /* 0x00000001089d7824 */ /* 0x040fe200008e0699 */
[----:B0-----:R0:W4:Y:S01]  /*1a460*/  LDG.E.U8 R21, desc[UR4][R158.64] ;  /* 0x000000049e157981 */ /* 0x001122000c1e1100 */
[C---:B------:R-:W-:Y:S02]  /*1a470*/  IMAD.X R155, R8.reuse, 0x1, R22, P2 ;  /* 0x00000001089b7824 */ /* 0x040fe400010e0616 */
[----:B------:R-:W-:Y:S01]  /*1a480*/  IMAD.X R153, R8, 0x1, R15, P3 ;  /* 0x0000000108997824 */ /* 0x000fe200018e060f */
[----:B--2---:R-:W-:Y:S04]  /*1a490*/  STL [R1+0x2644], R118 ;  /* 0x0026447601007387 */ /* 0x004fe80000100800 */
[----:B------:R-:W-:Y:S04]  /*1a4a0*/  STL [R1+0x2648], R119 ;  /* 0x0026487701007387 */ /* 0x000fe80000100800 */
[----:B------:R-:W-:Y:S04]  /*1a4b0*/  STL [R1+0x264c], R120 ;  /* 0x00264c7801007387 */ /* 0x000fe80000100800 */
[----:B------:R-:W-:Y:S04]  /*1a4c0*/  STL [R1+0x6d0], R11 ;  /* 0x0006d00b01007387 */ /* 0x000fe80000100800 */
[----:B------:R-:W-:Y:S04]  /*1a4d0*/  STL [R1+0x2650], R121 ;  /* 0x0026507901007387 */ /* 0x000fe80000100800 */
[----:B------:R1:W-:Y:S04]  /*1a4e0*/  STL [R1+0x6cc], R10 ;  /* 0x0006cc0a01007387 */ /* 0x0003e80000100800 */
[----:B------:R2:W-:Y:S04]  /*1a4f0*/  STL [R1+0x6c8], R9 ;  /* 0x0006c80901007387 */ /* 0x0005e80000100800 */
[----:B-1----:R1:W4:Y:S04]  /*1a500*/  LDG.E.U8 R10, desc[UR4][R156.64] ;  /* 0x000000049c0a7981 */ /* 0x002328000c1e1100 */
[----:B------:R0:W-:Y:S04]  /*1a510*/  STL [R1+0x6c4], R0 ;  /* 0x0006c40001007387 */ /* 0x0001e80000100800 */
[----:B--2---:R2:W4:Y:S04]  /*1a520*/  LDG.E.U8 R9, desc[UR4][R154.64] ;  /* 0x000000049a097981 */ /* 0x004528000c1e1100 */
[----:B0-----:R0:W4:Y:S01]  /*1a530*/  LDG.E.U8 R0, desc[UR4][R152.64] ;  /* 0x0000000498007981 */ /* 0x001122000c1e1100 */
[----:B------:R-:W-:-:S05]  /*1a540*/  IMAD R20, R3, 0x21, RZ ;  /* 0x0000002103147824 */ /* 0x000fca00078e02ff */
[C---:B------:R-:W-:Y:S02]  /*1a550*/  IADD3 R158, P1, R20.reuse, R4, RZ ;  /* 0x00000004149e7210 */ /* 0x040fe40007f3e0ff */
[----:B------:R-:W-:Y:S02]  /*1a560*/  SHF.R.S32.HI R15, RZ, 0x1f, R20 ;  /* 0x0000001fff0f7819 */ /* 0x000fe40000011414 */
[C---:B-1----:R-:W-:Y:S02]  /*1a570*/  IADD3 R156, P3, R20.reuse, R5, RZ ;  /* 0x00000005149c7210 */ /* 0x042fe40007f7e0ff */
[C---:B--2---:R-:W-:Y:S02]  /*1a580*/  IADD3 R154, P4, R20.reuse, R6, RZ ;  /* 0x00000006149a7210 */ /* 0x044fe40007f9e0ff */
        /* <DEDUP_REMOVED lines=22> */
[C---:B0-----:R-:W-:Y:S01]  /*1a6f0*/  IADD3 R154, P4, R20.reuse, R6, RZ ;  /* 0x00000006149a7210 */ /* 0x041fe20007f9e0ff */
[----:B---3--:R-:W-:Y:S01]  /*1a700*/  STL [R1+0x2654], R109 ;  /* 0x0026546d01007387 */ /* 0x008fe20000100800 */
[----:B------:R-:W-:Y:S01]  /*1a710*/  IADD3 R152, P5, R20, R7, RZ ;  /* 0x0000000714987210 */ /* 0x000fe20007fbe0ff */
[C---:B------:R-:W-:Y:S01]  /*1a720*/  IMAD.X R20, R15.reuse, 0x1, R16, P1 ;  /* 0x000000010f147824 */ /* 0x040fe200008e0610 */
[----:B------:R-:W-:Y:S01]  /*1a730*/  IADD3 R156, P1, R2, R156, RZ ;  /* 0x0000009c029c7210 */ /* 0x000fe20007f3e0ff */
[----:B----4-:R-:W-:Y:S01]  /*1a740*/  STL [R1+0x2658], R108 ;  /* 0x0026586c01007387 */ /* 0x010fe20000100800 */
        /* <DEDUP_REMOVED lines=14> */
[----:B------:R-:W-:Y:S04]  /*1a830*/  STL [R1+0x2670], R53 ;  /* 0x0026703501007387 */ /* 0x000fe80000100800 */
[----:B------:R0:W-:Y:S04]  /*1a840*/  STL [R1+0x690], R21 ;  /* 0x0006901501007387 */ /* 0x0001e80000100800 */
[----:B0-----:R0:W3:Y:S04]  /*1a850*/  LDG.E.U8 R21, desc[UR4][R158.64] ;  /* 0x000000049e157981 */ /* 0x0010e8000c1e1100 */
[----:B------:R1:W-:Y:S04]  /*1a860*/  STL [R1+0x68c], R10 ;  /* 0x00068c0a01007387 */ /* 0x0003e80000100800 */
[----:B------:R4:W-:Y:S04]  /*1a870*/  STL [R1+0x688], R9 ;  /* 0x0006880901007387 */ /* 0x0009e80000100800 */
[----:B-1----:R1:W3:Y:S04]  /*1a880*/  LDG.E.U8 R10, desc[UR4][R156.64] ;  /* 0x000000049c0a7981 */ /* 0x0022e8000c1e1100 */
[----:B------:R0:W-:Y:S04]  /*1a890*/  STL [R1+0x684], R0 ;  /* 0x0006840001007387 */ /* 0x0001e80000100800 */
[----:B----4-:R4:W3:Y:S04]  /*1a8a0*/  LDG.E.U8 R9, desc[UR4][R154.64] ;  /* 0x000000049a097981 */ /* 0x0108e8000c1e1100 */
[----:B0-----:R0:W3:Y:S01]  /*1a8b0*/  LDG.E.U8 R0, desc[UR4][R152.64] ;  /* 0x0000000498007981 */ /* 0x0010e2000c1e1100 */
        /* <DEDUP_REMOVED lines=16> */
[----:B--2---:R0:W-:Y:S01]  /*1a9c0*/  STL [R1+0x680], R14 ;  /* 0x0006800e01007387 */ /* 0x0041e20000100800 */
[C---:B------:R-:W-:Y:S02]  /*1a9d0*/  IMAD.X R157, R8.reuse, 0x1, R153, P1 ;  /* 0x00000001089d7824 */ /* 0x040fe400008e0699 */
[C---:B------:R-:W-:Y:S02]  /*1a9e0*/  IMAD.X R155, R8.reuse, 0x1, R22, P2 ;  /* 0x00000001089b7824 */ /* 0x040fe400010e0616 */
[----:B------:R-:W-:Y:S01]  /*1a9f0*/  IMAD.X R153, R8, 0x1, R15, P3 ;  /* 0x0000000108997824 */ /* 0x000fe200018e060f */
[----:B------:R1:W-:Y:S01]  /*1aa00*/  STL [R1+0x67c], R13 ;  /* 0x00067c0d01007387 */ /* 0x0003e20000100800 */
[----:B------:R-:W-:-:S03]  /*1aa10*/  SHF.R.S32.HI R15, RZ, 0x1f, R20 ;  /* 0x0000001fff0f7819 */ /* 0x000fc60000011414 */
[----:B0-----:R0:W2:Y:S04]  /*1aa20*/  LDG.E.U8 R14, desc[UR4][R158.64] ;  /* 0x000000049e0e7981 */ /* 0x0010a8000c1e1100 */
[----:B------:R4:W-:Y:S04]  /*1aa30*/  STL [R1+0x678], R12 ;  /* 0x0006780c01007387 */ /* 0x0009e80000100800 */
[----:B------:R4:W-:Y:S01]  /*1aa40*/  STL [R1+0x674], R11 ;  /* 0x0006740b01007387 */ /* 0x0009e20000100800 */
[----:B0-----:R-:W-:-:S03]  /*1aa50*/  IADD3 R158, P1, R20, R4, RZ ;  /* 0x00000004149e7210 */ /* 0x001fc60007f3e0ff */
[----:B-1----:R0:W2:Y:S01]  /*1aa60*/  LDG.E.U8 R13, desc[UR4][R156.64] ;  /* 0x000000049c0d7981 */ /* 0x0020a2000c1e1100 */
        /* <DEDUP_REMOVED lines=10> */
[----:B------:R-:W-:-:S02]  /*1ab10*/  IMAD.X R22, R15, 0x1, R18, P4 ;  /* 0x000000010f167824 */ /* 0x000fc400020e0612 */
[----:B------:R-:W-:Y:S01]  /*1ab20*/  IMAD.X R159, R8, 0x1, R20, P2 ;  /* 0x00000001089f7824 */ /* 0x000fe200010e0614 */
[----:B------:R-:W-:Y:S01]  /*1ab30*/  IADD3 R154, P2, R2, R154, RZ ;  /* 0x0000009a029a7210 */ /* 0x000fe20007f5e0ff */
[----:B------:R-:W-:Y:S02]  /*1ab40*/  IMAD.X R15, R15, 0x1, R19, P5 ;  /* 0x000000010f0f7824 */ /* 0x000fe400028e0613 */
[----:B------:R-:W-:Y:S02]  /*1ab50*/  IMAD R20, R3, 0x25, RZ ;  /* 0x0000002503147824 */ /* 0x000fe400078e02ff */
[C---:B------:R-:W-:Y:S01]  /*1ab60*/  IMAD.X R157, R8.reuse, 0x1, R153, P1 ;  /* 0x00000001089d7824 */ /* 0x040fe200008e0699 */
[----:B---3--:R-:W-:Y:S01]  /*1ab70*/  STL [R1+0x670], R21 ;  /* 0x0006701501007387 */ /* 0x008fe20000100800 */
[C---:B------:R-:W-:Y:S02]  /*1ab80*/  IMAD.X R153, R8.reuse, 0x1, R15, P3 ;  /* 0x0000000108997824 */ /* 0x040fe400018e060f */
[----:B------:R-:W-:Y:S01]  /*1ab90*/  IMAD.X R155, R8, 0x1, R22, P2 ;  /* 0x00000001089b7824 */ /* 0x000fe200010e0616 */
[----:B------:R-:W-:-:S02]  /*1aba0*/  SHF.R.S32.HI R15, RZ, 0x1f, R20 ;  /* 0x0000001fff0f7819 */ /* 0x000fc40000011414 */
[----:B------:R0:W3:Y:S02]  /*1abb0*/  LDG.E.U8 R53, desc[UR4][R152.64] ;  /* 0x0000000498357981 */ /* 0x0000e4000c1e1100 */
[C---:B0-----:R-:W-:Y:S02]  /*1abc0*/  IADD3 R152, P5, R20.reuse, R7, RZ ;  /* 0x0000000714987210 */ /* 0x041fe40007fbe0ff */
[----:B------:R0:W-:Y:S04]  /*1abd0*/  STL [R1+0x66c], R10 ;  /* 0x00066c0a01007387 */ /* 0x0001e80000100800 */
[----:B------:R1:W-:Y:S04]  /*1abe0*/  STL [R1+0x668], R9 ;  /* 0x0006680901007387 */ /* 0x0003e80000100800 */
[----:B0-----:R0:W4:Y:S04]  /*1abf0*/  LDG.E.U8 R10, desc[UR4][R158.64] ;  /* 0x000000049e0a7981 */ /* 0x001128000c1e1100 */
[----:B------:R0:W-:Y:S04]  /*1ac00*/  STL [R1+0x664], R0 ;  /* 0x0006640001007387 */ /* 0x0001e80000100800 */
[----:B-1----:R1:W4:Y:S01]  /*1ac10*/  LDG.E.U8 R9, desc[UR4][R156.64] ;  /* 0x000000049c097981 */ /* 0x002322000c1e1100 */
[----:B0-----:R-:W-:-:S03]  /*1ac20*/  IADD3 R158, P1, R20, R4, RZ ;  /* 0x00000004149e7210 */ /* 0x001fc60007f3e0ff */
[----:B------:R0:W4:Y:S01]  /*1ac30*/  LDG.E.U8 R0, desc[UR4][R154.64] ;  /* 0x000000049a007981 */ /* 0x000122000c1e1100 */
[----:B------:R-:W-:Y:S02]  /*1ac40*/  IADD3 R158, P2, R2, R158, RZ ;  /* 0x0000009e029e7210 */ /* 0x000fe40007f5e0ff */
[C---:B-1----:R-:W-:Y:S02]  /*1ac50*/  IADD3 R156, P3, R20.reuse, R5, RZ ;  /* 0x00000005149c7210 */ /* 0x042fe40007f7e0ff */
        /* <DEDUP_REMOVED lines=13> */
[----:B------:R1:W4:Y:S04]  /*1ad30*/  LDG.E.U8 R150, desc[UR4][R156.64] ;  /* 0x000000049c967981 */ /* 0x000328000c1e1100 */
[----:B------:R2:W4:Y:S04]  /*1ad40*/  LDG.E.U8 R149, desc[UR4][R154.64] ;  /* 0x000000049a957981 */ /* 0x000528000c1e1100 */
[----:B------:R2:W4:Y:S01]  /*1ad50*/  LDG.E.U8 R148, desc[UR4][R152.64] ;  /* 0x0000000498947981 */ /* 0x000522000c1e1100 */
[----:B------:R-:W-:-:S05]  /*1ad60*/  IMAD R20, R3, 0x26, RZ ;  /* 0x0000002603147824 */ /* 0x000fca00078e02ff */
[C---:B0-----:R-:W-:Y:S02]  /*1ad70*/  IADD3 R158, P1, R20.reuse, R4, RZ ;  /* 0x00000004149e7210 */ /* 0x041fe40007f3e0ff */
[----:B------:R-:W-:Y:S02]  /*1ad80*/  SHF.R.S32.HI R15, RZ, 0x1f, R20 ;  /* 0x0000001fff0f7819 */ /* 0x000fe40000011414 */
[C---:B-1----:R-:W-:Y:S02]  /*1ad90*/  IADD3 R156, P3, R20.reuse, R5, RZ ;  /* 0x00000005149c7210 */ /* 0x042fe40007f7e0ff */
[C---:B--2---:R-:W-:Y:S02]  /*1ada0*/  IADD3 R154, P4, R20.reuse, R6, RZ ;  /* 0x00000006149a7210 */ /* 0x044fe40007f9e0ff */
        /* <DEDUP_REMOVED lines=23> */
[----:B---3--:R-:W-:Y:S01]  /*1af20*/  IADD3 R152, P5, R20, R7, RZ ;  /* 0x0000000714987210 */ /* 0x008fe20007fbe0ff */
        /* <DEDUP_REMOVED lines=8> */
[----:B------:R0:W3:Y:S01]  /*1afb0*/  LDG.E.U8 R52, desc[UR4][R158.64] ;  /* 0x000000049e347981 */ /* 0x0000e2000c1e1100 */
[----:B------:R-:W-:Y:S02]  /*1afc0*/  IMAD R20, R3, 0x28, RZ ;  /* 0x0000002803147824 */ /* 0x000fe400078e02ff */
        /* <DEDUP_REMOVED lines=20> */
[----:B------:R-:W-:Y:S01]  /*1b110*/  STL [R1+0x2674], R53 ;  /* 0x0026743501007387 */ /* 0x000fe20000100800 */
[----:B------:R-:W-:Y:S02]  /*1b120*/  IMAD R20, R3, 0x29, RZ ;  /* 0x0000002903147824 */ /* 0x000fe400078e02ff */
[C---:B------:R-:W-:Y:S01]  /*1b130*/  IMAD.X R157, R8.reuse, 0x1, R153, P1 ;  /* 0x00000001089d7824 */ /* 0x040fe200008e0699 */
[----:B------:R0:W3:Y:S01]  /*1b140*/  LDG.E.U8 R21, desc[UR4][R158.64] ;  /* 0x000000049e157981 */ /* 0x0000e2000c1e1100 */
[C---:B------:R-:W-:Y:S02]  /*1b150*/  IMAD.X R155, R8.reuse, 0x1, R22, P2 ;  /* 0x00000001089b7824 */ /* 0x040fe400010e0616 */
[----:B------:R-:W-:Y:S01]  /*1b160*/  IMAD.X R153, R8, 0x1, R15, P3 ;  /* 0x0000000108997824 */ /* 0x000fe200018e060f */
[----:B------:R1:W-:Y:S01]  /*1b170*/  STL [R1+0x660], R14 ;  /* 0x0006600e01007387 */ /* 0x0003e20000100800 */
[----:B------:R-:W-:-:S03]  /*1b180*/  SHF.R.S32.HI R15, RZ, 0x1f, R20 ;  /* 0x0000001fff0f7819 */ /* 0x000fc60000011414 */
[----:B------:R1:W-:Y:S01]  /*1b190*/  STL [R1+0x65c], R13 ;  /* 0x00065c0d01007387 */ /* 0x0003e20000100800 */
[----:B0-----:R-:W-:-:S03]  /*1b1a0*/  IADD3 R158, P1, R20, R4, RZ ;  /* 0x00000004149e7210 */ /* 0x001fc60007f3e0ff */
[----:B----4-:R0:W-:Y:S01]  /*1b1b0*/  STL [R1+0x658], R12 ;  /* 0x0006580c01007387 */ /* 0x0101e20000100800 */
[----:B------:R-:W-:-:S03]  /*1b1c0*/  IADD3 R158, P2, R2, R158, RZ ;  /* 0x0000009e029e7210 */ /* 0x000fc60007f5e0ff */
[----:B-1----:R1:W4:Y:S04]  /*1b1d0*/  LDG.E.U8 R14, desc[UR4][R156.64] ;  /* 0x000000049c0e7981 */ /* 0x002328000c1e1100 */
[----:B------:R1:W4:Y:S04]  /*1b1e0*/  LDG.E.U8 R13, desc[UR4][R154.64] ;  /* 0x000000049a0d7981 */ /* 0x000328000c1e1100 */
[----:B0-----:R0:W4:Y:S01]  /*1b1f0*/  LDG.E.U8 R12, desc[UR4][R152.64] ;  /* 0x00000004980c7981 */ /* 0x001122000c1e1100 */
[C---:B-1----:R-:W-:Y:S02]  /*1b200*/  IADD3 R156, P3, R20.reuse, R5, RZ ;  /* 0x00000005149c7210 */ /* 0x042fe40007f7e0ff */
[----:B------:R-:W-:-:S02]  /*1b210*/  IADD3 R154, P4, R20, R6, RZ ;  /* 0x00000006149a7210 */ /* 0x000fc40007f9e0ff */
        /* <DEDUP_REMOVED lines=9> */
[----:B------:R0:W-:Y:S01]  /*1b2b0*/  STL [R1+0x654], R11 ;  /* 0x0006540b01007387 */ /* 0x0001e20000100800 */
[----:B------:R-:W-:-:S02]  /*1b2c0*/  IMAD.X R157, R8, 0x1, R153, P1 ;  /* 0x00000001089d7824 */ /* 0x000fc400008e0699 */
[C---:B------:R-:W-:Y:S02]  /*1b2d0*/  IMAD.X R155, R8.reuse, 0x1, R22, P2 ;  /* 0x00000001089b7824 */ /* 0x040fe400010e0616 */
[----:B------:R-:W-:Y:S01]  /*1b2e0*/  IMAD.X R153, R8, 0x1, R15, P3 ;  /* 0x0000000108997824 */ /* 0x000fe200018e060f */
[----:B0-----:R0:W4:Y:S04]  /*1b2f0*/  LDG.E.U8 R11, desc[UR4][R158.64] ;  /* 0x000000049e0b7981 */ /* 0x001128000c1e1100 */
[----:B------:R-:W-:Y:S04]  /*1b300*/  STL [R1+0x2678], R151 ;  /* 0x0026789701007387 */ /* 0x000fe80000100800 */
[----:B------:R-:W-:Y:S04]  /*1b310*/  STL [R1+0x267c], R150 ;  /* 0x00267c9601007387 */ /* 0x000fe80000100800 */
[----:B------:R1:W-:Y:S04]  /*1b320*/  STL [R1+0x650], R10 ;  /* 0x0006500a01007387 */ /* 0x0003e80000100800 */
[----:B------:R-:W-:Y:S04]  /*1b330*/  STL [R1+0x2680], R149 ;  /* 0x0026809501007387 */ /* 0x000fe80000100800 */
[----:B------:R-:W-:Y:S04]  /*1b340*/  STL [R1+0x2688], R148 ;  /* 0x0026889401007387 */ /* 0x000fe80000100800 */
[----:B------:R0:W-:Y:S04]  /*1b350*/  STL [R1+0x64c], R9 ;  /* 0x00064c0901007387 */ /* 0x0001e80000100800 */
[----:B-1----:R1:W4:Y:S04]  /*1b360*/  LDG.E.U8 R10, desc[UR4][R156.64] ;  /* 0x000000049c0a7981 */ /* 0x002328000c1e1100 */
[----:B------:R1:W-:Y:S04]  /*1b370*/  STL [R1+0x648], R0 ;  /* 0x0006480001007387 */ /* 0x0003e80000100800 */
[----:B0-----:R0:W4:Y:S04]  /*1b380*/  LDG.E.U8 R9, desc[UR4][R154.64] ;  /* 0x000000049a097981 */ /* 0x001128000c1e1100 */
[----:B-1----:R1:W4:Y:S01]  /*1b390*/  LDG.E.U8 R0, desc[UR4][R152.64] ;  /* 0x0000000498007981 */ /* 0x002322000c1e1100 */
[----:B------:R-:W-:-:S05]  /*1b3a0*/  IMAD R20, R3, 0x2a, RZ ;  /* 0x0000002a03147824 */ /* 0x000fca00078e02ff */
[C---:B------:R-:W-:Y:S02]  /*1b3b0*/  IADD3 R158, P1, R20.reuse, R4, RZ ;  /* 0x00000004149e7210 */ /* 0x040fe40007f3e0ff */
[----:B------:R-:W-:Y:S02]  /*1b3c0*/  SHF.R.S32.HI R15, RZ, 0x1f, R20 ;  /* 0x0000001fff0f7819 */ /* 0x000fe40000011414 */
[C---:B------:R-:W-:Y:S02]  /*1b3d0*/  IADD3 R156, P3, R20.reuse, R5, RZ ;  /* 0x00000005149c7210 */ /* 0x040fe40007f7e0ff */
[C---:B0-----:R-:W-:Y:S02]  /*1b3e0*/  IADD3 R154, P4, R20.reuse, R6, RZ ;  /* 0x00000006149a7210 */ /* 0x041fe40007f9e0ff */
[----:B-1----:R-:W-:Y:S01]  /*1b3f0*/  IADD3 R152, P5, R20, R7, RZ ;  /* 0x0000000714987210 */ /* 0x002fe20007fbe0ff */
[C---:B------:R-:W-:Y:S01]  /*1b400*/  IMAD.X R20, R15.reuse, 0x1, R16, P1 ;  /* 0x000000010f147824 */ /* 0x040fe200008e0610 */
[C---:B------:R-:W-:Y:S01]  /*1b410*/  IADD3 R158, P2, R2.reuse, R158, RZ ;  /* 0x0000009e029e7210 */ /* 0x040fe20007f5e0ff */
[----:B--2---:R-:W-:Y:S01]  /*1b420*/  STL [R1+0x268c], R105 ;  /* 0x00268c6901007387 */ /* 0x004fe20000100800 */
[----:B------:R-:W-:Y:S01]  /*1b430*/  IADD3 R156, P1, R2, R156, RZ ;  /* 0x0000009c029c7210 */ /* 0x000fe20007f3e0ff */
[----:B------:R-:W-:-:S02]  /*1b440*/  IMAD.X R153, R15, 0x1, R17, P3 ;  /* 0x000000010f997824 */ /* 0x000fc400018e0611 */
[----:B------:R-:W-:Y:S01]  /*1b450*/  STL [R1+0x2690], R104 ;  /* 0x0026906801007387 */ /* 0x000fe20000100800 */
[----:B------:R-:W-:Y:S01]  /*1b460*/  IMAD.X R159, R8, 0x1, R20, P2 ;  /* 0x00000001089f7824 */ /* 0x000fe200010e0614 */
[C---:B------:R-:W-:Y:S01]  /*1b470*/  IADD3 R154, P2, R2.reuse, R154, RZ ;  /* 0x0000009a029a7210 */ /* 0x040fe20007f5e0ff */
[C---:B------:R-:W-:Y:S01]  /*1b480*/  IMAD.X R22, R15.reuse, 0x1, R18, P4 ;  /* 0x000000010f167824 */ /* 0x040fe200020e0612 */
[----:B------:R-:W-:Y:S01]  /*1b490*/  STL [R1+0x2694], R103 ;  /* 0x0026946701007387 */ /* 0x000fe20000100800 */
[----:B------:R-:W-:Y:S01]  /*1b4a0*/  IADD3 R152, P3, R2, R152, RZ ;  /* 0x0000009802987210 */ /* 0x000fe20007f7e0ff */
[----:B------:R-:W-:Y:S02]  /*1b4b0*/  IMAD.X R15, R15, 0x1, R19, P5 ;  /* 0x000000010f0f7824 */ /* 0x000fe400028e0613 */
[----:B------:R-:W-:Y:S01]  /*1b4c0*/  STL [R1+0x2698], R102 ;  /* 0x0026986601007387 */ /* 0x000fe20000100800 */
[----:B------:R-:W-:Y:S02]  /*1b4d0*/  IMAD R20, R3, 0x2b, RZ ;  /* 0x0000002b03147824 */ /* 0x000fe400078e02ff */
[C---:B------:R-:W-:Y:S01]  /*1b4e0*/  IMAD.X R157, R8.reuse, 0x1, R153, P1 ;  /* 0x00000001089d7824 */ /* 0x040fe200008e0699 */
[----:B---3--:R-:W-:Y:S01]  /*1b4f0*/  STL [R1+0x269c], R52 ;  /* 0x00269c3401007387 */ /* 0x008fe20000100800 */
[----:B------:R-:W-:-:S02]  /*1b500*/  IMAD.X R155, R8, 0x1, R22, P2 ;  /* 0x00000001089b7824 */ /* 0x000fc400010e0616 */
[----:B------:R-:W-:Y:S01]  /*1b510*/  IMAD.X R153, R8, 0x1, R15, P3 ;  /* 0x0000000108997824 */ /* 0x000fe200018e060f */
[----:B------:R-:W-:Y:S01]  /*1b520*/  SHF.R.S32.HI R15, RZ, 0x1f, R20 ;  /* 0x0000001fff0f7819 */ /* 0x000fe20000011414 */
[----:B------:R-:W-:Y:S04]  /*1b530*/  STL [R1+0x26a0], R51 ;  /* 0x0026a03301007387 */ /* 0x000fe80000100800 */
[----:B------:R-:W-:Y:S04]  /*1b540*/  STL [R1+0x26a4], R50 ;  /* 0x0026a43201007387 */ /* 0x000fe80000100800 */
[----:B------:R-:W-:Y:S04]  /*1b550*/  STL [R1+0x26a8], R49 ;  /* 0x0026a83101007387 */ /* 0x000fe80000100800 */
[----:B------:R0:W-:Y:S04]  /*1b560*/  STL [R1+0x610], R21 ;  /* 0x0006101501007387 */ /* 0x0001e80000100800 */
[----:B0-----:R0:W2:Y:S04]  /*1b570*/  LDG.E.U8 R21, desc[UR4][R158.64] ;  /* 0x000000049e157981 */ /* 0x0010a8000c1e1100 */
[----:B----4-:R1:W-:Y:S01]  /*1b580*/  STL [R1+0x60c], R14 ;  /* 0x00060c0e01007387 */ /* 0x0103e20000100800 */
[----:B0-----:R-:W-:-:S03]  /*1b590*/  IADD3 R158, P1, R20, R4, RZ ;  /* 0x00000004149e7210 */ /* 0x001fc60007f3e0ff */
[----:B------:R0:W-:Y:S04]  /*1b5a0*/  STL [R1+0x608], R13 ;  /* 0x0006080d01007387 */ /* 0x0001e80000100800 */
[----:B------:R3:W-:Y:S01]  /*1b5b0*/  STL [R1+0x604], R12 ;  /* 0x0006040c01007387 */ /* 0x0007e20000100800 */
[----:B------:R-:W-:-:S03]  /*1b5c0*/  IADD3 R158, P2, R2, R158, RZ ;  /* 0x0000009e029e7210 */ /* 0x000fc60007f5e0ff */
[----:B-1----:R1:W4:Y:S04]  /*1b5d0*/  LDG.E.U8 R14, desc[UR4][R156.64] ;  /* 0x000000049c0e7981 */ /* 0x002328000c1e1100 */
[----:B0-----:R0:W4:Y:S04]  /*1b5e0*/  LDG.E.U8 R13, desc[UR4][R154.64] ;  /* 0x000000049a0d7981 */ /* 0x001128000c1e1100 */
[----:B---3--:R3:W4:Y:S01]  /*1b5f0*/  LDG.E.U8 R12, desc[UR4][R152.64] ;  /* 0x00000004980c7981 */ /* 0x008722000c1e1100 */
[C---:B-1----:R-:W-:Y:S02]  /*1b600*/  IADD3 R156, P3, R20.reuse, R5, RZ ;  /* 0x00000005149c7210 */ /* 0x042fe40007f7e0ff */
[----:B0-----:R-:W-:-:S02]  /*1b610*/  IADD3 R154, P4, R20, R6, RZ ;  /* 0x00000006149a7210 */ /* 0x001fc40007f9e0ff */
[----:B---3--:R-:W-:Y:S01]  /*1b620*/  IADD3 R152, P5, R20, R7, RZ ;  /* 0x0000000714987210 */ /* 0x008fe20007fbe0ff */
[C---:B------:R-:W-:Y:S01]  /*1b630*/  IMAD.X R20, R15.reuse, 0x1, R16, P1 ;  /* 0x000000010f147824 */ /* 0x040fe200008e0610 */
[C---:B------:R-:W-:Y:S01]  /*1b640*/  IADD3 R156, P1, R2.reuse, R156, RZ ;  /* 0x0000009c029c7210 */ /* 0x040fe20007f3e0ff */
[C---:B------:R-:W-:Y:S01]  /*1b650*/  IMAD.X R153, R15.reuse, 0x1, R17, P3 ;  /* 0x000000010f997824 */ /* 0x040fe200018e0611 */
[----:B------:R-:W-:Y:S01]  /*1b660*/  IADD3 R152, P3, R2, R152, RZ ;  /* 0x0000009802987210 */ /* 0x000fe20007f7e0ff */
[----:B------:R-:W-:Y:S01]  /*1b670*/  IMAD.X R159, R8, 0x1, R20, P2 ;  /* 0x00000001089f7824 */ /* 0x000fe200010e0614 */
[----:B------:R-:W-:Y:S01]  /*1b680*/  IADD3 R154, P2, R2, R154, RZ ;  /* 0x0000009a029a7210 */ /* 0x000fe20007f5e0ff */
[C---:B------:R-:W-:Y:S02]  /*1b690*/  IMAD.X R22, R15.reuse, 0x1, R18, P4 ;  /* 0x000000010f167824 */ /* 0x040fe400020e0612 */
[----:B------:R-:W-:Y:S02]  /*1b6a0*/  IMAD.X R15, R15, 0x1, R19, P5 ;  /* 0x000000010f0f7824 */ /* 0x000fe400028e0613 */
[----:B------:R-:W-:Y:S01]  /*1b6b0*/  IMAD R20, R3, 0x2c, RZ ;  /* 0x0000002c03147824 */ /* 0x000fe200078e02ff */
[----:B------:R0:W-:Y:S01]  /*1b6c0*/  STL [R1+0x600], R11 ;  /* 0x0006000b01007387 */ /* 0x0001e20000100800 */
[----:B------:R-:W-:-:S02]  /*1b6d0*/  IMAD.X R157, R8, 0x1, R153, P1 ;  /* 0x00000001089d7824 */ /* 0x000fc400008e0699 */
[C---:B------:R-:W-:Y:S02]  /*1b6e0*/  IMAD.X R155, R8.reuse, 0x1, R22, P2 ;  /* 0x00000001089b7824 */ /* 0x040fe400010e0616 */
[----:B------:R-:W-:Y:S01]  /*1b6f0*/  IMAD.X R153, R8, 0x1, R15, P3 ;  /* 0x0000000108997824 */ /* 0x000fe200018e060f */
[----:B------:R-:W-:Y:S01]  /*1b700*/  SHF.R.S32.HI R15, RZ, 0x1f, R20 ;  /* 0x0000001fff0f7819 */ /* 0x000fe20000011414 */
[----:B0-----:R0:W3:Y:S02]  /*1b710*/  LDG.E.U8 R11, desc[UR4][R158.64] ;  /* 0x000000049e0b7981 */ /* 0x0010e4000c1e1100 */
[----:B0-----:R-:W-:-:S04]  /*1b720*/  IADD3 R158, P1, R20, R4, RZ ;  /* 0x00000004149e7210 */ /* 0x001fc80007f3e0ff */
[----:B------:R-:W-:Y:S01]  /*1b730*/  IADD3 R158, P2, R2, R158, RZ ;  /* 0x0000009e029e7210 */ /* 0x000fe20007f5e0ff */
[----:B------:R0:W-:Y:S04]  /*1b740*/  STL [R1+0x5fc], R10 ;  /* 0x0005fc0a01007387 */ /* 0x0001e80000100800 */
[----:B------:R1:W-:Y:S04]  /*1b750*/  STL [R1+0x5f8], R9 ;  /* 0x0005f80901007387 */ /* 0x0003e80000100800 */
[----:B0-----:R0:W3:Y:S04]  /*1b760*/  LDG.E.U8 R10, desc[UR4][R156.64] ;  /* 0x000000049c0a7981 */ /* 0x0010e8000c1e1100 */
[----:B------:R0:W-:Y:S04]  /*1b770*/  STL [R1+0x5f4], R0 ;  /* 0x0005f40001007387 */ /* 0x0001e80000100800 */
[----:B-1----:R1:W3:Y:S01]  /*1b780*/  LDG.E.U8 R9, desc[UR4][R154.64] ;  /* 0x000000049a097981 */ /* 0x0022e2000c1e1100 */
[----:B0-----:R-:W-:-:S03]  /*1b790*/  IADD3 R156, P3, R20, R5, RZ ;  /* 0x00000005149c7210 */ /* 0x001fc60007f7e0ff */
[----:B------:R0:W3:Y:S01]  /*1b7a0*/  LDG.E.U8 R0, desc[UR4][R152.64] ;  /* 0x0000000498007981 */ /* 0x0000e2000c1e1100 */
        /* <DEDUP_REMOVED lines=10> */
[----:B------:R0:W3:Y:S01]  /*1b850*/  LDG.E.U8 R54, desc[UR4][R158.64] ;  /* 0x000000049e367981 */ /* 0x0000e2000c1e1100 */
[----:B------:R-:W-:-:S02]  /*1b860*/  IMAD.X R157, R8, 0x1, R153, P1 ;  /* 0x00000001089d7824 */ /* 0x000fc400008e0699 */
[C---:B------:R-:W-:Y:S02]  /*1b870*/  IMAD.X R155, R8.reuse, 0x1, R22, P2 ;  /* 0x00000001089b7824 */ /* 0x040fe400010e0616 */
[----:B------:R-:W-:Y:S01]  /*1b880*/  IMAD.X R153, R8, 0x1, R15, P3 ;  /* 0x0000000108997824 */ /* 0x000fe200018e060f */
[----:B------:R1:W3:Y:S04]  /*1b890*/  LDG.E.U8 R55, desc[UR4][R156.64] ;  /* 0x000000049c377981 */ /* 0x0002e8000c1e1100 */
[----:B------:R1:W3:Y:S04]  /*1b8a0*/  LDG.E.U8 R56, desc[UR4][R154.64] ;  /* 0x000000049a387981 */ /* 0x0002e8000c1e1100 */
[----:B------:R1:W3:Y:S01]  /*1b8b0*/  LDG.E.U8 R106, desc[UR4][R152.64] ;  /* 0x00000004986a7981 */ /* 0x0002e2000c1e1100 */
        /* <DEDUP_REMOVED lines=28> */
[----:B--2---:R-:W-:Y:S01]  /*1ba80*/  IADD3 R152, P5, R20, R7, RZ ;  /* 0x0000000714987210 */ /* 0x004fe20007fbe0ff */
        /* <DEDUP_REMOVED lines=8> */
[----:B------:R0:W2:Y:S01]  /*1bb10*/  LDG.E.U8 R101, desc[UR4][R158.64] ;  /* 0x000000049e657981 */ /* 0x0000a2000c1e1100 */
[----:B------:R-:W-:Y:S02]  /*1bb20*/  IMAD R20, R3, 0x2f, RZ ;  /* 0x0000002f03147824 */ /* 0x000fe400078e02ff */
        /* <DEDUP_REMOVED lines=11> */
[----:B----4-:R-:W-:Y:S01]  /*1bbe0*/  IADD3 R152, P5, R20, R7, RZ ;  /* 0x0000000714987210 */ /* 0x010fe20007fbe0ff */
        /* <DEDUP_REMOVED lines=23> */
[----:B------:R-:W-:Y:S01]  /*1bd60*/  IADD3 R156, P1, R2, R156, RZ ;  /* 0x0000009c029c7210 */ /* 0x000fe20007f3e0ff */
[C---:B------:R-:W-:Y:S01]  /*1bd70*/  IMAD.X R153, R15.reuse, 0x1, R17, P3 ;  /* 0x000000010f997824 */ /* 0x040fe200018e0611 */
[----:B------:R-:W-:Y:S01]  /*1bd80*/  STL [R1+0x5f0], R21 ;  /* 0x0005f01501007387 */ /* 0x000fe20000100800 */
[----:B------:R-:W-:Y:S01]  /*1bd90*/  IMAD.X R159, R8, 0x1, R20, P2 ;  /* 0x00000001089f7824 */ /* 0x000fe200010e0614 */
[C---:B------:R-:W-:Y:S01]  /*1bda0*/  IADD3 R154, P2, R2.reuse, R154, RZ ;  /* 0x0000009a029a7210 */ /* 0x040fe20007f5e0ff */
[C---:B------:R-:W-:Y:S01]  /*1bdb0*/  IMAD.X R22, R15.reuse, 0x1, R18, P4 ;  /* 0x000000010f167824 */ /* 0x040fe200020e0612 */
[----:B------:R-:W-:Y:S01]  /*1bdc0*/  IADD3 R152, P3, R2, R152, RZ ;  /* 0x0000009802987210 */ /* 0x000fe20007f7e0ff */
[----:B------:R-:W-:Y:S01]  /*1bdd0*/  STL [R1+0x5ec], R14 ;  /* 0x0005ec0e01007387 */ /* 0x000fe20000100800 */
[----:B------:R-:W-:-:S02]  /*1bde0*/  IMAD.X R15, R15, 0x1, R19, P5 ;  /* 0x000000010f0f7824 */ /* 0x000fc400028e0613 */
[----:B------:R-:W-:Y:S01]  /*1bdf0*/  IMAD R20, R3, 0x31, RZ ;  /* 0x0000003103147824 */ /* 0x000fe200078e02ff */
[----:B------:R0:W-:Y:S01]  /*1be00*/  STL [R1+0x5e8], R13 ;  /* 0x0005e80d01007387 */ /* 0x0001e20000100800 */
[----:B------:R-:W-:-:S03]  /*1be10*/  IMAD.X R157, R8, 0x1, R153, P1 ;  /* 0x00000001089d7824 */ /* 0x000fc600008e0699 */
[----:B------:R1:W-:Y:S01]  /*1be20*/  STL [R1+0x5e4], R12 ;  /* 0x0005e40c01007387 */ /* 0x0003e20000100800 */
[C---:B------:R-:W-:Y:S02]  /*1be30*/  IMAD.X R155, R8.reuse, 0x1, R22, P2 ;  /* 0x00000001089b7824 */ /* 0x040fe400010e0616 */
[----:B------:R-:W-:Y:S01]  /*1be40*/  IMAD.X R153, R8, 0x1, R15, P3 ;  /* 0x0000000108997824 */ /* 0x000fe200018e060f */
[----:B------:R-:W-:Y:S01]  /*1be50*/  SHF.R.S32.HI R15, RZ, 0x1f, R20 ;  /* 0x0000001fff0f7819 */ /* 0x000fe20000011414 */
[----:B0-----:R0:W4:Y:S04]  /*1be60*/  LDG.E.U8 R13, desc[UR4][R158.64] ;  /* 0x000000049e0d7981 */ /* 0x001128000c1e1100 */
[----:B-1----:R1:W4:Y:S01]  /*1be70*/  LDG.E.U8 R12, desc[UR4][R156.64] ;  /* 0x000000049c0c7981 */ /* 0x002322000c1e1100 */
[----:B0-----:R-:W-:-:S02]  /*1be80*/  IADD3 R158, P1, R20, R4, RZ ;  /* 0x00000004149e7210 */ /* 0x001fc40007f3e0ff */
[----:B-1----:R-:W-:Y:S02]  /*1be90*/  IADD3 R156, P3, R20, R5, RZ ;  /* 0x00000005149c7210 */ /* 0x002fe40007f7e0ff */
[----:B------:R-:W-:Y:S01]  /*1bea0*/  IADD3 R158, P2, R2, R158, RZ ;  /* 0x0000009e029e7210 */ /* 0x000fe20007f5e0ff */
[----:B---3--:R-:W-:Y:S04]  /*1beb0*/  STL [R1+0x26ac], R54 ;  /* 0x0026ac3601007387 */ /* 0x008fe80000100800 */
[----:B------:R-:W-:Y:S04]  /*1bec0*/  STL [R1+0x26b0], R55 ;  /* 0x0026b03701007387 */ /* 0x000fe80000100800 */
[----:B------:R-:W-:Y:S04]  /*1bed0*/  STL [R1+0x26b4], R56 ;  /* 0x0026b43801007387 */ /* 0x000fe80000100800 */
[----:B------:R0:W-:Y:S04]  /*1bee0*/  STL [R1+0x5e0], R11 ;  /* 0x0005e00b01007387 */ /* 0x0001e80000100800 */
[----:B------:R-:W-:Y:S04]  /*1bef0*/  STL [R1+0x26b8], R106 ;  /* 0x0026b86a01007387 */ /* 0x000fe80000100800 */
[----:B------:R1:W-:Y:S04]  /*1bf00*/  STL [R1+0x5dc], R10 ;  /* 0x0005dc0a01007387 */ /* 0x0003e80000100800 */
[----:B0-----:R0:W3:Y:S04]  /*1bf10*/  LDG.E.U8 R11, desc[UR4][R154.64] ;  /* 0x000000049a0b7981 */ /* 0x0010e8000c1e1100 */
[----:B-1----:R1:W3:Y:S01]  /*1bf20*/  LDG.E.U8 R10, desc[UR4][R152.64] ;  /* 0x00000004980a7981 */ /* 0x0022e2000c1e1100 */
[----:B0-----:R-:W-:-:S02]  /*1bf30*/  IADD3 R154, P4, R20, R6, RZ ;  /* 0x00000006149a7210 */ /* 0x001fc40007f9e0ff */
[----:B-1----:R-:W-:Y:S01]  /*1bf40*/  IADD3 R152, P5, R20, R7, RZ ;  /* 0x0000000714987210 */ /* 0x002fe20007fbe0ff */
        /* <DEDUP_REMOVED lines=10> */
[C---:B------:R-:W-:Y:S01]  /*1bff0*/  IMAD.X R155, R8.reuse, 0x1, R22, P2 ;  /* 0x00000001089b7824 */ /* 0x040fe200010e0616 */
[----:B------:R1:W-:Y:S01]  /*1c000*/  STL [R1+0x5d8], R9 ;  /* 0x0005d80901007387 */ /* 0x0003e20000100800 */
[----:B------:R-:W-:-:S03]  /*1c010*/  IMAD.X R153, R8, 0x1, R15, P3 ;  /* 0x0000000108997824 */ /* 0x000fc600018e060f */
[----:B------:R0:W3:Y:S04]  /*1c020*/  LDG.E.U8 R14, desc[UR4][R156.64] ;  /* 0x000000049c0e7981 */ /* 0x0000e8000c1e1100 */
[----:B-1----:R1:W3:Y:S04]  /*1c030*/  LDG.E.U8 R9, desc[UR4][R154.64] ;  /* 0x000000049a097981 */ /* 0x0022e8000c1e1100 */
[----:B------:R0:W-:Y:S04]  /*1c040*/  STL [R1+0x5d4], R0 ;  /* 0x0005d40001007387 */ /* 0x0001e80000100800 */
[----:B0-----:R0:W3:Y:S01]  /*1c050*/  LDG.E.U8 R0, desc[UR4][R152.64] ;  /* 0x0000000498007981 */ /* 0x0010e2000c1e1100 */
[----:B------:R-:W-:-:S05]  /*1c060*/  IMAD R20, R3, 0x32, RZ ;  /* 0x0000003203147824 */ /* 0x000fca00078e02ff */
[C---:B------:R-:W-:Y:S02]  /*1c070*/  IADD3 R158, P1, R20.reuse, R4, RZ ;  /* 0x00000004149e7210 */ /* 0x040fe40007f3e0ff */
[----:B------:R-:W-:Y:S01]  /*1c080*/  SHF.R.S32.HI R15, RZ, 0x1f, R20 ;  /* 0x0000001fff0f7819 */ /* 0x000fe20000011414 */
[----:B------:R-:W-:Y:S01]  /*1c090*/  STL [R1+0x26bc], R147 ;  /* 0x0026bc9301007387 */ /* 0x000fe20000100800 */
[C---:B------:R-:W-:Y:S02]  /*1c0a0*/  IADD3 R156, P3, R20.reuse, R5, RZ ;  /* 0x00000005149c7210 */ /* 0x040fe40007f7e0ff */
[C---:B-1----:R-:W-:Y:S01]  /*1c0b0*/  IADD3 R154, P4, R20.reuse, R6, RZ ;  /* 0x00000006149a7210 */ /* 0x042fe20007f9e0ff */
[----:B------:R-:W-:Y:S01]  /*1c0c0*/  STL [R1+0x26c0], R146 ;  /* 0x0026c09201007387 */ /* 0x000fe20000100800 */
[----:B0-----:R-:W-:Y:S01]  /*1c0d0*/  IADD3 R152, P5, R20, R7, RZ ;  /* 0x0000000714987210 */ /* 0x001fe20007fbe0ff */
[----:B------:R-:W-:Y:S01]  /*1c0e0*/  IMAD.X R20, R15, 0x1, R16, P1 ;  /* 0x000000010f147824 */ /* 0x000fe200008e0610 */
[C---:B------:R-:W-:Y:S01]  /*1c0f0*/  IADD3 R158, P2, R2.reuse, R158, RZ ;  /* 0x0000009e029e7210 */ /* 0x040fe20007f5e0ff */
[----:B------:R-:W-:Y:S01]  /*1c100*/  STL [R1+0x26c4], R145 ;  /* 0x0026c49101007387 */ /* 0x000fe20000100800 */
[----:B------:R-:W-:-:S03]  /*1c110*/  IADD3 R156, P1, R2, R156, RZ ;  /* 0x0000009c029c7210 */ /* 0x000fc60007f3e0ff */
[----:B------:R-:W-:Y:S01]  /*1c120*/  STL [R1+0x26c8], R144 ;  /* 0x0026c89001007387 */ /* 0x000fe20000100800 */
[----:B------:R-:W-:-:S03]  /*1c130*/  IMAD.X R153, R15, 0x1, R17, P3 ;  /* 0x000000010f997824 */ /* 0x000fc600018e0611 */
[----:B--2---:R-:W-:Y:S01]  /*1c140*/  STL [R1+0x26cc], R101 ;  /* 0x0026cc6501007387 */ /* 0x004fe20000100800 */
[----:B------:R-:W-:Y:S01]  /*1c150*/  IMAD.X R159, R8, 0x1, R20, P2 ;  /* 0x00000001089f7824 */ /* 0x000fe200010e0614 */
[C---:B------:R-:W-:Y:S02]  /*1c160*/  IADD3 R154, P2, R2.reuse, R154, RZ ;  /* 0x0000009a029a7210 */ /* 0x040fe40007f5e0ff */
[----:B------:R-:W-:Y:S01]  /*1c170*/  STL [R1+0x26d0], R100 ;  /* 0x0026d06401007387 */ /* 0x000fe20000100800 */
[C---:B------:R-:W-:Y:S01]  /*1c180*/  IMAD.X R22, R15.reuse, 0x1, R18, P4 ;  /* 0x000000010f167824 */ /* 0x040fe200020e0612 */
[----:B------:R-:W-:Y:S02]  /*1c190*/  IADD3 R152, P3, R2, R152, RZ ;  /* 0x0000009802987210 */ /* 0x000fe40007f7e0ff */
[----:B------:R-:W-:Y:S01]  /*1c1a0*/  STL [R1+0x26d4], R99 ;  /* 0x0026d46301007387 */ /* 0x000fe20000100800 */
[----:B------:R-:W-:-:S03]  /*1c1b0*/  IMAD.X R15, R15, 0x1, R19, P5 ;  /* 0x000000010f0f7824 */ /* 0x000fc600028e0613 */
[----:B------:R-:W-:Y:S01]  /*1c1c0*/  STL [R1+0x26d8], R98 ;  /* 0x0026d86201007387 */ /* 0x000fe20000100800 */
[----:B------:R-:W-:-:S03]  /*1c1d0*/  IMAD R20, R3, 0x33, RZ ;  /* 0x0000003303147824 */ /* 0x000fc600078e02ff */
[----:B----4-:R-:W-:Y:S01]  /*1c1e0*/  STL [R1+0x26dc], R48 ;  /* 0x0026dc3001007387 */ /* 0x010fe20000100800 */
        /* <DEDUP_REMOVED lines=8> */
[----:B------:R1:W-:Y:S04]  /*1c270*/  STL [R1+0x58c], R12 ;  /* 0x00058c0c01007387 */ /* 0x0003e80000100800 */
[----:B0-----:R0:W2:Y:S04]  /*1c280*/  LDG.E.U8 R13, desc[UR4][R158.64] ;  /* 0x000000049e0d7981 */ /* 0x0010a8000c1e1100 */
[----:B-1----:R1:W4:Y:S01]  /*1c290*/  LDG.E.U8 R12, desc[UR4][R156.64] ;  /* 0x000000049c0c7981 */ /* 0x002322000c1e1100 */
[----:B0-----:R-:W-:-:S02]  /*1c2a0*/  IADD3 R158, P1, R20, R4, RZ ;  /* 0x00000004149e7210 */ /* 0x001fc40007f3e0ff */
[----:B-1----:R-:W-:Y:S02]  /*1c2b0*/  IADD3 R156, P3, R20, R5, RZ ;  /* 0x00000005149c7210 */ /* 0x002fe40007f7e0ff */
[----:B------:R-:W-:Y:S01]  /*1c2c0*/  IADD3 R158, P2, R2, R158, RZ ;  /* 0x0000009e029e7210 */ /* 0x000fe20007f5e0ff */
[----:B---3--:R0:W-:Y:S04]  /*1c2d0*/  STL [R1+0x588], R11 ;  /* 0x0005880b01007387 */ /* 0x0081e80000100800 */
[----:B------:R1:W-:Y:S04]  /*1c2e0*/  STL [R1+0x584], R10 ;  /* 0x0005840a01007387 */ /* 0x0003e80000100800 */
[----:B0-----:R0:W3:Y:S04]  /*1c2f0*/  LDG.E.U8 R11, desc[UR4][R154.64] ;  /* 0x000000049a0b7981 */ /* 0x0010e8000c1e1100 */
[----:B-1----:R1:W3:Y:S01]  /*1c300*/  LDG.E.U8 R10, desc[UR4][R152.64] ;  /* 0x00000004980a7981 */ /* 0x0022e2000c1e1100 */
[----:B0-----:R-:W-:-:S02]  /*1c310*/  IADD3 R154, P4, R20, R6, RZ ;  /* 0x00000006149a7210 */ /* 0x001fc40007f9e0ff */
[----:B-1----:R-:W-:Y:S01]  /*1c320*/  IADD3 R152, P5, R20, R7, RZ ;  /* 0x0000000714987210 */ /* 0x002fe20007fbe0ff */
[C---:B------:R-:W-:Y:S01]  /*1c330*/  IMAD.X R20, R15.reuse, 0x1, R16, P1 ;  /* 0x000000010f147824 */ /* 0x040fe200008e0610 */
[C---:B------:R-:W-:Y:S01]  /*1c340*/  IADD3 R156, P1, R2.reuse, R156, RZ ;  /* 0x0000009c029c7210 */ /* 0x040fe20007f3e0ff */
[C---:B------:R-:W-:Y:S01]  /*1c350*/  IMAD.X R153, R15.reuse, 0x1, R17, P3 ;  /* 0x000000010f997824 */ /* 0x040fe200018e0611 */
[----:B------:R-:W-:Y:S01]  /*1c360*/  IADD3 R152, P3, R2, R152, RZ ;  /* 0x0000009802987210 */ /* 0x000fe20007f7e0ff */
[----:B------:R-:W-:Y:S01]  /*1c370*/  IMAD.X R159, R8, 0x1, R20, P2 ;  /* 0x00000001089f7824 */ /* 0x000fe200010e0614 */
[----:B------:R-:W-:Y:S01]  /*1c380*/  IADD3 R154, P2, R2, R154, RZ ;  /* 0x0000009a029a7210 */ /* 0x000fe20007f5e0ff */
[C---:B------:R-:W-:Y:S02]  /*1c390*/  IMAD.X R22, R15.reuse, 0x1, R18, P4 ;  /* 0x000000010f167824 */ /* 0x040fe400020e0612 */
[----:B------:R-:W-:Y:S01]  /*1c3a0*/  IMAD.X R15, R15, 0x1, R19, P5 ;  /* 0x000000010f0f7824 */ /* 0x000fe200028e0613 */
[----:B------:R-:W-:Y:S01]  /*1c3b0*/  STL [R1+0x580], R21 ;  /* 0x0005801501007387 */ /* 0x000fe20000100800 */
[----:B------:R-:W-:-:S02]  /*1c3c0*/  IMAD R20, R3, 0x34, RZ ;  /* 0x0000003403147824 */ /* 0x000fc400078e02ff */
[C---:B------:R-:W-:Y:S01]  /*1c3d0*/  IMAD.X R157, R8.reuse, 0x1, R153, P1 ;  /* 0x00000001089d7824 */ /* 0x040fe200008e0699 */
[----:B------:R-:W-:Y:S01]  /*1c3e0*/  STL [R1+0x57c], R14 ;  /* 0x00057c0e01007387 */ /* 0x000fe20000100800 */
[C---:B------:R-:W-:Y:S02]  /*1c3f0*/  IMAD.X R155, R8.reuse, 0x1, R22, P2 ;  /* 0x00000001089b7824 */ /* 0x040fe400010e0616 */
[----:B------:R-:W-:Y:S01]  /*1c400*/  IMAD.X R153, R8, 0x1, R15, P3 ;  /* 0x0000000108997824 */ /* 0x000fe200018e060f */
[----:B------:R0:W-:Y:S01]  /*1c410*/  STL [R1+0x578], R9 ;  /* 0x0005780901007387 */ /* 0x0001e20000100800 */
[----:B------:R-:W-:-:S03]  /*1c420*/  SHF.R.S32.HI R15, RZ, 0x1f, R20 ;  /* 0x0000001fff0f7819 */ /* 0x000fc60000011414 */
[----:B------:R1:W2:Y:S04]  /*1c430*/  LDG.E.U8 R45, desc[UR4][R154.64] ;  /* 0x000000049a2d7981 */ /* 0x0002a8000c1e1100 */
[----:B------:R1:W4:Y:S04]  /*1c440*/  LDG.E.U8 R46, desc[UR4][R152.64] ;  /* 0x00000004982e7981 */ /* 0x000328000c1e1100 */
[----:B0-----:R0:W3:Y:S01]  /*1c450*/  LDG.E.U8 R9, desc[UR4][R158.64] ;  /* 0x000000049e097981 */ /* 0x0010e2000c1e1100 */
[----:B-1----:R-:W-:-:S03]  /*1c460*/  IADD3 R154, P4, R20, R6, RZ ;  /* 0x00000006149a7210 */ /* 0x002fc60007f9e0ff */
[----:B------:R1:W-:Y:S01]  /*1c470*/  STL [R1+0x574], R0 ;  /* 0x0005740001007387 */ /* 0x0003e20000100800 */
[C---:B------:R-:W-:Y:S02]  /*1c480*/  IADD3 R152, P5, R20.reuse, R7, RZ ;  /* 0x0000000714987210 */ /* 0x040fe40007fbe0ff */
[----:B0-----:R-:W-:Y:S01]  /*1c490*/  IADD3 R158, P1, R20, R4, RZ ;  /* 0x00000004149e7210 */ /* 0x001fe20007f3e0ff */
[----:B-1----:R0:W3:Y:S03]  /*1c4a0*/  LDG.E.U8 R0, desc[UR4][R156.64] ;  /* 0x000000049c007981 */ /* 0x0020e6000c1e1100 */
[----:B------:R-:W-:Y:S01]  /*1c4b0*/  IADD3 R158, P2, R2, R158, RZ ;  /* 0x0000009e029e7210 */ /* 0x000fe20007f5e0ff */
[C---:B------:R-:W-:Y:S01]  /*1c4c0*/  IMAD.X R22, R15.reuse, 0x1, R18, P4 ;  /* 0x000000010f167824 */ /* 0x040fe200020e0612 */
[----:B0-----:R-:W-:Y:S01]  /*1c4d0*/  IADD3 R156, P3, R20, R5, RZ ;  /* 0x00000005149c7210 */ /* 0x001fe20007f7e0ff */
[----:B------:R-:W-:-:S03]  /*1c4e0*/  IMAD.X R20, R15, 0x1, R16, P1 ;  /* 0x000000010f147824 */ /* 0x000fc600008e0610 */
[----:B------:R-:W-:Y:S01]  /*1c4f0*/  IADD3 R156, P1, R2, R156, RZ ;  /* 0x0000009c029c7210 */ /* 0x000fe20007f3e0ff */
[----:B------:R-:W-:Y:S02]  /*1c500*/  IMAD.X R153, R15, 0x1, R17, P3 ;  /* 0x000000010f997824 */ /* 0x000fe400018e0611 */
[----:B------:R-:W-:Y:S01]  /*1c510*/  IMAD.X R159, R8, 0x1, R20, P2 ;  /* 0x00000001089f7824 */ /* 0x000fe200010e0614 */
[----:B------:R-:W-:Y:S01]  /*1c520*/  IADD3 R154, P2, R2, R154, RZ ;  /* 0x0000009a029a7210 */ /* 0x000fe20007f5e0ff */
[----:B------:R-:W-:-:S03]  /*1c530*/  IMAD.X R157, R8, 0x1, R153, P1 ;  /* 0x00000001089d7824 */ /* 0x000fc600008e0699 */
[----:B------:R0:W3:Y:S01]  /*1c540*/  LDG.E.U8 R107, desc[UR4][R158.64] ;  /* 0x000000049e6b7981 */ /* 0x0000e2000c1e1100 */
[----:B------:R-:W-:-:S03]  /*1c550*/  IMAD.X R155, R8, 0x1, R22, P2 ;  /* 0x00000001089b7824 */ /* 0x000fc600010e0616 */
[----:B------:R1:W3:Y:S04]  /*1c560*/  LDG.E.U8 R108, desc[UR4][R156.64] ;  /* 0x000000049c6c7981 */ /* 0x0002e8000c1e1100 */
[----:B------:R1:W3:Y:S01]  /*1c570*/  LDG.E.U8 R109, desc[UR4][R154.64] ;  /* 0x000000049a6d7981 */ /* 0x0002e2000c1e1100 */
[----:B------:R-:W-:Y:S01]  /*1c580*/  IADD3 R152, P3, R2, R152, RZ ;  /* 0x0000009802987210 */ /* 0x000fe20007f7e0ff */
[----:B------:R-:W-:Y:S02]  /*1c590*/  IMAD.X R15, R15, 0x1, R19, P5 ;  /* 0x000000010f0f7824 */ /* 0x000fe400028e0613 */
[----:B------:R-:W-:Y:S02]  /*1c5a0*/  IMAD R20, R3, 0x35, RZ ;  /* 0x0000003503147824 */ /* 0x000fe400078e02ff */
[----:B------:R-:W-:-:S03]  /*1c5b0*/  IMAD.X R153, R8, 0x1, R15, P3 ;  /* 0x0000000108997824 */ /* 0x000fc600018e060f */
[C---:B0-----:R-:W-:Y:S02]  /*1c5c0*/  IADD3 R158, P1, R20.reuse, R4, RZ ;  /* 0x00000004149e7210 */ /* 0x041fe40007f3e0ff */
[----:B------:R-:W-:Y:S01]  /*1c5d0*/  SHF.R.S32.HI R15, RZ, 0x1f, R20 ;  /* 0x0000001fff0f7819 */ /* 0x000fe20000011414 */
[----:B------:R0:W3:Y:S01]  /*1c5e0*/  LDG.E.U8 R121, desc[UR4][R152.64] ;  /* 0x0000000498797981 */ /* 0x0000e2000c1e1100 */
[C---:B-1----:R-:W-:Y:S02]  /*1c5f0*/  IADD3 R156, P3, R20.reuse, R5, RZ ;  /* 0x00000005149c7210 */ /* 0x042fe40007f7e0ff */
[----:B------:R-:W-:Y:S02]  /*1c600*/  IADD3 R154, P4, R20, R6, RZ ;  /* 0x00000006149a7210 */ /* 0x000fe40007f9e0ff */
[----:B------:R-:W-:Y:S02]  /*1c610*/  IADD3 R158, P2, R2, R158, RZ ;  /* 0x0000009e029e7210 */ /* 0x000fe40007f5e0ff */
[----:B0-----:R-:W-:Y:S01]  /*1c620*/  IADD3 R152, P5, R20, R7, RZ ;  /* 0x0000000714987210 */ /* 0x001fe20007fbe0ff */
        /* <DEDUP_REMOVED lines=77> */
[----:B--2---:R-:W-:Y:S04]  /*1cb00*/  STL [R1+0x26ec], R45 ;  /* 0x0026ec2d01007387 */ /* 0x004fe80000100800 */
[----:B----4-:R-:W-:Y:S04]  /*1cb10*/  STL [R1+0x26f0], R46 ;  /* 0x0026f02e01007387 */ /* 0x010fe80000100800 */
[----:B------:R-:W-:Y:S04]  /*1cb20*/  STL [R1+0x570], R13 ;  /* 0x0005700d01007387 */ /* 0x000fe80000100800 */
[----:B------:R-:W-:Y:S04]  /*1cb30*/  STL [R1+0x56c], R12 ;  /* 0x00056c0c01007387 */ /* 0x000fe80000100800 */
[----:B---3--:R0:W-:Y:S04]  /*1cb40*/  STL [R1+0x568], R11 ;  /* 0x0005680b01007387 */ /* 0x0081e80000100800 */
[----:B------:R1:W-:Y:S04]  /*1cb50*/  STL [R1+0x564], R10 ;  /* 0x0005640a01007387 */ /* 0x0003e80000100800 */
[----:B0-----:R0:W2:Y:S04]  /*1cb60*/  LDG.E.U8 R11, desc[UR4][R158.64] ;  /* 0x000000049e0b7981 */ /* 0x0010a8000c1e1100 */
[----:B-1----:R1:W3:Y:S04]  /*1cb70*/  LDG.E.U8 R10, desc[UR4][R156.64] ;  /* 0x000000049c0a7981 */ /* 0x0022e8000c1e1100 */
[----:B------:R-:W-:Y:S04]  /*1cb80*/  STL [R1+0x26f4], R107 ;  /* 0x0026f46b01007387 */ /* 0x000fe80000100800 */
[----:B------:R-:W-:Y:S04]  /*1cb90*/  STL [R1+0x26f8], R108 ;  /* 0x0026f86c01007387 */ /* 0x000fe80000100800 */
[----:B------:R4:W-:Y:S04]  /*1cba0*/  STL [R1+0x560], R9 ;  /* 0x0005600901007387 */ /* 0x0009e80000100800 */
[----:B------:R-:W-:Y:S04]  /*1cbb0*/  STL [R1+0x2700], R109 ;  /* 0x0027006d01007387 */ /* 0x000fe80000100800 */
        /* <DEDUP_REMOVED lines=19> */
[----:B------:R0:W4:Y:S01]  /*1ccf0*/  LDG.E.U8 R23, desc[UR4][R158.64] ;  /* 0x000000049e177981 */ /* 0x000122000c1e1100 */
[C---:B------:R-:W-:Y:S02]  /*1cd00*/  IMAD.X R157, R8.reuse, 0x1, R153, P1 ;  /* 0x00000001089d7824 */ /* 0x040fe400008e0699 */
[C---:B------:R-:W-:Y:S02]  /*1cd10*/  IMAD.X R155, R8.reuse, 0x1, R22, P2 ;  /* 0x00000001089b7824 */ /* 0x040fe400010e0616 */
[----:B------:R-:W-:Y:S01]  /*1cd20*/  IMAD.X R153, R8, 0x1, R15, P3 ;  /* 0x0000000108997824 */ /* 0x000fe200018e060f */
[----:B------:R-:W-:Y:S01]  /*1cd30*/  SHF.R.S32.HI R15, RZ, 0x1f, R20 ;  /* 0x0000001fff0f7819 */ /* 0x000fe20000011414 */
[----:B------:R-:W-:Y:S01]  /*1cd40*/  STL [R1+0x2704], R121 ;  /* 0x0027047901007387 */ /* 0x000fe20000100800 */
[----:B0-----:R-:W-:-:S03]  /*1cd50*/  IADD3 R158, P1, R20, R4, RZ ;  /* 0x00000004149e7210 */ /* 0x001fc60007f3e0ff */
[----:B------:R0:W4:Y:S01]  /*1cd60*/  LDG.E.U8 R21, desc[UR4][R156.64] ;  /* 0x000000049c157981 */ /* 0x000122000c1e1100 */
[----:B------:R-:W-:-:S03]  /*1cd70*/  IADD3 R158, P2, R2, R158, RZ ;  /* 0x0000009e029e7210 */ /* 0x000fc60007f5e0ff */
[----:B------:R1:W4:Y:S04]  /*1cd80*/  LDG.E.U8 R14, desc[UR4][R154.64] ;  /* 0x000000049a0e7981 */ /* 0x000328000c1e1100 */
[----:B------:R1:W4:Y:S01]  /*1cd90*/  LDG.E.U8 R13, desc[UR4][R152.64] ;  /* 0x00000004980d7981 */ /* 0x000322000c1e1100 */
[----:B0-----:R-:W-:-:S03]  /*1cda0*/  IADD3 R156, P3, R20, R5, RZ ;  /* 0x00000005149c7210 */ /* 0x001fc60007f7e0ff */
[----:B------:R-:W-:Y:S01]  /*1cdb0*/  STL [R1+0x2708], R143 ;  /* 0x0027088f01007387 */ /* 0x000fe20000100800 */
[----:B-1----:R-:W-:-:S03]  /*1cdc0*/  IADD3 R154, P4, R20, R6, RZ ;  /* 0x00000006149a7210 */ /* 0x002fc60007f9e0ff */
[----:B------:R-:W-:Y:S01]  /*1cdd0*/  STL [R1+0x270c], R142 ;  /* 0x00270c8e01007387 */ /* 0x000fe20000100800 */
[----:B------:R-:W-:Y:S01]  /*1cde0*/  IADD3 R152, P5, R20, R7, RZ ;  /* 0x0000000714987210 */ /* 0x000fe20007fbe0ff */
        /* <DEDUP_REMOVED lines=15> */
[C---:B------:R-:W-:Y:S02]  /*1cee0*/  IMAD.X R157, R8.reuse, 0x1, R153, P1 ;  /* 0x00000001089d7824 */ /* 0x040fe400008e0699 */
[C---:B------:R-:W-:Y:S01]  /*1cef0*/  IMAD.X R155, R8.reuse, 0x1, R22, P2 ;  /* 0x00000001089b7824 */ /* 0x040fe200010e0616 */
[----:B------:R0:W4:Y:S01]  /*1cf00*/  LDG.E.U8 R12, desc[UR4][R158.64] ;  /* 0x000000049e0c7981 */ /* 0x000122000c1e1100 */
[----:B------:R-:W-:Y:S01]  /*1cf10*/  IMAD.X R153, R8, 0x1, R15, P3 ;  /* 0x0000000108997824 */ /* 0x000fe200018e060f */
[----:B------:R-:W-:Y:S02]  /*1cf20*/  SHF.R.S32.HI R15, RZ, 0x1f, R20 ;  /* 0x0000001fff0f7819 */ /* 0x000fe40000011414 */
[----:B------:R-:W-:Y:S01]  /*1cf30*/  STL [R1+0x2728], R44 ;  /* 0x0027282c01007387 */ /* 0x000fe20000100800 */
[----:B0-----:R-:W-:-:S03]  /*1cf40*/  IADD3 R158, P1, R20, R4, RZ ;  /* 0x00000004149e7210 */ /* 0x001fc60007f3e0ff */
[----:B------:R-:W-:Y:S04]  /*1cf50*/  STL [R1+0x272c], R43 ;  /* 0x00272c2b01007387 */ /* 0x000fe80000100800 */
[----:B------:R-:W-:Y:S04]  /*1cf60*/  STL [R1+0x2730], R42 ;  /* 0x0027302a01007387 */ /* 0x000fe80000100800 */
[----:B------:R-:W-:Y:S01]  /*1cf70*/  STL [R1+0x2734], R41 ;  /* 0x0027342901007387 */ /* 0x000fe20000100800 */
[----:B------:R-:W-:-:S03]  /*1cf80*/  IADD3 R158, P2, R2, R158, RZ ;  /* 0x0000009e029e7210 */ /* 0x000fc60007f5e0ff */
[----:B--2---:R0:W-:Y:S04]  /*1cf90*/  STL [R1+0x510], R11 ;  /* 0x0005100b01007387 */ /* 0x0041e80000100800 */
[----:B---3--:R-:W-:Y:S04]  /*1cfa0*/  STL [R1+0x50c], R10 ;  /* 0x00050c0a01007387 */ /* 0x008fe80000100800 */
[----:B0-----:R0:W2:Y:S02]  /*1cfb0*/  LDG.E.U8 R11, desc[UR4][R156.64] ;  /* 0x000000049c0b7981 */ /* 0x0010a4000c1e1100 */
[----:B0-----:R-:W-:-:S02]  /*1cfc0*/  IADD3 R156, P3, R20, R5, RZ ;  /* 0x00000005149c7210 */ /* 0x001fc40007f7e0ff */
[----:B------:R0:W-:Y:S04]  /*1cfd0*/  STL [R1+0x508], R9 ;  /* 0x0005080901007387 */ /* 0x0001e80000100800 */
[----:B------:R1:W-:Y:S04]  /*1cfe0*/  STL [R1+0x504], R0 ;  /* 0x0005040001007387 */ /* 0x0003e80000100800 */
[----:B0-----:R0:W3:Y:S04]  /*1cff0*/  LDG.E.U8 R9, desc[UR4][R154.64] ;  /* 0x000000049a097981 */ /* 0x0010e8000c1e1100 */
[----:B------:R-:W3:Y:S04]  /*1d000*/  LDL R10, [R1+0xed8] ;  /* 0x000ed800010a7983 */ /* 0x000ee80000100800 */
        /* <DEDUP_REMOVED lines=45> */
[C---:B0-----:R-:W-:Y:S01]  /*1d2e0*/  IADD3 R154, P4, R20.reuse, R6, RZ ;  /* 0x00000006149a7210 */ /* 0x041fe20007f9e0ff */
[----:B----4-:R-:W-:Y:S01]  /*1d2f0*/  STL [R1+0x500], R23 ;  /* 0x0005001701007387 */ /* 0x010fe20000100800 */
[----:B------:R-:W-:Y:S01]  /*1d300*/  IADD3 R152, P5, R20, R7, RZ ;  /* 0x0000000714987210 */ /* 0x000fe20007fbe0ff */
[C---:B------:R-:W-:Y:S02]  /*1d310*/  IMAD.X R20, R15.reuse, 0x1, R16, P1 ;  /* 0x000000010f147824 */ /* 0x040fe400008e0610 */
[----:B------:R0:W-:Y:S01]  /*1d320*/  STL [R1+0x4fc], R21 ;  /* 0x0004fc1501007387 */ /* 0x0001e20000100800 */
        /* <DEDUP_REMOVED lines=9> */
[C---:B------:R-:W-:Y:S02]  /*1d3c0*/  IMAD.X R157, R8.reuse, 0x1, R153, P1 ;  /* 0x00000001089d7824 */ /* 0x040fe400008e0699 */
[----:B------:R-:W-:-:S02]  /*1d3d0*/  IMAD.X R155, R8, 0x1, R22, P2 ;  /* 0x00000001089b7824 */ /* 0x000fc400010e0616 */
[----:B------:R-:W-:Y:S01]  /*1d3e0*/  IMAD.X R153, R8, 0x1, R15, P3 ;  /* 0x0000000108997824 */ /* 0x000fe200018e060f */
[----:B0-----:R-:W4:Y:S04]  /*1d3f0*/  LDG.E.U8 R21, desc[UR4][R156.64] ;  /* 0x000000049c157981 */ /* 0x001f28000c1e1100 */
[----:B------:R-:W4:Y:S04]  /*1d400*/  LDG.E.U8 R61, desc[UR4][R154.64] ;  /* 0x000000049a3d7981 */ /* 0x000f28000c1e1100 */
[----:B--2---:R-:W-:Y:S04]  /*1d410*/  STL [R1+0x2738], R47 ;  /* 0x0027382f01007387 */ /* 0x004fe80000100800 */
[----:B---3--:R-:W-:Y:S04]  /*1d420*/  STL [R1+0x273c], R48 ;  /* 0x00273c3001007387 */ /* 0x008fe80000100800 */
[----:B------:R-:W-:Y:S04]  /*1d430*/  STL [R1+0x4f0], R12 ;  /* 0x0004f00c01007387 */ /* 0x000fe80000100800 */
[----:B------:R-:W-:Y:S04]  /*1d440*/  STL [R1+0x2740], R98 ;  /* 0x0027406201007387 */ /* 0x000fe80000100800 */
[----:B------:R-:W-:Y:S04]  /*1d450*/  STL [R1+0x2744], R99 ;  /* 0x0027446301007387 */ /* 0x000fe80000100800 */
[----:B------:R-:W-:Y:S04]  /*1d460*/  STL [R1+0x4ec], R11 ;  /* 0x0004ec0b01007387 */ /* 0x000fe80000100800 */
[----:B------:R0:W-:Y:S04]  /*1d470*/  STL [R1+0x4e8], R9 ;  /* 0x0004e80901007387 */ /* 0x0001e80000100800 */
[----:B------:R1:W-:Y:S04]  /*1d480*/  STL [R1+0x4e4], R0 ;  /* 0x0004e40001007387 */ /* 0x0003e80000100800 */
[----:B0-----:R0:W2:Y:S04]  /*1d490*/  LDG.E.U8 R9, desc[UR4][R158.64] ;  /* 0x000000049e097981 */ /* 0x0010a8000c1e1100 */
[----:B-1----:R1:W3:Y:S01]  /*1d4a0*/  LDG.E.U8 R0, desc[UR4][R152.64] ;  /* 0x0000000498007981 */ /* 0x0022e2000c1e1100 */
[----:B------:R-:W-:-:S05]  /*1d4b0*/  IMAD R20, R3, 0x3e, RZ ;  /* 0x0000003e03147824 */ /* 0x000fca00078e02ff */
[C---:B0-----:R-:W-:Y:S02]  /*1d4c0*/  IADD3 R158, P1, R20.reuse, R4, RZ ;  /* 0x00000004149e7210 */ /* 0x041fe40007f3e0ff */
[----:B------:R-:W-:Y:S02]  /*1d4d0*/  SHF.R.S32.HI R15, RZ, 0x1f, R20 ;  /* 0x0000001fff0f7819 */ /* 0x000fe40000011414 */
[C---:B------:R-:W-:Y:S02]  /*1d4e0*/  IADD3 R154, P4, R20.reuse, R6, RZ ;  /* 0x00000006149a7210 */ /* 0x040fe40007f9e0ff */
[C---:B------:R-:W-:Y:S02]  /*1d4f0*/  IADD3 R156, P3, R20.reuse, R5, RZ ;  /* 0x00000005149c7210 */ /* 0x040fe40007f7e0ff */
[----:B-1----:R-:W-:Y:S01]  /*1d500*/  IADD3 R152, P5, R20, R7, RZ ;  /* 0x0000000714987210 */ /* 0x002fe20007fbe0ff */
[C---:B------:R-:W-:Y:S01]  /*1d510*/  IMAD.X R20, R15.reuse, 0x1, R16, P1 ;  /* 0x000000010f147824 */ /* 0x040fe200008e0610 */
[C---:B------:R-:W-:Y:S01]  /*1d520*/  IADD3 R154, P1, R2.reuse, R154, RZ ;  /* 0x0000009a029a7210 */ /* 0x040fe20007f3e0ff */
[----:B------:R-:W-:Y:S01]  /*1d530*/  IMAD.X R22, R15, 0x1, R18, P4 ;  /* 0x000000010f167824 */ /* 0x000fe200020e0612 */
[----:B------:R-:W-:-:S03]  /*1d540*/  IADD3 R158, P6, R2, R158, RZ ;  /* 0x0000009e029e7210 */ /* 0x000fc60007fde0ff */
[----:B------:R-:W-:Y:S01]  /*1d550*/  IMAD.X R155, R8, 0x1, R22, P1 ;  /* 0x00000001089b7824 */ /* 0x000fe200008e0616 */
[C---:B------:R-:W-:Y:S01]  /*1d560*/  IADD3 R156, P2, R2.reuse, R156, RZ ;  /* 0x0000009c029c7210 */ /* 0x040fe20007f5e0ff */
[C---:B------:R-:W-:Y:S01]  /*1d570*/  IMAD.X R153, R15.reuse, 0x1, R17, P3 ;  /* 0x000000010f997824 */ /* 0x040fe200018e0611 */
[----:B------:R-:W-:Y:S01]  /*1d580*/  IADD3 R152, P3, R2, R152, RZ ;  /* 0x0000009802987210 */ /* 0x000fe20007f7e0ff */
[C---:B------:R-:W-:Y:S01]  /*1d590*/  IMAD.X R159, R8.reuse, 0x1, R20, P6 ;  /* 0x00000001089f7824 */ /* 0x040fe200030e0614 */
[----:B------:R0:W3:Y:S01]  /*1d5a0*/  LDG.E.U8 R91, desc[UR4][R154.64] ;  /* 0x000000049a5b7981 */ /* 0x0000e2000c1e1100 */
[----:B------:R-:W-:Y:S02]  /*1d5b0*/  IMAD.X R15, R15, 0x1, R19, P5 ;  /* 0x000000010f0f7824 */ /* 0x000fe400028e0613 */
[C---:B------:R-:W-:Y:S01]  /*1d5c0*/  IMAD.X R157, R8.reuse, 0x1, R153, P2 ;  /* 0x00000001089d7824 */ /* 0x040fe200010e0699 */
[----:B------:R1:W3:Y:S01]  /*1d5d0*/  LDG.E.U8 R93, desc[UR4][R158.64] ;  /* 0x000000049e5d7981 */ /* 0x0002e2000c1e1100 */
[----:B------:R-:W-:-:S03]  /*1d5e0*/  IMAD.X R153, R8, 0x1, R15, P3 ;  /* 0x0000000108997824 */ /* 0x000fc600018e060f */
[----:B------:R1:W3:Y:S01]  /*1d5f0*/  LDG.E.U8 R92, desc[UR4][R156.64] ;  /* 0x000000049c5c7981 */ /* 0x0002e2000c1e1100 */
[----:B0-----:R-:W-:-:S03]  /*1d600*/  IMAD R154, R3, 0x3f, RZ ;  /* 0x0000003f039a7824 */ /* 0x001fc600078e02ff */
[----:B------:R0:W3:Y:S02]  /*1d610*/  LDG.E.U8 R90, desc[UR4][R152.64] ;  /* 0x00000004985a7981 */ /* 0x0000e4000c1e1100 */
[----:B------:R-:W-:Y:S02]  /*1d620*/  SHF.R.S32.HI R15, RZ, 0x1f, R154 ;  /* 0x0000001fff0f7819 */ /* 0x000fe4000001149a */
[C---:B-1----:R-:W-:Y:S02]  /*1d630*/  IADD3 R158, P6, R154.reuse, R4, RZ ;  /* 0x000000049a9e7210 */ /* 0x042fe40007fde0ff */
[C---:B------:R-:W-:Y:S02]  /*1d640*/  IADD3 R156, P4, R154.reuse, R5, RZ ;  /* 0x000000059a9c7210 */ /* 0x040fe40007f9e0ff */
[----:B0-----:R-:W-:Y:S01]  /*1d650*/  IADD3 R152, P1, R154, R7, RZ ;  /* 0x000000079a987210 */ /* 0x001fe20007f3e0ff */
[----:B------:R-:W-:Y:S01]  /*1d660*/  IMAD.X R22, R15, 0x1, R16, P6 ;  /* 0x000000010f167824 */ /* 0x000fe200030e0610 */
[C---:B------:R-:W-:Y:S01]  /*1d670*/  IADD3 R158, P6, R2.reuse, R158, RZ ;  /* 0x0000009e029e7210 */ /* 0x040fe20007fde0ff */
[----:B------:R-:W-:Y:S01]  /*1d680*/  IMAD.SHL.U32 R166, R3, 0x4, RZ ;  /* 0x0000000403a67824 */ /* 0x000fe200078e00ff */
[----:B------:R-:W-:Y:S01]  /*1d690*/  IADD3 R152, P3, R2, R152, RZ ;  /* 0x0000009802987210 */ /* 0x000fe20007f7e0ff */
[C---:B------:R-:W-:Y:S01]  /*1d6a0*/  IMAD.X R20, R15.reuse, 0x1, R19, P1 ;  /* 0x000000010f147824 */ /* 0x040fe200008e0613 */
[----:B------:R-:W-:Y:S01]  /*1d6b0*/  IADD3 R154, P5, R154, R6, RZ ;  /* 0x000000069a9a7210 */ /* 0x000fe20007fbe0ff */
[C---:B------:R-:W-:Y:S01]  /*1d6c0*/  IMAD.X R155, R15.reuse, 0x1, R17, P4 ;  /* 0x000000010f9b7824 */ /* 0x040fe200020e0611 */
[----:B------:R-:W-:Y:S01]  /*1d6d0*/  IADD3 R156, P4, R2, R156, RZ ;  /* 0x0000009c029c7210 */ /* 0x000fe20007f9e0ff */
[----:B------:R-:W-:Y:S01]  /*1d6e0*/  IMAD.X R159, R8, 0x1, R22, P6 ;  /* 0x00000001089f7824 */ /* 0x000fe200030e0616 */
[----:B------:R-:W-:Y:S01]  /*1d6f0*/  IADD3 R154, P6, R2, R154, RZ ;  /* 0x0000009a029a7210 */ /* 0x000fe20007fde0ff */
[----:B------:R-:W-:Y:S01]  /*1d700*/  IMAD.X R153, R8, 0x1, R20, P3 ;  /* 0x0000000108997824 */ /* 0x000fe200018e0614 */
[C---:B------:R-:W-:Y:S01]  /*1d710*/  IADD3 R160, P3, R166.reuse, R6, RZ ;  /* 0x00000006a6a07210 */ /* 0x040fe20007f7e0ff */
[----:B------:R-:W-:Y:S01]  /*1d720*/  IMAD.X R15, R15, 0x1, R18, P5 ;  /* 0x000000010f0f7824 */ /* 0x000fe200028e0612 */
[----:B------:R-:W-:Y:S01]  /*1d730*/  SHF.R.S32.HI R20, RZ, 0x1f, R166 ;  /* 0x0000001fff147819 */ /* 0x000fe200000114a6 */
[----:B------:R-:W-:Y:S01]  /*1d740*/  IMAD R11, R3, 0x7f, RZ ;  /* 0x0000007f030b7824 */ /* 0x000fe200078e02ff */
[----:B------:R-:W-:Y:S01]  /*1d750*/  IADD3 RZ, P2, R166, R4, RZ ;  /* 0x00000004a6ff7210 */ /* 0x000fe20007f5e0ff */
[----:B------:R-:W-:Y:S01]  /*1d760*/  IMAD.X R157, R8, 0x1, R155, P4 ;  /* 0x00000001089d7824 */ /* 0x000fe200020e069b */
[----:B------:R-:W-:Y:S01]  /*1d770*/  IADD3 RZ, P1, R166, R5, RZ ;  /* 0x00000005a6ff7210 */ /* 0x000fe20007f3e0ff */
[----:B------:R-:W-:Y:S01]  /*1d780*/  IMAD.X R155, R8, 0x1, R15, P6 ;  /* 0x00000001089b7824 */ /* 0x000fe200030e060f */
[----:B------:R-:W-:Y:S01]  /*1d790*/  IADD3 R160, P6, R2, R160, RZ ;  /* 0x000000a002a07210 */ /* 0x000fe20007fde0ff */
[----:B------:R-:W-:Y:S01]  /*1d7a0*/  IMAD.X R15, R20, 0x1, R18, P3 ;  /* 0x00000001140f7824 */ /* 0x000fe200018e0612 */
[----:B------:R0:W3:Y:S01]  /*1d7b0*/  LDG.E.U8 R37, desc[UR4][R152.64] ;  /* 0x0000000498257981 */ /* 0x0000e2000c1e1100 */
[----:B------:R-:W-:-:S02]  /*1d7c0*/  IMAD.IADD R164, R11, 0x1, R7 ;  /* 0x000000010ba47824 */ /* 0x000fc400078e0207 */
[----:B------:R-:W-:Y:S01]  /*1d7d0*/  IMAD.X R161, R8, 0x1, R15, P6 ;  /* 0x0000000108a17824 */ /* 0x000fe200030e060f */
[----:B------:R-:W-:Y:S01]  /*1d7e0*/  IADD3 R166, P4, R166, R7, RZ ;  /* 0x00000007a6a67210 */ /* 0x000fe20007f9e0ff */
[----:B------:R-:W-:Y:S01]  /*1d7f0*/  IMAD.SHL.U32 R162, R3, 0x2, RZ ;  /* 0x0000000203a27824 */ /* 0x000fe200078e00ff */
[C---:B------:R-:W-:Y:S01]  /*1d800*/  IADD3 R164, P6, R2.reuse, R164, RZ ;  /* 0x000000a402a47210 */ /* 0x040fe20007fde0ff */
[----:B------:R-:W-:Y:S01]  /*1d810*/  STL [R1+0x2748], R120 ;  /* 0x0027487801007387 */ /* 0x000fe20000100800 */
[----:B------:R-:W-:-:S03]  /*1d820*/  IADD3 R166, P3, R2, R166, RZ ;  /* 0x000000a602a67210 */ /* 0x000fc60007f7e0ff */
[----:B------:R-:W-:Y:S01]  /*1d830*/  IMAD.X R165, R8, 0x1, R10, P6 ;  /* 0x0000000108a57824 */ /* 0x000fe200030e060a */
[----:B------:R1:W3:Y:S01]  /*1d840*/  LDG.E.U8 R151, desc[UR4][R160.64] ;  /* 0x00000004a0977981 */ /* 0x0002e2000c1e1100 */
[----:B------:R-:W-:Y:S01]  /*1d850*/  IMAD.SHL.U32 R10, R3, 0x2, RZ ;  /* 0x00000002030a7824 */ /* 0x000fe200078e00ff */
[----:B------:R-:W-:Y:S01]  /*1d860*/  IADD3 RZ, P5, R162, R4, RZ ;  /* 0x00000004a2ff7210 */ /* 0x000fe20007fbe0ff */
[----:B------:R-:W-:Y:S01]  /*1d870*/  IMAD.X R22, R20, 0x1, R19, P4 ;  /* 0x0000000114167824 */ /* 0x000fe200020e0613 */
[----:B------:R-:W-:Y:S01]  /*1d880*/  SHF.R.S32.HI R15, RZ, 0x1f, R162 ;  /* 0x0000001fff0f7819 */ /* 0x000fe200000114a2 */
[----:B------:R-:W-:Y:S01]  /*1d890*/  IMAD.IADD R10, R10, 0x1, R4 ;  /* 0x000000010a0a7824 */ /* 0x000fe200078e0204 */
[----:B------:R-:W-:Y:S01]  /*1d8a0*/  IADD3 RZ, P4, R162, R5, RZ ;  /* 0x00000005a2ff7210 */ /* 0x000fe20007f9e0ff */
[----:B------:R-:W-:Y:S01]  /*1d8b0*/  IMAD.X R167, R8, 0x1, R22, P3 ;  /* 0x0000000108a77824 */ /* 0x000fe200018e0616 */
[C---:B------:R-:W-:Y:S01]  /*1d8c0*/  IADD3 RZ, P3, R162.reuse, R6, RZ ;  /* 0x00000006a2ff7210 */ /* 0x040fe20007f7e0ff */
[----:B------:R-:W-:Y:S01]  /*1d8d0*/  IMAD.X R22, R15, 0x1, R16, P5 ;  /* 0x000000010f167824 */ /* 0x000fe200028e0610 */
[----:B------:R-:W-:Y:S01]  /*1d8e0*/  IADD3 RZ, P6, R162, R7, RZ ;  /* 0x00000007a2ff7210 */ /* 0x000fe20007fde0ff */
[----:B------:R-:W-:Y:S01]  /*1d8f0*/  STL [R1+0x274c], R119 ;  /* 0x00274c7701007387 */ /* 0x000fe20000100800 */
[----:B------:R-:W-:Y:S01]  /*1d900*/  IADD3 R162, P5, R2, R10, RZ ;  /* 0x0000000a02a27210 */ /* 0x000fe20007fbe0ff */
[----:B------:R-:W-:-:S02]  /*1d910*/  IMAD.SHL.U32 R10, R3, 0x2, RZ ;  /* 0x00000002030a7824 */ /* 0x000fc400078e00ff */
[C---:B------:R-:W-:Y:S01]  /*1d920*/  IMAD.SHL.U32 R11, R3.reuse, 0x2, RZ ;  /* 0x00000002030b7824 */ /* 0x040fe200078e00ff */
[----:B------:R4:W3:Y:S01]  /*1d930*/  LDG.E.U8 R38, desc[UR4][R154.64] ;  /* 0x000000049a267981 */ /* 0x0008e2000c1e1100 */
[----:B------:R-:W-:Y:S02]  /*1d940*/  IMAD.IADD R10, R10, 0x1, R5 ;  /* 0x000000010a0a7824 */ /* 0x000fe400078e0205 */
[----:B------:R-:W-:Y:S01]  /*1d950*/  IMAD.X R163, R8, 0x1, R22, P5 ;  /* 0x0000000108a37824 */ /* 0x000fe200028e0616 */
[----:B------:R4:W3:Y:S02]  /*1d960*/  LDG.E.U8 R39, desc[UR4][R156.64] ;  /* 0x000000049c277981 */ /* 0x0008e4000c1e1100 */
[----:B0-----:R-:W-:Y:S01]  /*1d970*/  IADD3 R152, P5, R2, R10, RZ ;  /* 0x0000000a02987210 */ /* 0x001fe20007fbe0ff */
[----:B------:R-:W-:Y:S01]  /*1d980*/  IMAD.SHL.U32 R10, R3, 0x2, RZ ;  /* 0x00000002030a7824 */ /* 0x000fe200078e00ff */
[----:B------:R-:W3:Y:S01]  /*1d990*/  LDG.E.U8 R40, desc[UR4][R158.64] ;  /* 0x000000049e287981 */ /* 0x000ee2000c1e1100 */
[----:B------:R-:W-:-:S02]  /*1d9a0*/  IMAD.X R22, R15, 0x1, R17, P4 ;  /* 0x000000010f167824 */ /* 0x000fc400020e0611 */
[----:B------:R-:W-:Y:S01]  /*1d9b0*/  IMAD.IADD R10, R10, 0x1, R7 ;  /* 0x000000010a0a7824 */ /* 0x000fe200078e0207 */
[----:B------:R-:W-:Y:S01]  /*1d9c0*/  STL [R1+0x2750], R118 ;  /* 0x0027507601007387 */ /* 0x000fe20000100800 */
[----:B------:R-:W-:-:S03]  /*1d9d0*/  IMAD.X R153, R8, 0x1, R22, P5 ;  /* 0x0000000108997824 */ /* 0x000fc600028e0616 */
[----:B------:R0:W-:Y:S01]  /*1d9e0*/  STL [R1+0x2754], R57 ;  /* 0x0027543901007387 */ /* 0x0001e20000100800 */
[----:B------:R-:W-:Y:S01]  /*1d9f0*/  IMAD.IADD R11, R11, 0x1, R6 ;  /* 0x000000010b0b7824 */ /* 0x000fe200078e0206 */
[C---:B-1----:R-:W-:Y:S01]  /*1da00*/  IADD3 R160, P5, R2.reuse, R10, RZ ;  /* 0x0000000a02a07210 */ /* 0x042fe20007fbe0ff */
[----:B------:R-:W-:Y:S01]  /*1da10*/  IMAD.X R22, R15, 0x1, R18, P3 ;  /* 0x000000010f167824 */ /* 0x000fe200018e0612 */
[----:B------:R-:W3:Y:S01]  /*1da20*/  LDG.E.U8 R53, desc[UR4][R166.64] ;  /* 0x00000004a6357981 */ /* 0x000ee2000c1e1100 */
[----:B----4-:R-:W-:Y:S02]  /*1da30*/  IMAD R154, R3, 0x3, RZ ;  /* 0x00000003039a7824 */ /* 0x010fe400078e02ff */
[----:B------:R-:W-:Y:S01]  /*1da40*/  IMAD.X R15, R15, 0x1, R19, P6 ;  /* 0x000000010f0f7824 */ /* 0x000fe200030e0613 */
[----:B------:R-:W-:Y:S01]  /*1da50*/  IADD3 R156, P4, R2, R11, RZ ;  /* 0x0000000b029c7210 */ /* 0x000fe20007f9e0ff */
[----:B------:R-:W4:Y:S01]  /*1da60*/  LDG.E.U8 R24, desc[UR4][R164.64] ;  /* 0x00000004a4187981 */ /* 0x000f22000c1e1100 */
[----:B------:R-:W-:Y:S01]  /*1da70*/  IADD3 RZ, P3, R154, R4, RZ ;  /* 0x000000049aff7210 */ /* 0x000fe20007f7e0ff */
[C---:B------:R-:W-:Y:S01]  /*1da80*/  IMAD.X R161, R8.reuse, 0x1, R15, P5 ;  /* 0x0000000108a17824 */ /* 0x040fe200028e060f */
[----:B------:R-:W-:Y:S01]  /*1da90*/  SHF.R.S32.HI R15, RZ, 0x1f, R154 ;  /* 0x0000001fff0f7819 */ /* 0x000fe2000001149a */
[----:B------:R-:W-:Y:S01]  /*1daa0*/  IMAD.X R157, R8, 0x1, R22, P4 ;  /* 0x00000001089d7824 */ /* 0x000fe200020e0616 */
[C---:B------:R-:W-:Y:S01]  /*1dab0*/  IADD3 RZ, P6, R154.reuse, R5, RZ ;  /* 0x000000059aff7210 */ /* 0x040fe20007fde0ff */
[----:B0-----:R0:W4:Y:S02]  /*1dac0*/  LDG.E.U8 R57, desc[UR4][R152.64] ;  /* 0x0000000498397981 */ /* 0x001124000c1e1100 */
[----:B------:R-:W-:Y:S01]  /*1dad0*/  IMAD.X R22, R15, 0x1, R16, P3 ;  /* 0x000000010f167824 */ /* 0x000fe200018e0610 */
[C---:B------:R-:W-:Y:S01]  /*1dae0*/  IADD3 RZ, P4, R154.reuse, R6, RZ ;  /* 0x000000069aff7210 */ /* 0x040fe20007f9e0ff */
[----:B------:R1:W4:Y:S01]  /*1daf0*/  LDG.E.U8 R118, desc[UR4][R156.64] ;  /* 0x000000049c767981 */ /* 0x000322000c1e1100 */
[----:B------:R-:W-:-:S03]  /*1db00*/  IADD3 RZ, P5, R154, R7, RZ ;  /* 0x000000079aff7210 */ /* 0x000fc60007fbe0ff */
[----:B------:R-:W4:Y:S01]  /*1db10*/  LDG.E.U8 R119, desc[UR4][R160.64] ;  /* 0x00000004a0777981 */ /* 0x000f22000c1e1100 */
[----:B0-----:R-:W-:-:S03]  /*1db20*/  IMAD.X R153, R15, 0x1, R17, P6 ;  /* 0x000000010f997824 */ /* 0x001fc600030e0611 */
[----:B--2---:R0:W-:Y:S04]  /*1db30*/  STL [R1+0x2758], R9 ;  /* 0x0027580901007387 */ /* 0x0041e80000100800 */
[----:B------:R-:W-:Y:S04]  /*1db40*/  STL [R1+0x2760], R21 ;  /* 0x0027601501007387 */ /* 0x000fe80000100800 */
[----:B------:R-:W-:Y:S04]  /*1db50*/  STL [R1+0x2764], R61 ;  /* 0x0027643d01007387 */ /* 0x000fe80000100800 */
[----:B---3--:R2:W-:Y:S04]  /*1db60*/  STL [R1+0x2768], R0 ;  /* 0x0027680001007387 */ /* 0x0085e80000100800 */
[----:B0-----:R-:W3:Y:S01]  /*1db70*/  LDG.E.U8 R9, desc[UR4][R162.64] ;  /* 0x00000004a2097981 */ /* 0x001ee2000c1e1100 */
[----:B--2---:R-:W-:-:S04]  /*1db80*/  IMAD R0, R3, 0x3, RZ ;  /* 0x0000000303007824 */ /* 0x004fc800078e02ff */
[----:B------:R-:W-:-:S05]  /*1db90*/  IMAD.IADD R0, R0, 0x1, R4 ;  /* 0x0000000100007824 */ /* 0x000fca00078e0204 */
[----:B------:R-:W-:Y:S01]  /*1dba0*/  IADD3 R158, P3, R2, R0, RZ ;  /* 0x00000000029e7210 */ /* 0x000fe20007f7e0ff */
[----:B------:R-:W-:-:S04]  /*1dbb0*/  IMAD R0, R3, 0x3, RZ ;  /* 0x0000000303007824 */ /* 0x000fc800078e02ff */
[----:B------:R-:W-:Y:S02]  /*1dbc0*/  IMAD.IADD R0, R0, 0x1, R5 ;  /* 0x0000000100007824 */ /* 0x000fe400078e0205 */
[----:B------:R-:W-:-:S03]  /*1dbd0*/  IMAD.X R159, R8, 0x1, R22, P3 ;  /* 0x00000001089f7824 */ /* 0x000fc600018e0616 */
[----:B------:R-:W-:Y:S01]  /*1dbe0*/  IADD3 R154, P3, R2, R0, RZ ;  /* 0x00000000029a7210 */ /* 0x000fe20007f7e0ff */
[----:B------:R-:W-:Y:S01]  /*1dbf0*/  IMAD R0, R3, 0x3, RZ ;  /* 0x0000000303007824 */ /* 0x000fe200078e02ff */
[----:B------:R-:W2:Y:S03]  /*1dc00*/  LDG.E.U8 R108, desc[UR4][R158.64] ;  /* 0x000000049e6c7981 */ /* 0x000ea6000c1e1100 */
[----:B------:R-:W-:Y:S02]  /*1dc10*/  IMAD.IADD R0, R0, 0x1, R6 ;  /* 0x0000000100007824 */ /* 0x000fe400078e0206 */
[----:B------:R-:W-:Y:S02]  /*1dc20*/  IMAD.X R155, R8, 0x1, R153, P3 ;  /* 0x00000001089b7824 */ /* 0x000fe400018e0699 */
[----:B------:R-:W-:Y:S01]  /*1dc30*/  IMAD.X R22, R15, 0x1, R18, P4 ;  /* 0x000000010f167824 */ /* 0x000fe200020e0612 */
[----:B------:R-:W-:-:S02]  /*1dc40*/  IADD3 R152, P6, R2, R0, RZ ;  /* 0x0000000002987210 */ /* 0x000fc40007fde0ff */
[----:B------:R-:W2:Y:S03]  /*1dc50*/  LDG.E.U8 R107, desc[UR4][R154.64] ;  /* 0x000000049a6b7981 */ /* 0x000ea6000c1e1100 */
[----:B------:R-:W-:-:S05]  /*1dc60*/  IMAD.X R153, R8, 0x1, R22, P6 ;  /* 0x0000000108997824 */ /* 0x000fca00030e0616 */
[----:B------:R0:W2:Y:S01]  /*1dc70*/  LDG.E.U8 R46, desc[UR4][R152.64] ;  /* 0x00000004982e7981 */ /* 0x0000a2000c1e1100 */
[----:B------:R-:W-:-:S03]  /*1dc80*/  IMAD R0, R3, 0x3, RZ ;  /* 0x0000000303007824 */ /* 0x000fc600078e02ff */
[----:B------:R-:W-:Y:S04]  /*1dc90*/  STL [R1+0x276c], R93 ;  /* 0x00276c5d01007387 */ /* 0x000fe80000100800 */
[----:B------:R-:W-:Y:S01]  /*1dca0*/  STL [R1+0x2770], R92 ;  /* 0x0027705c01007387 */ /* 0x000fe20000100800 */
[----:B------:R-:W-:-:S03]  /*1dcb0*/  IMAD.IADD R0, R0, 0x1, R7 ;  /* 0x0000000100007824 */ /* 0x000fc600078e0207 */
[----:B------:R-:W-:Y:S04]  /*1dcc0*/  STL [R1+0x2774], R91 ;  /* 0x0027745b01007387 */ /* 0x000fe80000100800 */
[----:B------:R-:W-:Y:S04]  /*1dcd0*/  STL [R1+0x2778], R90 ;  /* 0x0027785a01007387 */ /* 0x000fe80000100800 */
[----:B------:R-:W-:Y:S01]  /*1dce0*/  STL [R1+0x277c], R37 ;  /* 0x00277c2501007387 */ /* 0x000fe20000100800 */
[----:B-1----:R-:W-:Y:S01]  /*1dcf0*/  IADD3 R156, P3, R2, R0, RZ ;  /* 0x00000000029c7210 */ /* 0x002fe20007f7e0ff */
[----:B------:R-:W-:-:S04]  /*1dd00*/  IMAD.SHL.U32 R0, R3, 0x4, RZ ;  /* 0x0000000403007824 */ /* 0x000fc800078e00ff */
[----:B------:R-:W-:-:S05]  /*1dd10*/  IMAD.IADD R0, R0, 0x1, R4 ;  /* 0x0000000100007824 */ /* 0x000fca00078e0204 */
[----:B0-----:R-:W-:Y:S01]  /*1dd20*/  IADD3 R152, P4, R2, R0, RZ ;  /* 0x0000000002987210 */ /* 0x001fe20007f9e0ff */
[----:B------:R-:W-:Y:S01]  /*1dd30*/  IMAD.SHL.U32 R0, R3, 0x4, RZ ;  /* 0x0000000403007824 */ /* 0x000fe200078e00ff */
[----:B------:R-:W-:Y:S04]  /*1dd40*/  STL [R1+0x2780], R40 ;  /* 0x0027802801007387 */ /* 0x000fe80000100800 */
[----:B------:R-:W-:Y:S04]  /*1dd50*/  STL [R1+0x2784], R39 ;  /* 0x0027842701007387 */ /* 0x000fe80000100800 */
[----:B------:R-:W-:Y:S04]  /*1dd60*/  STL [R1+0x2788], R38 ;  /* 0x0027882601007387 */ /* 0x000fe80000100800 */
[----:B------:R-:W-:Y:S04]  /*1dd70*/  STL [R1+0x278c], R151 ;  /* 0x00278c9701007387 */ /* 0x000fe80000100800 */
[----:B------:R-:W-:Y:S04]  /*1dd80*/  STL [R1+0x2790], R53 ;  /* 0x0027903501007387 */ /* 0x000fe80000100800 */
[----:B----4-:R-:W-:Y:S01]  /*1dd90*/  STL [R1+0x2794], R24 ;  /* 0x0027941801007387 */ /* 0x010fe20000100800 */
[----:B------:R-:W-:-:S02]  /*1dda0*/  IMAD.IADD R0, R0, 0x1, R5 ;  /* 0x0000000100007824 */ /* 0x000fc400078e0205 */
[----:B------:R-:W-:Y:S02]  /*1ddb0*/  IMAD.X R15, R15, 0x1, R19, P5 ;  /* 0x000000010f0f7824 */ /* 0x000fe400028e0613 */
[----:B------:R-:W-:Y:S01]  /*1ddc0*/  IMAD.X R22, R20, 0x1, R16, P2 ;  /* 0x0000000114167824 */ /* 0x000fe200010e0610 */
[----:B------:R-:W-:Y:S01]  /*1ddd0*/  IADD3 R154, P2, R2, R0, RZ ;  /* 0x00000000029a7210 */ /* 0x000fe20007f5e0ff */
[----:B------:R-:W-:Y:S02]  /*1dde0*/  IMAD.X R20, R20, 0x1, R17, P1 ;  /* 0x0000000114147824 */ /* 0x000fe400008e0611 */
[C---:B------:R-:W-:Y:S02]  /*1ddf0*/  IMAD.X R157, R8.reuse, 0x1, R15, P3 ;  /* 0x00000001089d7824 */ /* 0x040fe400018e060f */
[C---:B------:R-:W-:Y:S02]  /*1de00*/  IMAD.X R153, R8.reuse, 0x1, R22, P4 ;  /* 0x0000000108997824 */ /* 0x040fe400020e0616 */
[----:B------:R-:W-:Y:S01]  /*1de10*/  IMAD.X R155, R8, 0x1, R20, P2 ;  /* 0x00000001089b7824 */ /* 0x000fe200010e0614 */
[----:B------:R0:W4:Y:S04]  /*1de20*/  LDG.E.U8 R45, desc[UR4][R156.64] ;  /* 0x000000049c2d7981 */ /* 0x000128000c1e1100 */
[----:B------:R1:W4:Y:S04]  /*1de30*/  LDG.E.U8 R149, desc[UR4][R152.64] ;  /* 0x0000000498957981 */ /* 0x000328000c1e1100 */
[----:B------:R1:W4:Y:S04]  /*1de40*/  LDG.E.U8 R150, desc[UR4][R154.64] ;  /* 0x000000049a967981 */ /* 0x000328000c1e1100 */
[----:B---3--:R3:W-:Y:S04]  /*1de50*/  STL [R1+0x2798], R9 ;  /* 0x0027980901007387 */ /* 0x0087e80000100800 */
[----:B------:R-:W-:Y:S04]  /*1de60*/  STL [R1+0x279c], R57 ;  /* 0x00279c3901007387 */ /* 0x000fe80000100800 */
[----:B------:R-:W-:Y:S04]  /*1de70*/  STL [R1+0x27a0], R118 ;  /* 0x0027a07601007387 */ /* 0x000fe80000100800 */
[----:B------:R-:W-:Y:S04]  /*1de80*/  STL [R1+0x27a4], R119 ;  /* 0x0027a47701007387 */ /* 0x000fe80000100800 */
[----:B--2---:R-:W-:Y:S04]  /*1de90*/  STL [R1+0x27a8], R108 ;  /* 0x0027a86c01007387 */ /* 0x004fe80000100800 */
[----:B------:R-:W-:Y:S04]  /*1dea0*/  STL [R1+0x27ac], R107 ;  /* 0x0027ac6b01007387 */ /* 0x000fe80000100800 */
[----:B------:R-:W2:Y:S04]  /*1deb0*/  LDL R11, [R1+0xe28] ;  /* 0x000e2800010b7983 */ /* 0x000ea80000100800 */
[----:B------:R-:W2:Y:S04]  /*1dec0*/  LDL R14, [R1+0xe2c] ;  /* 0x000e2c00010e7983 */ /* 0x000ea80000100800 */
[----:B------:R-:W-:Y:S04]  /*1ded0*/  STL.64 [R1+0x2440], R18 ;  /* 0x0024401201007387 */ /* 0x000fe80000100a00 */
[----:B------:R-:W-:Y:S04]  /*1dee0*/  STL [R1+0x27b0], R46 ;  /* 0x0027b02e01007387 */ /* 0x000fe80000100800 */
[----:B------:R-:W2:Y:S04]  /*1def0*/  LDL R13, [R1+0xe30] ;  /* 0x000e3000010d7983 */ /* 0x000ea80000100800 */
[----:B---3--:R-:W3:Y:S04]  /*1df00*/  LDL R9, [R1+0xe38] ;  /* 0x000e380001097983 */ /* 0x008ee80000100800 */
[----:B------:R-:W3:Y:S04]  /*1df10*/  LDL R10, [R1+0xe34] ;  /* 0x000e3400010a7983 */ /* 0x000ee80000100800 */
[----:B------:R-:W3:Y:S01]  /*1df20*/  LDL R12, [R1+0xe3c] ;  /* 0x000e3c00010c7983 */ /* 0x000ee20000100800 */
[----:B------:R-:W-:-:S03]  /*1df30*/  IMAD.SHL.U32 R15, R3, 0x40, RZ ;  /* 0x00000040030f7824 */ /* 0x000fc600078e00ff */
[----:B------:R-:W3:Y:S01]  /*1df40*/  LDL R0, [R1+0xe40] ;  /* 0x000e400001007983 */ /* 0x000ee20000100800 */
[C---:B------:R-:W-:Y:S02]  /*1df50*/  IMAD.IADD R22, R15.reuse, 0x1, R4 ;  /* 0x000000010f167824 */ /* 0x040fe400078e0204 */
[C---:B------:R-:W-:Y:S02]  /*1df60*/  IMAD.IADD R20, R15.reuse, 0x1, R5 ;  /* 0x000000010f147824 */ /* 0x040fe400078e0205 */
[----:B0-----:R-:W-:Y:S01]  /*1df70*/  IMAD.IADD R156, R15, 0x1, R6 ;  /* 0x000000010f9c7824 */ /* 0x001fe200078e0206 */
[C---:B-1----:R-:W-:Y:S02]  /*1df80*/  IADD3 R152, P1, R2.reuse, R22, RZ ;  /* 0x0000001602987210 */ /* 0x042fe40007f3e0ff */
[----:B------:R-:W-:Y:S01]  /*1df90*/  IADD3 R154, P2, R2, R20, RZ ;  /* 0x00000014029a7210 */ /* 0x000fe20007f5e0ff */
[----:B------:R-:W-:Y:S02]  /*1dfa0*/  IMAD R22, R3, 0x41, RZ ;  /* 0x0000004103167824 */ /* 0x000fe400078e02ff */
[----:B------:R-:W-:-:S02]  /*1dfb0*/  IMAD.IADD R15, R15, 0x1, R7 ;  /* 0x000000010f0f7824 */ /* 0x000fc400078e0207 */
[----:B------:R-:W-:Y:S01]  /*1dfc0*/  IMAD.IADD R20, R22, 0x1, R4 ;  /* 0x0000000116147824 */ /* 0x000fe200078e0204 */
[----:B------:R0:W-:Y:S04]  /*1dfd0*/  STL.64 [R1+0x2448], R16 ;  /* 0x0024481001007387 */ /* 0x0001e80000100a00 */
[----:B----4-:R-:W-:Y:S04]  /*1dfe0*/  STL [R1+0x27b4], R45 ;  /* 0x0027b42d01007387 */ /* 0x010fe80000100800 */
[----:B------:R-:W-:Y:S04]  /*1dff0*/  STL [R1+0x27b8], R149 ;  /* 0x0027b89501007387 */ /* 0x000fe80000100800 */
[----:B------:R-:W-:Y:S01]  /*1e000*/  STL [R1+0x27bc], R150 ;  /* 0x0027bc9601007387 */ /* 0x000fe20000100800 */
[----:B--2---:R-:W-:Y:S01]  /*1e010*/  IMAD.X R153, R8, 0x1, R11, P1 ;  /* 0x0000000108997824 */ /* 0x004fe200008e060b */
[----:B------:R-:W-:-:S02]  /*1e020*/  IADD3 R156, P1, R2, R156, RZ ;  /* 0x0000009c029c7210 */ /* 0x000fc40007f3e0ff */
[----:B------:R-:W2:Y:S01]  /*1e030*/  LDL R11, [R1+0xe44] ;  /* 0x000e4400010b7983 */ /* 0x000ea20000100800 */
[----:B------:R-:W-:-:S03]  /*1e040*/  IMAD.X R155, R8, 0x1, R14, P2 ;  /* 0x00000001089b7824 */ /* 0x000fc600010e060e */
[----:B0-----:R0:W4:Y:S04]  /*1e050*/  LDG.E.U8 R17, desc[UR4][R152.64] ;  /* 0x0000000498117981 */ /* 0x001128000c1e1100 */
[----:B------:R1:W2:Y:S01]  /*1e060*/  LDG.E.U8 R107, desc[UR4][R154.64] ;  /* 0x000000049a6b7981 */ /* 0x0002a2000c1e1100 */
[----:B------:R-:W-:Y:S01]  /*1e070*/  IMAD.X R157, R8, 0x1, R13, P1 ;  /* 0x00000001089d7824 */ /* 0x000fe200008e060d */
[C---:B0-----:R-:W-:Y:S02]  /*1e080*/  IADD3 R152, P2, R2.reuse, R15, RZ ;  /* 0x0000000f02987210 */ /* 0x041fe40007f5e0ff */
[----:B-1----:R-:W-:Y:S01]  /*1e090*/  IADD3 R154, P1, R2, R20, RZ ;  /* 0x00000014029a7210 */ /* 0x002fe20007f3e0ff */
[----:B------:R-:W-:Y:S01]  /*1e0a0*/  IMAD.IADD R15, R22, 0x1, R5 ;  /* 0x00000001160f7824 */ /* 0x000fe200078e0205 */
[----:B------:R0:W4:Y:S03]  /*1e0b0*/  LDG.E.U8 R16, desc[UR4][R156.64] ;  /* 0x000000049c107981 */ /* 0x000126000c1e1100 */
[----:B---3--:R-:W-:-:S02]  /*1e0c0*/  IMAD.X R155, R8, 0x1, R9, P1 ;  /* 0x00000001089b7824 */ /* 0x008fc400008e0609 */
[----:B------:R-:W-:-:S03]  /*1e0d0*/  IMAD.X R153, R8, 0x1, R10, P2 ;  /* 0x0000000108997824 */ /* 0x000fc600010e060a */
[----:B------:R-:W3:Y:S01]  /*1e0e0*/  LDG.E.U8 R108, desc[UR4][R154.64] ;  /* 0x000000049a6c7981 */ /* 0x000ee2000c1e1100 */
[----:B0-----:R-:W-:Y:S01]  /*1e0f0*/  IADD3 R156, P2, R2, R15, RZ ;  /* 0x0000000f029c7210 */ /* 0x001fe20007f5e0ff */
[----:B------:R-:W-:Y:S02]  /*1e100*/  IMAD.IADD R20, R22, 0x1, R6 ;  /* 0x0000000116147824 */ /* 0x000fe400078e0206 */
[----:B------:R0:W4:Y:S02]  /*1e110*/  LDG.E.U8 R14, desc[UR4][R152.64] ;  /* 0x00000004980e7981 */ /* 0x000124000c1e1100 */
[----:B------:R-:W-:-:S05]  /*1e120*/  IMAD.X R157, R8, 0x1, R12, P2 ;  /* 0x00000001089d7824 */ /* 0x000fca00010e060c */
[----:B------:R-:W4:Y:S01]  /*1e130*/  LDG.E.U8 R119, desc[UR4][R156.64] ;  /* 0x000000049c777981 */ /* 0x000f22000c1e1100 */
[----:B0-----:R-:W-:Y:S01]  /*1e140*/  IADD3 R152, P1, R2, R20, RZ ;  /* 0x0000001402987210 */ /* 0x001fe20007f3e0ff */
[----:B------:R-:W-:-:S04]  /*1e150*/  IMAD.IADD R15, R22, 0x1, R7 ;  /* 0x00000001160f7824 */ /* 0x000fc800078e0207 */
[----:B------:R-:W-:Y:S01]  /*1e160*/  IMAD.X R153, R8, 0x1, R0, P1 ;  /* 0x0000000108997824 */ /* 0x000fe200008e0600 */
[----:B------:R-:W-:-:S04]  /*1e170*/  IADD3 R154, P2, R2, R15, RZ ;  /* 0x0000000f029a7210 */ /* 0x000fc80007f5e0ff */
[----:B------:R0:W4:Y:S04]  /*1e180*/  LDG.E.U8 R118, desc[UR4][R152.64] ;  /* 0x0000000498767981 */ /* 0x000128000c1e1100 */
[----:B--2---:R-:W-:Y:S04]  /*1e190*/  STL [R1+0x27f0], R107 ;  /* 0x0027f06b01007387 */ /* 0x004fe80000100800 */
[----:B------:R-:W2:Y:S04]  /*1e1a0*/  LDL R10, [R1+0xe48] ;  /* 0x000e4800010a7983 */ /* 0x000ea80000100800 */
[----:B------:R-:W2:Y:S04]  /*1e1b0*/  LDL R9, [R1+0xe4c] ;  /* 0x000e4c0001097983 */ /* 0x000ea80000100800 */
[----:B------:R-:W2:Y:S01]  /*1e1c0*/  LDL R13, [R1+0xe50] ;  /* 0x000e5000010d7983 */ /* 0x000ea20000100800 */
[----:B------:R-:W-:-:S05]  /*1e1d0*/  IMAD.X R155, R8, 0x1, R11, P2 ;  /* 0x00000001089b7824 */ /* 0x000fca00010e060b */
[----:B------:R1:W2:Y:S04]  /*1e1e0*/  LDG.E.U8 R57, desc[UR4][R154.64] ;  /* 0x000000049a397981 */ /* 0x0002a8000c1e1100 */
[----:B---3--:R-:W-:Y:S04]  /*1e1f0*/  STL [R1+0x27c0], R108 ;  /* 0x0027c06c01007387 */ /* 0x008fe80000100800 */
[----:B------:R-:W3:Y:S04]  /*1e200*/  LDL R0, [R1+0xe54] ;  /* 0x000e540001007983 */ /* 0x000ee80000100800 */
[----:B----4-:R-:W-:Y:S04]  /*1e210*/  STL [R1+0x27c4], R119 ;  /* 0x0027c47701007387 */ /* 0x010fe80000100800 */
[----:B------:R-:W4:Y:S01]  /*1e220*/  LDL R11, [R1+0xe58] ;  /* 0x000e5800010b7983 */ /* 0x000f220000100800 */
[----:B------:R-:W-:-:S04]  /*1e230*/  IMAD R20, R3, 0x42, RZ ;  /* 0x0000004203147824 */ /* 0x000fc800078e02ff */
[C---:B------:R-:W-:Y:S02]  /*1e240*/  IMAD.IADD R15, R20.reuse, 0x1, R4 ;  /* 0x00000001140f7824 */ /* 0x040fe400078e0204 */
[----:B------:R-:W-:-:S03]  /*1e250*/  IMAD.IADD R22, R20, 0x1, R5 ;  /* 0x0000000114167824 */ /* 0x000fc600078e0205 */
[----:B0-----:R-:W-:Y:S01]  /*1e260*/  IADD3 R152, P1, R2, R15, RZ ;  /* 0x0000000f02987210 */ /* 0x001fe20007f3e0ff */
[----:B------:R-:W-:Y:S01]  /*1e270*/  IMAD.IADD R156, R20, 0x1, R6 ;  /* 0x00000001149c7824 */ /* 0x000fe200078e0206 */
[----:B-1----:R-:W-:Y:S01]  /*1e280*/  IADD3 R154, P2, R2, R22, RZ ;  /* 0x00000016029a7210 */ /* 0x002fe20007f5e0ff */
[----:B------:R-:W-:Y:S02]  /*1e290*/  IMAD.IADD R15, R20, 0x1, R7 ;  /* 0x00000001140f7824 */ /* 0x000fe400078e0207 */
[----:B------:R-:W-:-:S04]  /*1e2a0*/  IMAD R22, R3, 0x43, RZ ;  /* 0x0000004303167824 */ /* 0x000fc800078e02ff */
[----:B------:R-:W-:Y:S01]  /*1e2b0*/  IMAD.IADD R20, R22, 0x1, R4 ;  /* 0x0000000116147824 */ /* 0x000fe200078e0204 */
[----:B------:R-:W-:Y:S04]  /*1e2c0*/  STL [R1+0x45c], R17 ;  /* 0x00045c1101007387 */ /* 0x000fe80000100800 */
[----:B------:R-:W4:Y:S04]  /*1e2d0*/  LDL R12, [R1+0xe5c] ;  /* 0x000e5c00010c7983 */ /* 0x000f280000100800 */
[----:B------:R-:W-:Y:S01]  /*1e2e0*/  STL [R1+0x27c8], R118 ;  /* 0x0027c87601007387 */ /* 0x000fe20000100800 */
[----:B--2---:R-:W-:Y:S01]  /*1e2f0*/  IMAD.X R153, R8, 0x1, R10, P1 ;  /* 0x0000000108997824 */ /* 0x004fe200008e060a */
[----:B------:R-:W-:Y:S01]  /*1e300*/  IADD3 R156, P1, R2, R156, RZ ;  /* 0x0000009c029c7210 */ /* 0x000fe20007f3e0ff */
[----:B------:R-:W-:-:S03]  /*1e310*/  IMAD.X R155, R8, 0x1, R9, P2 ;  /* 0x00000001089b7824 */ /* 0x000fc600010e0609 */
[----:B------:R0:W2:Y:S01]  /*1e320*/  LDG.E.U8 R120, desc[UR4][R152.64] ;  /* 0x0000000498787981 */ /* 0x0000a2000c1e1100 */
[----:B------:R-:W-:-:S03]  /*1e330*/  IMAD.X R157, R8, 0x1, R13, P1 ;  /* 0x00000001089d7824 */ /* 0x000fc600008e060d */
[----:B------:R1:W2:Y:S04]  /*1e340*/  LDG.E.U8 R99, desc[UR4][R154.64] ;  /* 0x000000049a637981 */ /* 0x0002a8000c1e1100 */
[----:B------:R4:W2:Y:S01]  /*1e350*/  LDG.E.U8 R98, desc[UR4][R156.64] ;  /* 0x000000049c627981 */ /* 0x0008a2000c1e1100 */
[C---:B0-----:R-:W-:Y:S02]  /*1e360*/  IADD3 R152, P2, R2.reuse, R15, RZ ;  /* 0x0000000f02987210 */ /* 0x041fe40007f5e0ff */
[----:B-1----:R-:W-:-:S03]  /*1e370*/  IADD3 R154, P1, R2, R20, RZ ;  /* 0x00000014029a7210 */ /* 0x002fc60007f3e0ff */
[----:B---3--:R-:W-:-:S05]  /*1e380*/  IMAD.X R153, R8, 0x1, R0, P2 ;  /* 0x0000000108997824 */ /* 0x008fca00010e0600 */
[----:B------:R0:W3:Y:S01]  /*1e390*/  LDG.E.U8 R48, desc[UR4][R152.64] ;  /* 0x0000000498307981 */ /* 0x0000e2000c1e1100 */
[----:B----4-:R-:W-:-:S03]  /*1e3a0*/  IMAD.X R155, R8, 0x1, R11, P1 ;  /* 0x00000001089b7824 */ /* 0x010fc600008e060b */
[----:B------:R-:W-:Y:S04]  /*1e3b0*/  STL [R1+0x27cc], R57 ;  /* 0x0027cc3901007387 */ /* 0x000fe80000100800 */
[----:B------:R-:W-:Y:S04]  /*1e3c0*/  STL [R1+0x454], R16 ;  /* 0x0004541001007387 */ /* 0x000fe80000100800 */
[----:B------:R-:W4:Y:S04]  /*1e3d0*/  LDL R10, [R1+0xe60] ;  /* 0x000e6000010a7983 */ /* 0x000f280000100800 */
[----:B------:R1:W4:Y:S04]  /*1e3e0*/  LDG.E.U8 R100, desc[UR4][R154.64] ;  /* 0x000000049a647981 */ /* 0x000328000c1e1100 */
[----:B------:R4:W-:Y:S04]  /*1e3f0*/  STL [R1+0x450], R14 ;  /* 0x0004500e01007387 */ /* 0x0009e80000100800 */
[----:B------:R-:W4:Y:S01]  /*1e400*/  LDL R9, [R1+0xe64] ;  /* 0x000e640001097983 */ /* 0x000f220000100800 */
[----:B------:R-:W-:-:S02]  /*1e410*/  IMAD.IADD R15, R22, 0x1, R5 ;  /* 0x00000001160f7824 */ /* 0x000fc400078e0205 */
[----:B------:R-:W-:-:S03]  /*1e420*/  IMAD.IADD R20, R22, 0x1, R6 ;  /* 0x0000000116147824 */ /* 0x000fc600078e0206 */
[C---:B------:R-:W-:Y:S02]  /*1e430*/  IADD3 R156, P2, R2.reuse, R15, RZ ;  /* 0x0000000f029c7210 */ /* 0x040fe40007f5e0ff */
[----:B0-----:R-:W-:-:S03]  /*1e440*/  IADD3 R152, P1, R2, R20, RZ ;  /* 0x0000001402987210 */ /* 0x001fc60007f3e0ff */
[----:B------:R-:W-:Y:S02]  /*1e450*/  IMAD.X R157, R8, 0x1, R12, P2 ;  /* 0x00000001089d7824 */ /* 0x000fe400010e060c */
[----:B------:R-:W-:-:S03]  /*1e460*/  IMAD.IADD R15, R22, 0x1, R7 ;  /* 0x00000001160f7824 */ /* 0x000fc600078e0207 */
[----:B------:R0:W4:Y:S02]  /*1e470*/  LDG.E.U8 R101, desc[UR4][R156.64] ;  /* 0x000000049c657981 */ /* 0x000124000c1e1100 */
[----:B-1----:R-:W-:Y:S02]  /*1e480*/  IADD3 R154, P2, R2, R15, RZ ;  /* 0x0000000f029a7210 */ /* 0x002fe40007f5e0ff */
[----:B--2---:R-:W-:Y:S04]  /*1e490*/  STL [R1+0x27d4], R120 ;  /* 0x0027d47801007387 */ /* 0x004fe80000100800 */
[----:B------:R-:W-:Y:S04]  /*1e4a0*/  STL [R1+0x27d8], R99 ;  /* 0x0027d86301007387 */ /* 0x000fe80000100800 */
[----:B------:R-:W2:Y:S04]  /*1e4b0*/  LDL R0, [R1+0xe68] ;  /* 0x000e680001007983 */ /* 0x000ea80000100800 */
[----:B------:R-:W-:Y:S04]  /*1e4c0*/  STL [R1+0x27dc], R98 ;  /* 0x0027dc6201007387 */ /* 0x000fe80000100800 */
[----:B------:R-:W2:Y:S04]  /*1e4d0*/  LDL R11, [R1+0xe6c] ;  /* 0x000e6c00010b7983 */ /* 0x000ea80000100800 */
[----:B---3--:R-:W-:Y:S04]  /*1e4e0*/  STL [R1+0x27e0], R48 ;  /* 0x0027e03001007387 */ /* 0x008fe80000100800 */
[----:B------:R-:W3:Y:S01]  /*1e4f0*/  LDL R13, [R1+0xe70] ;  /* 0x000e7000010d7983 */ /* 0x000ee20000100800 */
[----:B----4-:R-:W-:-:S03]  /*1e500*/  IMAD.X R153, R8, 0x1, R10, P1 ;  /* 0x0000000108997824 */ /* 0x010fc600008e060a */
[----:B------:R-:W-:Y:S04]  /*1e510*/  STL [R1+0x27e4], R100 ;  /* 0x0027e46401007387 */ /* 0x000fe80000100800 */
[----:B------:R-:W4:Y:S01]  /*1e520*/  LDL R10, [R1+0xe74] ;  /* 0x000e7400010a7983 */ /* 0x000f220000100800 */
[----:B------:R-:W-:-:S03]  /*1e530*/  IMAD.X R155, R8, 0x1, R9, P2 ;  /* 0x00000001089b7824 */ /* 0x000fc600010e0609 */
[----:B------:R1:W4:Y:S04]  /*1e540*/  LDG.E.U8 R144, desc[UR4][R152.64] ;  /* 0x0000000498907981 */ /* 0x000328000c1e1100 */
[----:B------:R1:W4:Y:S01]  /*1e550*/  LDG.E.U8 R145, desc[UR4][R154.64] ;  /* 0x000000049a917981 */ /* 0x000322000c1e1100 */
[----:B------:R-:W-:-:S04]  /*1e560*/  IMAD R20, R3, 0x44, RZ ;  /* 0x0000004403147824 */ /* 0x000fc800078e02ff */
[C---:B------:R-:W-:Y:S02]  /*1e570*/  IMAD.IADD R15, R20.reuse, 0x1, R4 ;  /* 0x00000001140f7824 */ /* 0x040fe400078e0204 */
[C---:B------:R-:W-:Y:S02]  /*1e580*/  IMAD.IADD R22, R20.reuse, 0x1, R5 ;  /* 0x0000000114167824 */ /* 0x040fe400078e0205 */
[----:B0-----:R-:W-:Y:S01]  /*1e590*/  IMAD.IADD R156, R20, 0x1, R6 ;  /* 0x00000001149c7824 */ /* 0x001fe200078e0206 */
[C---:B-1----:R-:W-:Y:S02]  /*1e5a0*/  IADD3 R152, P1, R2.reuse, R15, RZ ;  /* 0x0000000f02987210 */ /* 0x042fe40007f3e0ff */
[----:B------:R-:W-:Y:S01]  /*1e5b0*/  IADD3 R154, P2, R2, R22, RZ ;  /* 0x00000016029a7210 */ /* 0x000fe20007f5e0ff */
[----:B------:R-:W-:Y:S01]  /*1e5c0*/  IMAD.IADD R15, R20, 0x1, R7 ;  /* 0x00000001140f7824 */ /* 0x000fe200078e0207 */
[----:B------:R-:W-:Y:S04]  /*1e5d0*/  STL [R1+0x27e8], R101 ;  /* 0x0027e86501007387 */ /* 0x000fe80000100800 */
[----:B------:R-:W4:Y:S04]  /*1e5e0*/  LDL R9, [R1+0xe78] ;  /* 0x000e780001097983 */ /* 0x000f280000100800 */
[----:B------:R-:W4:Y:S01]  /*1e5f0*/  LDL R12, [R1+0xe7c] ;  /* 0x000e7c00010c7983 */ /* 0x000f220000100800 */
[----:B--2---:R-:W-:Y:S01]  /*1e600*/  IMAD.X R153, R8, 0x1, R0, P1 ;  /* 0x0000000108997824 */ /* 0x004fe200008e0600 */
[----:B------:R-:W-:-:S04]  /*1e610*/  IADD3 R156, P1, R2, R156, RZ ;  /* 0x0000009c029c7210 */ /* 0x000fc80007f3e0ff */
[----:B------:R0:W2:Y:S01]  /*1e620*/  LDG.E.U8 R58, desc[UR4][R152.64] ;  /* 0x00000004983a7981 */ /* 0x0000a2000c1e1100 */
[----:B------:R-:W-:-:S05]  /*1e630*/  IMAD.X R155, R8, 0x1, R11, P2 ;  /* 0x00000001089b7824 */ /* 0x000fca00010e060b */
[----:B------:R1:W2:Y:S01]  /*1e640*/  LDG.E.U8 R59, desc[UR4][R154.64] ;  /* 0x000000049a3b7981 */ /* 0x0002a2000c1e1100 */
[----:B0-----:R-:W-:Y:S01]  /*1e650*/  IADD3 R152, P2, R2, R15, RZ ;  /* 0x0000000f02987210 */ /* 0x001fe20007f5e0ff */
[----:B---3--:R-:W-:-:S05]  /*1e660*/  IMAD.X R157, R8, 0x1, R13, P1 ;  /* 0x00000001089d7824 */ /* 0x008fca00008e060d */
[----:B------:R0:W3:Y:S01]  /*1e670*/  LDG.E.U8 R60, desc[UR4][R156.64] ;  /* 0x000000049c3c7981 */ /* 0x0000e2000c1e1100 */
[----:B----4-:R-:W-:-:S05]  /*1e680*/  IMAD.X R153, R8, 0x1, R10, P2 ;  /* 0x0000000108997824 */ /* 0x010fca00010e060a */
[----:B------:R4:W3:Y:S04]  /*1e690*/  LDG.E.U8 R110, desc[UR4][R152.64] ;  /* 0x00000004986e7981 */ /* 0x0008e8000c1e1100 */
[----:B------:R3:W-:Y:S04]  /*1e6a0*/  STL [R1+0x27ec], R144 ;  /* 0x0027ec9001007387 */ /* 0x0007e80000100800 */
[----:B------:R-:W-:Y:S04]  /*1e6b0*/  STL [R1+0x27f4], R145 ;  /* 0x0027f49101007387 */ /* 0x000fe80000100800 */
[----:B------:R-:W3:Y:S04]  /*1e6c0*/  LDL R0, [R1+0xe80] ;  /* 0x000e800001007983 */ /* 0x000ee80000100800 */
[----:B------:R-:W3:Y:S01]  /*1e6d0*/  LDL R11, [R1+0xe84] ;  /* 0x000e8400010b7983 */ /* 0x000ee20000100800 */
[----:B------:R-:W-:-:S04]  /*1e6e0*/  IMAD R22, R3, 0x45, RZ ;  /* 0x0000004503167824 */ /* 0x000fc800078e02ff */
[C---:B------:R-:W-:Y:S02]  /*1e6f0*/  IMAD.IADD R20, R22.reuse, 0x1, R4 ;  /* 0x0000000116147824 */ /* 0x040fe400078e0204 */
[----:B------:R-:W-:-:S03]  /*1e700*/  IMAD.IADD R15, R22, 0x1, R5 ;  /* 0x00000001160f7824 */ /* 0x000fc600078e0205 */
[C---:B-1----:R-:W-:Y:S02]  /*1e710*/  IADD3 R154, P1, R2.reuse, R20, RZ ;  /* 0x00000014029a7210 */ /* 0x042fe40007f3e0ff */
[----:B0-----:R-:W-:-:S03]  /*1e720*/  IADD3 R156, P2, R2, R15, RZ ;  /* 0x0000000f029c7210 */ /* 0x001fc60007f5e0ff */
[----:B------:R-:W-:Y:S02]  /*1e730*/  IMAD.X R155, R8, 0x1, R9, P1 ;  /* 0x00000001089b7824 */ /* 0x000fe400008e0609 */
[----:B------:R-:W-:-:S03]  /*1e740*/  IMAD.IADD R20, R22, 0x1, R6 ;  /* 0x0000000116147824 */ /* 0x000fc600078e0206 */
[----:B------:R0:W3:Y:S01]  /*1e750*/  LDG.E.U8 R216, desc[UR4][R154.64] ;  /* 0x000000049ad87981 */ /* 0x0000e2000c1e1100 */
[----:B------:R-:W-:Y:S02]  /*1e760*/  IMAD.IADD R15, R22, 0x1, R7 ;  /* 0x00000001160f7824 */ /* 0x000fe400078e0207 */
[----:B------:R-:W-:Y:S01]  /*1e770*/  IMAD.X R157, R8, 0x1, R12, P2 ;  /* 0x00000001089d7824 */ /* 0x000fe200010e060c */
[----:B----4-:R-:W-:-:S04]  /*1e780*/  IADD3 R152, P1, R2, R20, RZ ;  /* 0x0000001402987210 */ /* 0x010fc80007f3e0ff */
[----:B------:R-:W4:Y:S01]  /*1e790*/  LDG.E.U8 R23, desc[UR4][R156.64] ;  /* 0x000000049c177981 */ /* 0x000f22000c1e1100 */
[----:B0-----:R-:W-:-:S03]  /*1e7a0*/  IADD3 R154, P2, R2, R15, RZ ;  /* 0x0000000f029a7210 */ /* 0x001fc60007f5e0ff */
[----:B--2---:R-:W-:Y:S04]  /*1e7b0*/  STL [R1+0x27f8], R58 ;  /* 0x0027f83a01007387 */ /* 0x004fe80000100800 */
[----:B------:R-:W-:Y:S04]  /*1e7c0*/  STL [R1+0x27fc], R59 ;  /* 0x0027fc3b01007387 */ /* 0x000fe80000100800 */
[----:B------:R-:W2:Y:S04]  /*1e7d0*/  LDL R10, [R1+0xe88] ;  /* 0x000e8800010a7983 */ /* 0x000ea80000100800 */
[----:B---3--:R-:W-:Y:S04]  /*1e7e0*/  STL [R1+0x2800], R60 ;  /* 0x0028003c01007387 */ /* 0x008fe80000100800 */
[----:B------:R-:W3:Y:S04]  /*1e7f0*/  LDL R9, [R1+0xe8c] ;  /* 0x000e8c0001097983 */ /* 0x000ee80000100800 */
[----:B------:R-:W-:Y:S04]  /*1e800*/  STL [R1+0x2804], R110 ;  /* 0x0028046e01007387 */ /* 0x000fe80000100800 */
[----:B------:R-:W3:Y:S01]  /*1e810*/  LDL R13, [R1+0xe90] ;  /* 0x000e9000010d7983 */ /* 0x000ee20000100800 */
[----:B------:R-:W-:-:S02]  /*1e820*/  IMAD.X R153, R8, 0x1, R0, P1 ;  /* 0x0000000108997824 */ /* 0x000fc400008e0600 */
[----:B------:R-:W-:-:S03]  /*1e830*/  IMAD.X R155, R8, 0x1, R11, P2 ;  /* 0x00000001089b7824 */ /* 0x000fc600010e060b */
[----:B------:R0:W3:Y:S04]  /*1e840*/  LDG.E.U8 R139, desc[UR4][R152.64] ;  /* 0x00000004988b7981 */ /* 0x0000e8000c1e1100 */
[----:B------:R1:W3:Y:S01]  /*1e850*/  LDG.E.U8 R138, desc[UR4][R154.64] ;  /* 0x000000049a8a7981 */ /* 0x0002e2000c1e1100 */
[----:B------:R-:W-:-:S04]  /*1e860*/  IMAD R20, R3, 0x46, RZ ;  /* 0x0000004603147824 */ /* 0x000fc800078e02ff */
[C---:B------:R-:W-:Y:S02]  /*1e870*/  IMAD.IADD R15, R20.reuse, 0x1, R4 ;  /* 0x00000001140f7824 */ /* 0x040fe400078e0204 */
[----:B------:R-:W-:-:S03]  /*1e880*/  IMAD.IADD R22, R20, 0x1, R5 ;  /* 0x0000000114167824 */ /* 0x000fc600078e0205 */
[C---:B0-----:R-:W-:Y:S02]  /*1e890*/  IADD3 R152, P1, R2.reuse, R15, RZ ;  /* 0x0000000f02987210 */ /* 0x041fe40007f3e0ff */
[----:B-1----:R-:W-:Y:S01]  /*1e8a0*/  IADD3 R154, P2, R2, R22, RZ ;  /* 0x00000016029a7210 */ /* 0x002fe20007f5e0ff */
[----:B------:R-:W-:Y:S01]  /*1e8b0*/  IMAD.IADD R156, R20, 0x1, R6 ;  /* 0x00000001149c7824 */ /* 0x000fe200078e0206 */
[----:B------:R-:W-:Y:S04]  /*1e8c0*/  STL [R1+0x2808], R216 ;  /* 0x002808d801007387 */ /* 0x000fe80000100800 */
[----:B------:R-:W3:Y:S04]  /*1e8d0*/  LDL R0, [R1+0xe94] ;  /* 0x000e940001007983 */ /* 0x000ee80000100800 */
[----:B----4-:R0:W-:Y:S04]  /*1e8e0*/  STL [R1+0x280c], R23 ;  /* 0x00280c1701007387 */ /* 0x0101e80000100800 */
[----:B------:R-:W4:Y:S04]  /*1e8f0*/  LDL R12, [R1+0xe98] ;  /* 0x000e9800010c7983 */ /* 0x000f280000100800 */
[----:B------:R-:W4:Y:S01]  /*1e900*/  LDL R11, [R1+0xe9c] ;  /* 0x000e9c00010b7983 */ /* 0x000f220000100800 */
[----:B--2---:R-:W-:Y:S01]  /*1e910*/  IMAD.X R153, R8, 0x1, R10, P1 ;  /* 0x0000000108997824 */ /* 0x004fe200008e060a */
[----:B------:R-:W-:-:S04]  /*1e920*/  IADD3 R156, P1, R2, R156, RZ ;  /* 0x0000009c029c7210 */ /* 0x000fc80007f3e0ff */
[----:B------:R1:W2:Y:S01]  /*1e930*/  LDG.E.U8 R89, desc[UR4][R152.64] ;  /* 0x0000000498597981 */ /* 0x0002a2000c1e1100 */
[----:B---3--:R-:W-:-:S05]  /*1e940*/  IMAD.X R155, R8, 0x1, R9, P2 ;  /* 0x00000001089b7824 */ /* 0x008fca00010e0609 */
[----:B------:R3:W2:Y:S01]  /*1e950*/  LDG.E.U8 R88, desc[UR4][R154.64] ;  /* 0x000000049a587981 */ /* 0x0006a2000c1e1100 */
[----:B------:R-:W-:-:S05]  /*1e960*/  IMAD.X R157, R8, 0x1, R13, P1 ;  /* 0x00000001089d7824 */ /* 0x000fca00008e060d */
[----:B------:R0:W2:Y:S04]  /*1e970*/  LDG.E.U8 R87, desc[UR4][R156.64] ;  /* 0x000000049c577981 */ /* 0x0000a8000c1e1100 */
[----:B------:R-:W-:Y:S04]  /*1e980*/  STL [R1+0x2810], R139 ;  /* 0x0028108b01007387 */ /* 0x000fe80000100800 */
[----:B------:R-:W-:Y:S04]  /*1e990*/  STL [R1+0x2814], R138 ;  /* 0x0028148a01007387 */ /* 0x000fe80000100800 */
[----:B------:R-:W2:Y:S04]  /*1e9a0*/  LDL R10, [R1+0xea0] ;  /* 0x000ea000010a7983 */ /* 0x000ea80000100800 */
[----:B------:R-:W2:Y:S01]  /*1e9b0*/  LDL R9, [R1+0xea4] ;  /* 0x000ea40001097983 */ /* 0x000ea20000100800 */
[----:B------:R-:W-:-:S02]  /*1e9c0*/  IMAD.IADD R15, R20, 0x1, R7 ;  /* 0x00000001140f7824 */ /* 0x000fc400078e0207 */
[----:B------:R-:W-:-:S03]  /*1e9d0*/  IMAD R22, R3, 0x47, RZ ;  /* 0x0000004703167824 */ /* 0x000fc600078e02ff */
[----:B-1----:R-:W-:Y:S01]  /*1e9e0*/  IADD3 R152, P2, R2, R15, RZ ;  /* 0x0000000f02987210 */ /* 0x002fe20007f5e0ff */
[----:B------:R-:W-:-:S04]  /*1e9f0*/  IMAD.IADD R20, R22, 0x1, R4 ;  /* 0x0000000116147824 */ /* 0x000fc800078e0204 */
[----:B------:R-:W-:Y:S01]  /*1ea00*/  IMAD.X R153, R8, 0x1, R0, P2 ;  /* 0x0000000108997824 */ /* 0x000fe200010e0600 */
[----:B---3--:R-:W-:Y:S01]  /*1ea10*/  IADD3 R154, P1, R2, R20, RZ ;  /* 0x00000014029a7210 */ /* 0x008fe20007f3e0ff */
[----:B------:R-:W-:-:S03]  /*1ea20*/  IMAD.IADD R15, R22, 0x1, R5 ;  /* 0x00000001160f7824 */ /* 0x000fc600078e0205 */
[----:B------:R1:W3:Y:S01]  /*1ea30*/  LDG.E.U8 R86, desc[UR4][R152.64] ;  /* 0x0000000498567981 */ /* 0x0002e2000c1e1100 */
[----:B------:R-:W-:Y:S01]  /*1ea40*/  IMAD.IADD R20, R22, 0x1, R6 ;  /* 0x0000000116147824 */ /* 0x000fe200078e0206 */
[----:B0-----:R-:W-:Y:S01]  /*1ea50*/  IADD3 R156, P2, R2, R15, RZ ;  /* 0x0000000f029c7210 */ /* 0x001fe20007f5e0ff */
[----:B----4-:R-:W-:Y:S02]  /*1ea60*/  IMAD.X R155, R8, 0x1, R12, P1 ;  /* 0x00000001089b7824 */ /* 0x010fe400008e060c */
[----:B------:R-:W-:Y:S02]  /*1ea70*/  IMAD.IADD R15, R22, 0x1, R7 ;  /* 0x00000001160f7824 */ /* 0x000fe400078e0207 */
[----:B------:R-:W-:Y:S01]  /*1ea80*/  IMAD.X R157, R8, 0x1, R11, P2 ;  /* 0x00000001089d7824 */ /* 0x000fe200010e060b */
[----:B------:R0:W4:Y:S01]  /*1ea90*/  LDG.E.U8 R36, desc[UR4][R154.64] ;  /* 0x000000049a247981 */ /* 0x000122000c1e1100 */
[----:B-1----:R-:W-:-:S03]  /*1eaa0*/  IADD3 R152, P1, R2, R20, RZ ;  /* 0x0000001402987210 */ /* 0x002fc60007f3e0ff */
[----:B------:R-:W4:Y:S01]  /*1eab0*/  LDG.E.U8 R35, desc[UR4][R156.64] ;  /* 0x000000049c237981 */ /* 0x000f22000c1e1100 */
[----:B0-----:R-:W-:-:S03]  /*1eac0*/  IADD3 R154, P2, R2, R15, RZ ;  /* 0x0000000f029a7210 */ /* 0x001fc60007f5e0ff */
[----:B--2---:R-:W-:Y:S04]  /*1ead0*/  STL [R1+0x2818], R89 ;  /* 0x0028185901007387 */ /* 0x004fe80000100800 */
[----:B------:R-:W-:Y:S04]  /*1eae0*/  STL [R1+0x281c], R88 ;  /* 0x00281c5801007387 */ /* 0x000fe80000100800 */
[----:B------:R-:W2:Y:S04]  /*1eaf0*/  LDL R0, [R1+0xea8] ;  /* 0x000ea80001007983 */ /* 0x000ea80000100800 */
[----:B------:R-:W-:Y:S04]  /*1eb00*/  STL [R1+0x2820], R87 ;  /* 0x0028205701007387 */ /* 0x000fe80000100800 */
[----:B------:R-:W2:Y:S01]  /*1eb10*/  LDL R14, [R1+0xeac] ;  /* 0x000eac00010e7983 */ /* 0x000ea20000100800 */
[----:B------:R-:W-:-:S02]  /*1eb20*/  IMAD.X R153, R8, 0x1, R10, P1 ;  /* 0x0000000108997824 */ /* 0x000fc400008e060a */
[----:B------:R-:W-:-:S03]  /*1eb30*/  IMAD.X R155, R8, 0x1, R9, P2 ;  /* 0x00000001089b7824 */ /* 0x000fc600010e0609 */
[----:B------:R0:W2:Y:S04]  /*1eb40*/  LDG.E.U8 R34, desc[UR4][R152.64] ;  /* 0x0000000498227981 */ /* 0x0000a8000c1e1100 */
[----:B------:R1:W2:Y:S01]  /*1eb50*/  LDG.E.U8 R33, desc[UR4][R154.64] ;  /* 0x000000049a217981 */ /* 0x0002a2000c1e1100 */
[----:B------:R-:W-:-:S04]  /*1eb60*/  IMAD R20, R3, 0x48, RZ ;  /* 0x0000004803147824 */ /* 0x000fc800078e02ff */
[C---:B------:R-:W-:Y:S02]  /*1eb70*/  IMAD.IADD R15, R20.reuse, 0x1, R4 ;  /* 0x00000001140f7824 */ /* 0x040fe400078e0204 */
[----:B------:R-:W-:-:S03]  /*1eb80*/  IMAD.IADD R22, R20, 0x1, R5 ;  /* 0x0000000114167824 */ /* 0x000fc600078e0205 */
[C---:B0-----:R-:W-:Y:S01]  /*1eb90*/  IADD3 R152, P1, R2.reuse, R15, RZ ;  /* 0x0000000f02987210 */ /* 0x041fe20007f3e0ff */
[----:B---3--:R-:W-:Y:S01]  /*1eba0*/  STL [R1+0x2824], R86 ;  /* 0x0028245601007387 */ /* 0x008fe20000100800 */
[----:B-1----:R-:W-:-:S03]  /*1ebb0*/  IADD3 R154, P2, R2, R22, RZ ;  /* 0x00000016029a7210 */ /* 0x002fc60007f5e0ff */
[----:B------:R-:W3:Y:S04]  /*1ebc0*/  LDL R11, [R1+0xeb0] ;  /* 0x000eb000010b7983 */ /* 0x000ee80000100800 */
[----:B----4-:R-:W-:Y:S04]  /*1ebd0*/  STL [R1+0x2828], R36 ;  /* 0x0028282401007387 */ /* 0x010fe80000100800 */
[----:B------:R-:W4:Y:S04]  /*1ebe0*/  LDL R13, [R1+0xeb4] ;  /* 0x000eb400010d7983 */ /* 0x000f280000100800 */
[----:B------:R0:W-:Y:S04]  /*1ebf0*/  STL [R1+0x282c], R35 ;  /* 0x00282c2301007387 */ /* 0x0001e80000100800 */
[----:B------:R-:W4:Y:S04]  /*1ec00*/  LDL R12, [R1+0xeb8] ;  /* 0x000eb800010c7983 */ /* 0x000f280000100800 */
[----:B------:R-:W4:Y:S01]  /*1ec10*/  LDL R9, [R1+0xebc] ;  /* 0x000ebc0001097983 */ /* 0x000f220000100800 */
[----:B--2---:R-:W-:-:S05]  /*1ec20*/  IMAD.X R153, R8, 0x1, R0, P1 ;  /* 0x0000000108997824 */ /* 0x004fca00008e0600 */
[----:B------:R1:W2:Y:S01]  /*1ec30*/  LDG.E.U8 R144, desc[UR4][R152.64] ;  /* 0x0000000498907981 */ /* 0x0002a2000c1e1100 */
[----:B------:R-:W-:-:S05]  /*1ec40*/  IMAD.X R155, R8, 0x1, R14, P2 ;  /* 0x00000001089b7824 */ /* 0x000fca00010e060e */
[----:B------:R0:W2:Y:S04]  /*1ec50*/  LDG.E.U8 R101, desc[UR4][R154.64] ;  /* 0x000000049a657981 */ /* 0x0000a8000c1e1100 */
[----:B------:R2:W-:Y:S04]  /*1ec60*/  STL [R1+0x2830], R34 ;  /* 0x0028302201007387 */ /* 0x0005e80000100800 */
[----:B------:R2:W-:Y:S04]  /*1ec70*/  STL [R1+0x2834], R33 ;  /* 0x0028342101007387 */ /* 0x0005e80000100800 */
[----:B------:R-:W2:Y:S04]  /*1ec80*/  LDL R0, [R1+0xec0] ;  /* 0x000ec00001007983 */ /* 0x000ea80000100800 */
[----:B------:R-:W2:Y:S01]  /*1ec90*/  LDL R10, [R1+0xec4] ;  /* 0x000ec400010a7983 */ /* 0x000ea20000100800 */
[----:B------:R-:W-:-:S02]  /*1eca0*/  IMAD.IADD R156, R20, 0x1, R6 ;  /* 0x00000001149c7824 */ /* 0x000fc400078e0206 */
[----:B------:R-:W-:-:S03]  /*1ecb0*/  IMAD.IADD R15, R20, 0x1, R7 ;  /* 0x00000001140f7824 */ /* 0x000fc600078e0207 */
[C---:B------:R-:W-:Y:S01]  /*1ecc0*/  IADD3 R156, P1, R2.reuse, R156, RZ ;  /* 0x0000009c029c7210 */ /* 0x040fe20007f3e0ff */
[----:B------:R-:W-:Y:S01]  /*1ecd0*/  IMAD R22, R3, 0x49, RZ ;  /* 0x0000004903167824 */ /* 0x000fe200078e02ff */
[----:B-1----:R-:W-:-:S03]  /*1ece0*/  IADD3 R152, P2, R2, R15, RZ ;  /* 0x0000000f02987210 */ /* 0x002fc60007f5e0ff */
[----:B---3--:R-:W-:Y:S02]  /*1ecf0*/  IMAD.X R157, R8, 0x1, R11, P1 ;  /* 0x00000001089d7824 */ /* 0x008fe400008e060b */
[----:B------:R-:W-:Y:S02]  /*1ed00*/  IMAD.IADD R20, R22, 0x1, R4 ;  /* 0x0000000116147824 */ /* 0x000fe400078e0204 */
[----:B----4-:R-:W-:Y:S01]  /*1ed10*/  IMAD.X R153, R8, 0x1, R13, P2 ;  /* 0x0000000108997824 */ /* 0x010fe200010e060d */
[----:B------:R1:W3:Y:S01]  /*1ed20*/  LDG.E.U8 R100, desc[UR4][R156.64] ;  /* 0x000000049c647981 */ /* 0x0002e2000c1e1100 */
[----:B------:R-:W-:Y:S01]  /*1ed30*/  IMAD.IADD R15, R22, 0x1, R5 ;  /* 0x00000001160f7824 */ /* 0x000fe200078e0205 */
[----:B0-----:R-:W-:Y:S01]  /*1ed40*/  IADD3 R154, P1, R2, R20, RZ ;  /* 0x00000014029a7210 */ /* 0x001fe20007f3e0ff */
[----:B------:R-:W-:Y:S01]  /*1ed50*/  IMAD.IADD R20, R22, 0x1, R6 ;  /* 0x0000000116147824 */ /* 0x000fe200078e0206 */
[----:B------:R0:W4:Y:S03]  /*1ed60*/  LDG.E.U8 R48, desc[UR4][R152.64] ;  /* 0x0000000498307981 */ /* 0x000126000c1e1100 */
[----:B------:R-:W-:Y:S01]  /*1ed70*/  IMAD.X R155, R8, 0x1, R12, P1 ;  /* 0x00000001089b7824 */ /* 0x000fe200008e060c */
[----:B-1----:R-:W-:Y:S01]  /*1ed80*/  IADD3 R156, P2, R2, R15, RZ ;  /* 0x0000000f029c7210 */ /* 0x002fe20007f5e0ff */
[----:B------:R-:W-:Y:S01]  /*1ed90*/  IMAD.IADD R15, R22, 0x1, R7 ;  /* 0x00000001160f7824 */ /* 0x000fe200078e0207 */
[----:B0-----:R-:W-:-:S03]  /*1eda0*/  IADD3 R152, P1, R2, R20, RZ ;  /* 0x0000001402987210 */ /* 0x001fc60007f3e0ff */
[----:B------:R-:W-:Y:S02]  /*1edb0*/  IMAD.X R157, R8, 0x1, R9, P2 ;  /* 0x00000001089d7824 */ /* 0x000fe400010e0609 */
[----:B------:R0:W4:Y:S04]  /*1edc0*/  LDG.E.U8 R9, desc[UR4][R154.64] ;  /* 0x000000049a097981 */ /* 0x000128000c1e1100 */
[----:B--2---:R-:W-:Y:S04]  /*1edd0*/  STL [R1+0x2838], R144 ;  /* 0x0028389001007387 */ /* 0x004fe80000100800 */
[----:B------:R-:W2:Y:S01]  /*1ede0*/  LDL R11, [R1+0xedc] ;  /* 0x000edc00010b7983 */ /* 0x000ea20000100800 */
[----:B0-----:R-:W-:Y:S01]  /*1edf0*/  IADD3 R154, P2, R2, R15, RZ ;  /* 0x0000000f029a7210 */ /* 0x001fe20007f5e0ff */
[----:B------:R-:W-:-:S02]  /*1ee00*/  IMAD R20, R3, 0x4a, RZ ;  /* 0x0000004a03147824 */ /* 0x000fc400078e02ff */
[----:B------:R0:W4:Y:S04]  /*1ee10*/  LDG.E.U8 R24, desc[UR4][R156.64] ;  /* 0x000000049c187981 */ /* 0x000128000c1e1100 */
[----:B------:R-:W-:Y:S04]  /*1ee20*/  STL [R1+0x283c], R101 ;  /* 0x00283c6501007387 */ /* 0x000fe80000100800 */
[----:B------:R-:W3:Y:S04]  /*1ee30*/  LDL R16, [R1+0xee0] ;  /* 0x000ee00001107983 */ /* 0x000ee80000100800 */
[----:B------:R-:W4:Y:S04]  /*1ee40*/  LDL R12, [R1+0xee4] ;  /* 0x000ee400010c7983 */ /* 0x000f280000100800 */
[----:B------:R-:W4:Y:S01]  /*1ee50*/  LDL R14, [R1+0xee8] ;  /* 0x000ee800010e7983 */ /* 0x000f220000100800 */
[----:B------:R-:W-:-:S03]  /*1ee60*/  IMAD.X R153, R8, 0x1, R0, P1 ;  /* 0x0000000108997824 */ /* 0x000fc600008e0600 */
[----:B------:R-:W4:Y:S04]  /*1ee70*/  LDL R13, [R1+0xef0] ;  /* 0x000ef000010d7983 */ /* 0x000f280000100800 */
[----:B------:R-:W4:Y:S01]  /*1ee80*/  LDL R0, [R1+0xeec] ;  /* 0x000eec0001007983 */ /* 0x000f220000100800 */
[----:B------:R-:W-:-:S03]  /*1ee90*/  IMAD.X R155, R8, 0x1, R10, P2 ;  /* 0x00000001089b7824 */ /* 0x000fc600010e060a */
[----:B------:R-:W4:Y:S01]  /*1eea0*/  LDL R10, [R1+0xef4] ;  /* 0x000ef400010a7983 */ /* 0x000f220000100800 */
[----:B------:R-:W-:-:S03]  /*1eeb0*/  IMAD.IADD R15, R20, 0x1, R4 ;  /* 0x00000001140f7824 */ /* 0x000fc600078e0204 */
[----:B------:R1:W4:Y:S01]  /*1eec0*/  LDG.E.U8 R53, desc[UR4][R152.64] ;  /* 0x0000000498357981 */ /* 0x000322000c1e1100 */
[C---:B------:R-:W-:Y:S02]  /*1eed0*/  IMAD.IADD R22, R20.reuse, 0x1, R5 ;  /* 0x0000000114167824 */ /* 0x040fe400078e0205 */
[----:B0-----:R-:W-:Y:S01]  /*1eee0*/  IMAD.IADD R156, R20, 0x1, R6 ;  /* 0x00000001149c7824 */ /* 0x001fe200078e0206 */
[----:B------:R0:W4:Y:S04]  /*1eef0*/  LDG.E.U8 R151, desc[UR4][R154.64] ;  /* 0x000000049a977981 */ /* 0x000128000c1e1100 */
[----:B------:R-:W4:Y:S01]  /*1ef00*/  LDL R17, [R1+0xf60] ;  /* 0x000f600001117983 */ /* 0x000f220000100800 */
[----:B-1----:R-:W-:Y:S01]  /*1ef10*/  IADD3 R152, P1, R2, R15, RZ ;  /* 0x0000000f02987210 */ /* 0x002fe20007f3e0ff */
[----:B------:R-:W-:-:S02]  /*1ef20*/  IMAD.IADD R15, R20, 0x1, R7 ;  /* 0x00000001140f7824 */ /* 0x000fc400078e0207 */
[----:B------:R-:W4:Y:S01]  /*1ef30*/  LDL R23, [R1+0x1040] ;  /* 0x0010400001177983 */ /* 0x000f220000100800 */
[----:B0-----:R-:W-:Y:S01]  /*1ef40*/  IADD3 R154, P2, R2, R22, RZ ;  /* 0x00000016029a7210 */ /* 0x001fe20007f5e0ff */
[----:B------:R-:W-:Y:S02]  /*1ef50*/  IMAD R22, R3, 0x4b, RZ ;  /* 0x0000004b03167824 */ /* 0x000fe400078e02ff */
[----:B------:R-:W4:Y:S02]  /*1ef60*/  LDL R21, [R1+0x1048] ;  /* 0x0010480001157983 */ /* 0x000f240000100800 */
[----:B------:R-:W-:Y:S02]  /*1ef70*/  IMAD.IADD R20, R22, 0x1, R4 ;  /* 0x0000000116147824 */ /* 0x000fe400078e0204 */
[----:B------:R-:W4:Y:S04]  /*1ef80*/  LDL R35, [R1+0x1060] ;  /* 0x0010600001237983 */ /* 0x000f280000100800 */
[----:B------:R-:W4:Y:S04]  /*1ef90*/  LDL R34, [R1+0x1064] ;  /* 0x0010640001227983 */ /* 0x000f280000100800 */
[----:B------:R-:W4:Y:S04]  /*1efa0*/  LDL R33, [R1+0x1068] ;  /* 0x0010680001217983 */ /* 0x000f280000100800 */
[----:B------:R-:W4:Y:S04]  /*1efb0*/  LDL R58, [R1+0x1080] ;  /* 0x00108000013a7983 */ /* 0x000f280000100800 */
[----:B------:R-:W4:Y:S04]  /*1efc0*/  LDL R36, [R1+0x1090] ;  /* 0x0010900001247983 */ /* 0x000f280000100800 */
[----:B------:R-:W4:Y:S01]  /*1efd0*/  LDL R59, [R1+0x10a0] ;  /* 0x0010a000013b7983 */ /* 0x000f220000100800 */
[----:B--2---:R-:W-:-:S03]  /*1efe0*/  IMAD.X R153, R8, 0x1, R11, P1 ;  /* 0x0000000108997824 */ /* 0x004fc600008e060b */
[----:B------:R-:W2:Y:S01]  /*1eff0*/  LDL R11, [R1+0xef8] ;  /* 0x000ef800010b7983 */ /* 0x000ea20000100800 */
[----:B------:R-:W-:-:S03]  /*1f000*/  IADD3 R156, P1, R2, R156, RZ ;  /* 0x0000009c029c7210 */ /* 0x000fc60007f3e0ff */
[----:B------:R0:W2:Y:S01]  /*1f010*/  LDG.E.U8 R47, desc[UR4][R152.64] ;  /* 0x00000004982f7981 */ /* 0x0000a2000c1e1100 */
[----:B---3--:R-:W-:Y:S01]  /*1f020*/  IMAD.X R155, R8, 0x1, R16, P2 ;  /* 0x00000001089b7824 */ /* 0x008fe200010e0610 */
[----:B0-----:R-:W-:Y:S02]  /*1f030*/  IADD3 R152, P2, R2, R15, RZ ;  /* 0x0000000f02987210 */ /* 0x001fe40007f5e0ff */
[----:B------:R-:W3:Y:S01]  /*1f040*/  LDL R16, [R1+0xf00] ;  /* 0x000f000001107983 */ /* 0x000ee20000100800 */
[----:B----4-:R-:W-:-:S03]  /*1f050*/  IMAD.X R157, R8, 0x1, R12, P1 ;  /* 0x00000001089d7824 */ /* 0x010fc600008e060c */
[----:B------:R0:W4:Y:S01]  /*1f060*/  LDG.E.U8 R41, desc[UR4][R154.64] ;  /* 0x000000049a297981 */ /* 0x000122000c1e1100 */
[----:B------:R-:W-:-:S03]  /*1f070*/  IMAD.X R153, R8, 0x1, R14, P2 ;  /* 0x0000000108997824 */ /* 0x000fc600010e060e */
[----:B------:R-:W4:Y:S04]  /*1f080*/  LDL R12, [R1+0xefc] ;  /* 0x000efc00010c7983 */ /* 0x000f280000100800 */
[----:B------:R1:W4:Y:S01]  /*1f090*/  LDG.E.U8 R43, desc[UR4][R152.64] ;  /* 0x00000004982b7981 */ /* 0x000322000c1e1100 */
[----:B0-----:R-:W-:Y:S01]  /*1f0a0*/  IADD3 R154, P1, R2, R20, RZ ;  /* 0x00000014029a7210 */ /* 0x001fe20007f3e0ff */
[----:B------:R-:W-:Y:S02]  /*1f0b0*/  IMAD.IADD R20, R22, 0x1, R6 ;  /* 0x0000000116147824 */ /* 0x000fe400078e0206 */
[----:B------:R0:W4:Y:S02]  /*1f0c0*/  LDG.E.U8 R42, desc[UR4][R156.64] ;  /* 0x000000049c2a7981 */ /* 0x000124000c1e1100 */
[----:B------:R-:W-:-:S02]  /*1f0d0*/  IMAD.X R155, R8, 0x1, R0, P1 ;  /* 0x00000001089b7824 */ /* 0x000fc400008e0600 */
[----:B------:R-:W4:Y:S01]  /*1f0e0*/  LDL R14, [R1+0xf08] ;  /* 0x000f0800010e7983 */ /* 0x000f220000100800 */
[----:B-1----:R-:W-:-:S03]  /*1f0f0*/  IADD3 R152, P1, R2, R20, RZ ;  /* 0x0000001402987210 */ /* 0x002fc60007f3e0ff */
[----:B------:R-:W4:Y:S02]  /*1f100*/  LDL R0, [R1+0xf04] ;  /* 0x000f040001007983 */ /* 0x000f240000100800 */
[----:B------:R-:W-:Y:S02]  /*1f110*/  IMAD.X R153, R8, 0x1, R10, P1 ;  /* 0x0000000108997824 */ /* 0x000fe400008e060a */
[----:B------:R1:W4:Y:S04]  /*1f120*/  LDG.E.U8 R146, desc[UR4][R154.64] ;  /* 0x000000049a927981 */ /* 0x000328000c1e1100 */
[----:B------:R-:W4:Y:S01]  /*1f130*/  LDL R10, [R1+0xf0c] ;  /* 0x000f0c00010a7983 */ /* 0x000f220000100800 */
[----:B------:R-:W-:Y:S02]  /*1f140*/  IMAD.IADD R15, R22, 0x1, R5 ;  /* 0x00000001160f7824 */ /* 0x000fe400078e0205 */
[----:B------:R-:W-:Y:S01]  /*1f150*/  IMAD R20, R3, 0x4c, RZ ;  /* 0x0000004c03147824 */ /* 0x000fe200078e02ff */
[----:B------:R1:W4:Y:S02]  /*1f160*/  LDG.E.U8 R106, desc[UR4][R152.64] ;  /* 0x00000004986a7981 */ /* 0x000324000c1e1100 */
[----:B0-----:R-:W-:Y:S01]  /*1f170*/  IADD3 R156, P2, R2, R15, RZ ;  /* 0x0000000f029c7210 */ /* 0x001fe20007f5e0ff */
[----:B------:R-:W-:-:S04]  /*1f180*/  IMAD.IADD R15, R22, 0x1, R7 ;  /* 0x00000001160f7824 */ /* 0x000fc800078e0207 */
[----:B------:R-:W-:Y:S01]  /*1f190*/  IMAD.X R157, R8, 0x1, R13, P2 ;  /* 0x00000001089d7824 */ /* 0x000fe200010e060d */
[----:B-1----:R-:W-:Y:S01]  /*1f1a0*/  IADD3 R154, P2, R2, R15, RZ ;  /* 0x0000000f029a7210 */ /* 0x002fe20007f5e0ff */
[C---:B------:R-:W-:Y:S01]  /*1f1b0*/  IMAD.IADD R15, R20.reuse, 0x1, R4 ;  /* 0x00000001140f7824 */ /* 0x040fe200078e0204 */
[----:B------:R-:W4:Y:S01]  /*1f1c0*/  LDL R13, [R1+0xf10] ;  /* 0x000f1000010d7983 */ /* 0x000f220000100800 */
[----:B------:R-:W-:-:S03]  /*1f1d0*/  IMAD.IADD R22, R20, 0x1, R5 ;  /* 0x0000000114167824 */ /* 0x000fc600078e0205 */
[----:B------:R0:W4:Y:S01]  /*1f1e0*/  LDG.E.U8 R147, desc[UR4][R156.64] ;  /* 0x000000049c937981 */ /* 0x000122000c1e1100 */
[----:B------:R-:W-:Y:S01]  /*1f1f0*/  IADD3 R152, P1, R2, R15, RZ ;  /* 0x0000000f02987210 */ /* 0x000fe20007f3e0ff */
[C---:B------:R-:W-:Y:S02]  /*1f200*/  IMAD.IADD R15, R20.reuse, 0x1, R7 ;  /* 0x00000001140f7824 */ /* 0x040fe400078e0207 */
[----:B0-----:R-:W-:Y:S02]  /*1f210*/  IMAD.IADD R156, R20, 0x1, R6 ;  /* 0x00000001149c7824 */ /* 0x001fe400078e0206 */
[----:B--2---:R-:W-:Y:S02]  /*1f220*/  IMAD.X R155, R8, 0x1, R11, P2 ;  /* 0x00000001089b7824 */ /* 0x004fe400010e060b */
[----:B------:R-:W2:Y:S04]  /*1f230*/  LDL R11, [R1+0xf14] ;  /* 0x000f1400010b7983 */ /* 0x000ea80000100800 */
[----:B------:R0:W2:Y:S02]  /*1f240*/  LDG.E.U8 R56, desc[UR4][R154.64] ;  /* 0x000000049a387981 */ /* 0x0000a4000c1e1100 */
[----:B0-----:R-:W-:Y:S01]  /*1f250*/  IADD3 R154, P2, R2, R22, RZ ;  /* 0x00000016029a7210 */ /* 0x001fe20007f5e0ff */
[----:B------:R-:W-:-:S04]  /*1f260*/  IMAD R22, R3, 0x4d, RZ ;  /* 0x0000004d03167824 */ /* 0x000fc800078e02ff */
[----:B---3--:R-:W-:Y:S02]  /*1f270*/  IMAD.X R155, R8, 0x1, R16, P2 ;  /* 0x00000001089b7824 */ /* 0x008fe400010e0610 */
[----:B------:R-:W-:Y:S01]  /*1f280*/  IMAD.IADD R20, R22, 0x1, R4 ;  /* 0x0000000116147824 */ /* 0x000fe200078e0204 */
[----:B------:R-:W3:Y:S01]  /*1f290*/  LDL R16, [R1+0xf20] ;  /* 0x000f200001107983 */ /* 0x000ee20000100800 */
[----:B----4-:R-:W-:Y:S01]  /*1f2a0*/  IMAD.X R153, R8, 0x1, R12, P1 ;  /* 0x0000000108997824 */ /* 0x010fe200008e060c */
[----:B------:R-:W-:Y:S02]  /*1f2b0*/  IADD3 R156, P1, R2, R156, RZ ;  /* 0x0000009c029c7210 */ /* 0x000fe40007f3e0ff */
[----:B------:R-:W4:Y:S04]  /*1f2c0*/  LDL R12, [R1+0xf18] ;  /* 0x000f1800010c7983 */ /* 0x000f280000100800 */
[----:B------:R0:W3:Y:S04]  /*1f2d0*/  LDG.E.U8 R112, desc[UR4][R154.64] ;  /* 0x000000049a707981 */ /* 0x0000e8000c1e1100 */
[----:B------:R1:W3:Y:S01]  /*1f2e0*/  LDG.E.U8 R111, desc[UR4][R152.64] ;  /* 0x00000004986f7981 */ /* 0x0002e2000c1e1100 */
[----:B------:R-:W-:Y:S01]  /*1f2f0*/  IMAD.X R157, R8, 0x1, R0, P1 ;  /* 0x00000001089d7824 */ /* 0x000fe200008e0600 */
[----:B0-----:R-:W-:-:S02]  /*1f300*/  IADD3 R154, P1, R2, R20, RZ ;  /* 0x00000014029a7210 */ /* 0x001fc40007f3e0ff */
[----:B------:R-:W3:Y:S01]  /*1f310*/  LDL R0, [R1+0xf1c] ;  /* 0x000f1c0001007983 */ /* 0x000ee20000100800 */
[----:B-1----:R-:W-:-:S03]  /*1f320*/  IADD3 R152, P2, R2, R15, RZ ;  /* 0x0000000f02987210 */ /* 0x002fc60007f5e0ff */
[----:B------:R0:W3:Y:S01]  /*1f330*/  LDG.E.U8 R113, desc[UR4][R156.64] ;  /* 0x000000049c717981 */ /* 0x0000e2000c1e1100 */
[----:B------:R-:W-:-:S03]  /*1f340*/  IMAD.X R155, R8, 0x1, R10, P1 ;  /* 0x00000001089b7824 */ /* 0x000fc600008e060a */
[----:B------:R-:W3:Y:S01]  /*1f350*/  LDL R10, [R1+0xf24] ;  /* 0x000f2400010a7983 */ /* 0x000ee20000100800 */
[----:B------:R-:W-:Y:S02]  /*1f360*/  IMAD.X R153, R8, 0x1, R14, P2 ;  /* 0x0000000108997824 */ /* 0x000fe400010e060e */
[C---:B------:R-:W-:Y:S01]  /*1f370*/  IMAD.IADD R20, R22.reuse, 0x1, R6 ;  /* 0x0000000116147824 */ /* 0x040fe200078e0206 */
[----:B------:R-:W3:Y:S01]  /*1f380*/  LDL R14, [R1+0xf28] ;  /* 0x000f2800010e7983 */ /* 0x000ee20000100800 */
[----:B------:R-:W-:-:S03]  /*1f390*/  IMAD.IADD R15, R22, 0x1, R5 ;  /* 0x00000001160f7824 */ /* 0x000fc600078e0205 */
[----:B------:R1:W3:Y:S02]  /*1f3a0*/  LDG.E.U8 R69, desc[UR4][R152.64] ;  /* 0x0000000498457981 */ /* 0x0002e4000c1e1100 */
[C---:B0-----:R-:W-:Y:S02]  /*1f3b0*/  IADD3 R156, P2, R2.reuse, R15, RZ ;  /* 0x0000000f029c7210 */ /* 0x041fe40007f5e0ff */
[----:B------:R0:W3:Y:S01]  /*1f3c0*/  LDG.E.U8 R137, desc[UR4][R154.64] ;  /* 0x000000049a897981 */ /* 0x0000e2000c1e1100 */
[----:B-1----:R-:W-:Y:S01]  /*1f3d0*/  IADD3 R152, P1, R2, R20, RZ ;  /* 0x0000001402987210 */ /* 0x002fe20007f3e0ff */
[----:B------:R-:W-:Y:S02]  /*1f3e0*/  IMAD.IADD R15, R22, 0x1, R7 ;  /* 0x00000001160f7824 */ /* 0x000fe400078e0207 */
[----:B------:R-:W-:Y:S02]  /*1f3f0*/  IMAD R20, R3, 0x4e, RZ ;  /* 0x0000004e03147824 */ /* 0x000fe400078e02ff */
[----:B------:R-:W-:Y:S01]  /*1f400*/  IMAD.X R157, R8, 0x1, R13, P2 ;  /* 0x00000001089d7824 */ /* 0x000fe200010e060d */
[----:B0-----:R-:W-:Y:S01]  /*1f410*/  IADD3 R154, P2, R2, R15, RZ ;  /* 0x0000000f029a7210 */ /* 0x001fe20007f5e0ff */
[C---:B------:R-:W-:Y:S01]  /*1f420*/  IMAD.IADD R15, R20.reuse, 0x1, R4 ;  /* 0x00000001140f7824 */ /* 0x040fe200078e0204 */
[----:B------:R-:W3:Y:S04]  /*1f430*/  LDL R13, [R1+0xf30] ;  /* 0x000f3000010d7983 */ /* 0x000ee80000100800 */
[----:B------:R0:W3:Y:S02]  /*1f440*/  LDG.E.U8 R136, desc[UR4][R156.64] ;  /* 0x000000049c887981 */ /* 0x0000e4000c1e1100 */
[----:B0-----:R-:W-:-:S02]  /*1f450*/  IMAD.IADD R156, R20, 0x1, R6 ;  /* 0x00000001149c7824 */ /* 0x001fc400078e0206 */
[----:B--2---:R-:W-:Y:S02]  /*1f460*/  IMAD.X R153, R8, 0x1, R11, P1 ;  /* 0x0000000108997824 */ /* 0x004fe400008e060b */
[----:B------:R-:W2:Y:S04]  /*1f470*/  LDL R11, [R1+0xf2c] ;  /* 0x000f2c00010b7983 */ /* 0x000ea80000100800 */
[----:B------:R0:W2:Y:S02]  /*1f480*/  LDG.E.U8 R135, desc[UR4][R152.64] ;  /* 0x0000000498877981 */ /* 0x0000a4000c1e1100 */
[----:B0-----:R-:W-:Y:S01]  /*1f490*/  IADD3 R152, P1, R2, R15, RZ ;  /* 0x0000000f02987210 */ /* 0x001fe20007f3e0ff */
[----:B----4-:R-:W-:Y:S02]  /*1f4a0*/  IMAD.X R155, R8, 0x1, R12, P2 ;  /* 0x00000001089b7824 */ /* 0x010fe400010e060c */
[----:B------:R-:W4:Y:S01]  /*1f4b0*/  LDL R12, [R1+0xf34] ;  /* 0x000f3400010c7983 */ /* 0x000f220000100800 */
[----:B------:R-:W-:-:S03]  /*1f4c0*/  IMAD.IADD R22, R20, 0x1, R5 ;  /* 0x0000000114167824 */ /* 0x000fc600078e0205 */
[----:B------:R0:W4:Y:S01]  /*1f4d0*/  LDG.E.U8 R134, desc[UR4][R154.64] ;  /* 0x000000049a867981 */ /* 0x000122000c1e1100 */
[----:B---3--:R-:W-:Y:S01]  /*1f4e0*/  IMAD.X R153, R8, 0x1, R0, P1 ;  /* 0x0000000108997824 */ /* 0x008fe200008e0600 */
[C---:B------:R-:W-:Y:S02]  /*1f4f0*/  IADD3 R156, P1, R2.reuse, R156, RZ ;  /* 0x0000009c029c7210 */ /* 0x040fe40007f3e0ff */
[----:B------:R-:W3:Y:S01]  /*1f500*/  LDL R0, [R1+0xf38] ;  /* 0x000f380001007983 */ /* 0x000ee20000100800 */
[----:B0-----:R-:W-:Y:S01]  /*1f510*/  IADD3 R154, P2, R2, R22, RZ ;  /* 0x00000016029a7210 */ /* 0x001fe20007f5e0ff */
[----:B------:R-:W-:Y:S02]  /*1f520*/  IMAD.IADD R15, R20, 0x1, R7 ;  /* 0x00000001140f7824 */ /* 0x000fe400078e0207 */
[----:B------:R0:W3:Y:S01]  /*1f530*/  LDG.E.U8 R85, desc[UR4][R152.64] ;  /* 0x0000000498557981 */ /* 0x0000e2000c1e1100 */
[----:B------:R-:W-:-:S03]  /*1f540*/  IMAD.X R157, R8, 0x1, R10, P1 ;  /* 0x00000001089d7824 */ /* 0x000fc600008e060a */
[----:B------:R-:W3:Y:S01]  /*1f550*/  LDL R10, [R1+0xf3c] ;  /* 0x000f3c00010a7983 */ /* 0x000ee20000100800 */
[----:B------:R-:W-:Y:S02]  /*1f560*/  IMAD R22, R3, 0x4f, RZ ;  /* 0x0000004f03167824 */ /* 0x000fe400078e02ff */
[----:B------:R-:W-:Y:S01]  /*1f570*/  IMAD.X R155, R8, 0x1, R16, P2 ;  /* 0x00000001089b7824 */ /* 0x000fe200010e0610 */
[----:B------:R-:W3:Y:S01]  /*1f580*/  LDG.E.U8 R83, desc[UR4][R156.64] ;  /* 0x000000049c537981 */ /* 0x000ee2000c1e1100 */
[----:B------:R-:W-:-:S03]  /*1f590*/  IMAD.IADD R20, R22, 0x1, R4 ;  /* 0x0000000116147824 */ /* 0x000fc600078e0204 */
[----:B------:R1:W3:Y:S01]  /*1f5a0*/  LDG.E.U8 R84, desc[UR4][R154.64] ;  /* 0x000000049a547981 */ /* 0x0002e2000c1e1100 */
[----:B0-----:R-:W-:Y:S01]  /*1f5b0*/  IADD3 R152, P2, R2, R15, RZ ;  /* 0x0000000f02987210 */ /* 0x001fe20007f5e0ff */
[----:B------:R-:W-:Y:S02]  /*1f5c0*/  IMAD.IADD R15, R22, 0x1, R5 ;  /* 0x00000001160f7824 */ /* 0x000fe400078e0205 */
[----:B------:R-:W3:Y:S01]  /*1f5d0*/  LDL R16, [R1+0xf40] ;  /* 0x000f400001107983 */ /* 0x000ee20000100800 */
[----:B-1----:R-:W-:Y:S01]  /*1f5e0*/  IADD3 R154, P1, R2, R20, RZ ;  /* 0x00000014029a7210 */ /* 0x002fe20007f3e0ff */
[----:B------:R-:W-:Y:S02]  /*1f5f0*/  IMAD.X R153, R8, 0x1, R14, P2 ;  /* 0x0000000108997824 */ /* 0x000fe400010e060e */
[----:B------:R-:W-:Y:S01]  /*1f600*/  IMAD.IADD R20, R22, 0x1, R6 ;  /* 0x0000000116147824 */ /* 0x000fe200078e0206 */
[----:B------:R-:W-:Y:S01]  /*1f610*/  IADD3 R156, P2, R2, R15, RZ ;  /* 0x0000000f029c7210 */ /* 0x000fe20007f5e0ff */
[----:B------:R-:W3:Y:S01]  /*1f620*/  LDL R14, [R1+0xf48] ;  /* 0x000f4800010e7983 */ /* 0x000ee20000100800 */
[----:B------:R-:W-:-:S03]  /*1f630*/  IMAD.IADD R15, R22, 0x1, R7 ;  /* 0x00000001160f7824 */ /* 0x000fc600078e0207 */
[----:B------:R0:W3:Y:S01]  /*1f640*/  LDG.E.U8 R82, desc[UR4][R152.64] ;  /* 0x0000000498527981 */ /* 0x0000e2000c1e1100 */
[----:B------:R-:W-:-:S03]  /*1f650*/  IMAD.X R157, R8, 0x1, R13, P2 ;  /* 0x00000001089d7824 */ /* 0x000fc600010e060d */
[----:B------:R-:W3:Y:S04]  /*1f660*/  LDL R13, [R1+0xf50] ;  /* 0x000f5000010d7983 */ /* 0x000ee80000100800 */
[----:B------:R-:W3:Y:S01]  /*1f670*/  LDG.E.U8 R31, desc[UR4][R156.64] ;  /* 0x000000049c1f7981 */ /* 0x000ee2000c1e1100 */
[----:B--2---:R-:W-:-:S03]  /*1f680*/  IMAD.X R155, R8, 0x1, R11, P1 ;  /* 0x00000001089b7824 */ /* 0x004fc600008e060b */
[----:B------:R-:W2:Y:S01]  /*1f690*/  LDL R11, [R1+0xf44] ;  /* 0x000f4400010b7983 */ /* 0x000ea20000100800 */
[C---:B0-----:R-:W-:Y:S01]  /*1f6a0*/  IADD3 R152, P1, R2.reuse, R20, RZ ;  /* 0x0000001402987210 */ /* 0x041fe20007f3e0ff */
[----:B------:R-:W-:Y:S02]  /*1f6b0*/  IMAD R20, R3, 0x50, RZ ;  /* 0x0000005003147824 */ /* 0x000fe400078e02ff */
[----:B------:R0:W2:Y:S02]  /*1f6c0*/  LDG.E.U8 R32, desc[UR4][R154.64] ;  /* 0x000000049a207981 */ /* 0x0000a4000c1e1100 */
[----:B0-----:R-:W-:Y:S01]  /*1f6d0*/  IADD3 R154, P2, R2, R15, RZ ;  /* 0x0000000f029a7210 */ /* 0x001fe20007f5e0ff */
[----:B------:R-:W-:Y:S02]  /*1f6e0*/  IMAD.IADD R15, R20, 0x1, R4 ;  /* 0x00000001140f7824 */ /* 0x000fe400078e0204 */
[C---:B----4-:R-:W-:Y:S02]  /*1f6f0*/  IMAD.X R153, R8.reuse, 0x1, R12, P1 ;  /* 0x0000000108997824 */ /* 0x050fe400008e060c */
[----:B------:R-:W4:Y:S04]  /*1f700*/  LDL R12, [R1+0xf4c] ;  /* 0x000f4c00010c7983 */ /* 0x000f280000100800 */
[----:B------:R0:W4:Y:S01]  /*1f710*/  LDG.E.U8 R30, desc[UR4][R152.64] ;  /* 0x00000004981e7981 */ /* 0x000122000c1e1100 */
[----:B---3--:R-:W-:Y:S01]  /*1f720*/  IMAD.X R155, R8, 0x1, R0, P2 ;  /* 0x00000001089b7824 */ /* 0x008fe200010e0600 */
[----:B0-----:R-:W-:-:S02]  /*1f730*/  IADD3 R152, P1, R2, R15, RZ ;  /* 0x0000000f02987210 */ /* 0x001fc40007f3e0ff */
[----:B------:R-:W3:Y:S01]  /*1f740*/  LDL R0, [R1+0xf54] ;  /* 0x000f540001007983 */ /* 0x000ee20000100800 */
[C---:B------:R-:W-:Y:S02]  /*1f750*/  IMAD.IADD R156, R20.reuse, 0x1, R6 ;  /* 0x00000001149c7824 */ /* 0x040fe400078e0206 */
[----:B------:R-:W-:Y:S01]  /*1f760*/  IMAD.IADD R22, R20, 0x1, R5 ;  /* 0x0000000114167824 */ /* 0x000fe200078e0205 */
[----:B------:R0:W3:Y:S01]  /*1f770*/  LDG.E.U8 R29, desc[UR4][R154.64] ;  /* 0x000000049a1d7981 */ /* 0x0000e2000c1e1100 */
[----:B------:R-:W-:-:S03]  /*1f780*/  IMAD.X R153, R8, 0x1, R10, P1 ;  /* 0x0000000108997824 */ /* 0x000fc600008e060a */
[----:B------:R-:W3:Y:S01]  /*1f790*/  LDL R10, [R1+0xf58] ;  /* 0x000f5800010a7983 */ /* 0x000ee20000100800 */
[----:B------:R-:W-:Y:S01]  /*1f7a0*/  IADD3 R156, P1, R2, R156, RZ ;  /* 0x0000009c029c7210 */ /* 0x000fe20007f3e0ff */
[----:B------:R-:W-:Y:S02]  /*1f7b0*/  IMAD.IADD R15, R20, 0x1, R7 ;  /* 0x00000001140f7824 */ /* 0x000fe400078e0207 */
[----:B------:R1:W3:Y:S01]  /*1f7c0*/  LDG.E.U8 R98, desc[UR4][R152.64] ;  /* 0x0000000498627981 */ /* 0x0002e2000c1e1100 */
[----:B0-----:R-:W-:Y:S01]  /*1f7d0*/  IADD3 R154, P2, R2, R22, RZ ;  /* 0x00000016029a7210 */ /* 0x001fe20007f5e0ff */
[----:B------:R-:W-:-:S04]  /*1f7e0*/  IMAD R22, R3, 0x51, RZ ;  /* 0x0000005103167824 */ /* 0x000fc800078e02ff */
[----:B------:R-:W-:Y:S02]  /*1f7f0*/  IMAD.X R155, R8, 0x1, R16, P2 ;  /* 0x00000001089b7824 */ /* 0x000fe400010e0610 */
[----:B------:R-:W-:Y:S01]  /*1f800*/  IMAD.IADD R20, R22, 0x1, R4 ;  /* 0x0000000116147824 */ /* 0x000fe200078e0204 */
[----:B-1----:R-:W-:Y:S01]  /*1f810*/  IADD3 R152, P2, R2, R15, RZ ;  /* 0x0000000f02987210 */ /* 0x002fe20007f5e0ff */
[----:B------:R-:W3:Y:S01]  /*1f820*/  LDL R16, [R1+0xf68] ;  /* 0x000f680001107983 */ /* 0x000ee20000100800 */
[----:B------:R-:W-:-:S03]  /*1f830*/  IMAD.IADD R15, R22, 0x1, R5 ;  /* 0x00000001160f7824 */ /* 0x000fc600078e0205 */
[----:B------:R0:W3:Y:S01]  /*1f840*/  LDG.E.U8 R99, desc[UR4][R154.64] ;  /* 0x000000049a637981 */ /* 0x0000e2000c1e1100 */
[----:B------:R-:W-:-:S05]  /*1f850*/  IMAD.X R153, R8, 0x1, R14, P2 ;  /* 0x0000000108997824 */ /* 0x000fca00010e060e */
[----:B------:R-:W3:Y:S01]  /*1f860*/  LDG.E.U8 R14, desc[UR4][R152.64] ;  /* 0x00000004980e7981 */ /* 0x000ee2000c1e1100 */
[----:B--2---:R-:W-:-:S03]  /*1f870*/  IMAD.X R157, R8, 0x1, R11, P1 ;  /* 0x00000001089d7824 */ /* 0x004fc600008e060b */
[----:B------:R-:W2:Y:S01]  /*1f880*/  LDL R11, [R1+0xf5c] ;  /* 0x000f5c00010b7983 */ /* 0x000ea20000100800 */
[----:B0-----:R-:W-:Y:S01]  /*1f890*/  IADD3 R154, P1, R2, R20, RZ ;  /* 0x00000014029a7210 */ /* 0x001fe20007f3e0ff */
[----:B------:R-:W-:Y:S02]  /*1f8a0*/  IMAD.IADD R20, R22, 0x1, R6 ;  /* 0x0000000116147824 */ /* 0x000fe400078e0206 */
[----:B------:R0:W2:Y:S02]  /*1f8b0*/  LDG.E.U8 R120, desc[UR4][R156.64] ;  /* 0x000000049c787981 */ /* 0x0000a4000c1e1100 */
[----:B0-----:R-:W-:Y:S01]  /*1f8c0*/  IADD3 R156, P2, R2, R15, RZ ;  /* 0x0000000f029c7210 */ /* 0x001fe20007f5e0ff */
[----:B------:R-:W-:Y:S02]  /*1f8d0*/  IMAD.IADD R15, R22, 0x1, R7 ;  /* 0x00000001160f7824 */ /* 0x000fe400078e0207 */
[----:B----4-:R-:W-:Y:S01]  /*1f8e0*/  IMAD.X R155, R8, 0x1, R12, P1 ;  /* 0x00000001089b7824 */ /* 0x010fe200008e060c */
[----:B------:R-:W-:Y:S01]  /*1f8f0*/  IADD3 R152, P1, R2, R20, RZ ;  /* 0x0000001402987210 */ /* 0x000fe20007f3e0ff */
[----:B------:R-:W4:Y:S01]  /*1f900*/  LDL R12, [R1+0xf64] ;  /* 0x000f6400010c7983 */ /* 0x000f220000100800 */
[----:B------:R-:W-:-:S03]  /*1f910*/  IMAD.X R157, R8, 0x1, R13, P2 ;  /* 0x00000001089d7824 */ /* 0x000fc600010e060d */
[----:B------:R0:W4:Y:S01]  /*1f920*/  LDG.E.U8 R38, desc[UR4][R154.64] ;  /* 0x000000049a267981 */ /* 0x000122000c1e1100 */
[----:B------:R-:W-:-:S03]  /*1f930*/  IMAD R20, R3, 0x52, RZ ;  /* 0x0000005203147824 */ /* 0x000fc600078e02ff */
[----:B------:R-:W4:Y:S04]  /*1f940*/  LDL R13, [R1+0xf70] ;  /* 0x000f7000010d7983 */ /* 0x000f280000100800 */
[----:B------:R-:W4:Y:S01]  /*1f950*/  LDG.E.U8 R39, desc[UR4][R156.64] ;  /* 0x000000049c277981 */ /* 0x000f22000c1e1100 */
[----:B---3--:R-:W-:Y:S01]  /*1f960*/  IMAD.X R153, R8, 0x1, R0, P1 ;  /* 0x0000000108997824 */ /* 0x008fe200008e0600 */
[----:B0-----:R-:W-:Y:S02]  /*1f970*/  IADD3 R154, P2, R2, R15, RZ ;  /* 0x0000000f029a7210 */ /* 0x001fe40007f5e0ff */
[----:B------:R-:W3:Y:S04]  /*1f980*/  LDL R0, [R1+0xf6c] ;  /* 0x000f6c0001007983 */ /* 0x000ee80000100800 */
[----:B------:R0:W3:Y:S01]  /*1f990*/  LDG.E.U8 R40, desc[UR4][R152.64] ;  /* 0x0000000498287981 */ /* 0x0000e2000c1e1100 */
[----:B------:R-:W-:-:S03]  /*1f9a0*/  IMAD.X R155, R8, 0x1, R10, P2 ;  /* 0x00000001089b7824 */ /* 0x000fc600010e060a */
[----:B------:R-:W3:Y:S01]  /*1f9b0*/  LDL R10, [R1+0xf74] ;  /* 0x000f7400010a7983 */ /* 0x000ee20000100800 */
[C---:B------:R-:W-:Y:S02]  /*1f9c0*/  IMAD.IADD R15, R20.reuse, 0x1, R4 ;  /* 0x00000001140f7824 */ /* 0x040fe400078e0204 */
[----:B------:R-:W-:Y:S01]  /*1f9d0*/  IMAD.IADD R22, R20, 0x1, R5 ;  /* 0x0000000114167824 */ /* 0x000fe200078e0205 */
[----:B------:R1:W3:Y:S02]  /*1f9e0*/  LDG.E.U8 R37, desc[UR4][R154.64] ;  /* 0x000000049a257981 */ /* 0x0002e4000c1e1100 */
[----:B0-----:R-:W-:Y:S01]  /*1f9f0*/  IADD3 R152, P1, R2, R15, RZ ;  /* 0x0000000f02987210 */ /* 0x001fe20007f3e0ff */
[C---:B------:R-:W-:Y:S02]  /*1fa00*/  IMAD.IADD R156, R20.reuse, 0x1, R6 ;  /* 0x00000001149c7824 */ /* 0x040fe400078e0206 */
[----:B------:R-:W-:Y:S01]  /*1fa10*/  IMAD.IADD R15, R20, 0x1, R7 ;  /* 0x00000001140f7824 */ /* 0x000fe200078e0207 */
[----:B-1----:R-:W-:Y:S01]  /*1fa20*/  IADD3 R154, P2, R2, R22, RZ ;  /* 0x00000016029a7210 */ /* 0x002fe20007f5e0ff */
[----:B------:R-:W-:-:S04]  /*1fa30*/  IMAD R22, R3, 0x53, RZ ;  /* 0x0000005303167824 */ /* 0x000fc800078e02ff */
[----:B------:R-:W-:Y:S02]  /*1fa40*/  IMAD.X R155, R8, 0x1, R17, P2 ;  /* 0x00000001089b7824 */ /* 0x000fe400010e0611 */
[----:B------:R-:W-:Y:S01]  /*1fa50*/  IMAD.IADD R20, R22, 0x1, R4 ;  /* 0x0000000116147824 */ /* 0x000fe200078e0204 */
[----:B------:R-:W3:Y:S04]  /*1fa60*/  LDL R17, [R1+0xf80] ;  /* 0x000f800001117983 */ /* 0x000ee80000100800 */
[----:B------:R-:W3:Y:S01]  /*1fa70*/  LDG.E.U8 R94, desc[UR4][R154.64] ;  /* 0x000000049a5e7981 */ /* 0x000ee2000c1e1100 */
[----:B--2---:R-:W-:-:S03]  /*1fa80*/  IMAD.X R153, R8, 0x1, R11, P1 ;  /* 0x0000000108997824 */ /* 0x004fc600008e060b */
[----:B------:R-:W2:Y:S01]  /*1fa90*/  LDL R11, [R1+0xf78] ;  /* 0x000f7800010b7983 */ /* 0x000ea20000100800 */
[----:B------:R-:W-:-:S03]  /*1faa0*/  IADD3 R156, P1, R2, R156, RZ ;  /* 0x0000009c029c7210 */ /* 0x000fc60007f3e0ff */
[----:B------:R0:W2:Y:S02]  /*1fab0*/  LDG.E.U8 R44, desc[UR4][R152.64] ;  /* 0x00000004982c7981 */ /* 0x0000a4000c1e1100 */
[----:B0-----:R-:W-:-:S05]  /*1fac0*/  IADD3 R152, P2, R2, R15, RZ ;  /* 0x0000000f02987210 */ /* 0x001fca0007f5e0ff */
[C---:B------:R-:W-:Y:S02]  /*1fad0*/  IMAD.X R153, R8.reuse, 0x1, R16, P2 ;  /* 0x0000000108997824 */ /* 0x040fe400010e0610 */
[----:B----4-:R-:W-:Y:S01]  /*1fae0*/  IMAD.X R157, R8, 0x1, R12, P1 ;  /* 0x00000001089d7824 */ /* 0x010fe200008e060c */
[----:B------:R-:W-:Y:S01]  /*1faf0*/  IADD3 R154, P1, R2, R20, RZ ;  /* 0x00000014029a7210 */ /* 0x000fe20007f3e0ff */
[----:B------:R-:W4:Y:S01]  /*1fb00*/  LDL R12, [R1+0xf7c] ;  /* 0x000f7c00010c7983 */ /* 0x000f220000100800 */
[----:B------:R-:W-:-:S03]  /*1fb10*/  IMAD.IADD R20, R22, 0x1, R6 ;  /* 0x0000000116147824 */ /* 0x000fc600078e0206 */
[----:B------:R0:W4:Y:S01]  /*1fb20*/  LDG.E.U8 R96, desc[UR4][R152.64] ;  /* 0x0000000498607981 */ /* 0x000122000c1e1100 */
[----:B------:R-:W-:-:S03]  /*1fb30*/  IMAD.IADD R15, R22, 0x1, R5 ;  /* 0x00000001160f7824 */ /* 0x000fc600078e0205 */
[----:B------:R1:W4:Y:S04]  /*1fb40*/  LDG.E.U8 R95, desc[UR4][R156.64] ;  /* 0x000000049c5f7981 */ /* 0x000328000c1e1100 */
[----:B------:R-:W4:Y:S01]  /*1fb50*/  LDL R16, [R1+0xf88] ;  /* 0x000f880001107983 */ /* 0x000f220000100800 */
[----:B---3--:R-:W-:Y:S01]  /*1fb60*/  IMAD.X R155, R8, 0x1, R0, P1 ;  /* 0x00000001089b7824 */ /* 0x008fe200008e0600 */
[C---:B0-----:R-:W-:Y:S02]  /*1fb70*/  IADD3 R152, P1, R2.reuse, R20, RZ ;  /* 0x0000001402987210 */ /* 0x041fe40007f3e0ff */
[----:B------:R-:W3:Y:S01]  /*1fb80*/  LDL R0, [R1+0xf84] ;  /* 0x000f840001007983 */ /* 0x000ee20000100800 */
[----:B-1----:R-:W-:-:S03]  /*1fb90*/  IADD3 R156, P2, R2, R15, RZ ;  /* 0x0000000f029c7210 */ /* 0x002fc60007f5e0ff */
[----:B------:R0:W3:Y:S01]  /*1fba0*/  LDG.E.U8 R55, desc[UR4][R154.64] ;  /* 0x000000049a377981 */ /* 0x0000e2000c1e1100 */
[----:B------:R-:W-:-:S03]  /*1fbb0*/  IMAD.X R153, R8, 0x1, R10, P1 ;  /* 0x0000000108997824 */ /* 0x000fc600008e060a */
[----:B------:R-:W3:Y:S01]  /*1fbc0*/  LDL R10, [R1+0xf8c] ;  /* 0x000f8c00010a7983 */ /* 0x000ee20000100800 */
[----:B------:R-:W-:Y:S02]  /*1fbd0*/  IMAD.IADD R15, R22, 0x1, R7 ;  /* 0x00000001160f7824 */ /* 0x000fe400078e0207 */
[----:B------:R-:W-:Y:S01]  /*1fbe0*/  IMAD.X R157, R8, 0x1, R13, P2 ;  /* 0x00000001089d7824 */ /* 0x000fe200010e060d */
[----:B------:R1:W3:Y:S02]  /*1fbf0*/  LDG.E.U8 R49, desc[UR4][R152.64] ;  /* 0x0000000498317981 */ /* 0x0002e4000c1e1100 */
[----:B0-----:R-:W-:Y:S01]  /*1fc00*/  IADD3 R154, P2, R2, R15, RZ ;  /* 0x0000000f029a7210 */ /* 0x001fe20007f5e0ff */
[----:B------:R-:W-:Y:S01]  /*1fc10*/  IMAD R20, R3, 0x54, RZ ;  /* 0x0000005403147824 */ /* 0x000fe200078e02ff */
[----:B------:R0:W3:Y:S03]  /*1fc20*/  LDG.E.U8 R54, desc[UR4][R156.64] ;  /* 0x000000049c367981 */ /* 0x0000e6000c1e1100 */
[C---:B------:R-:W-:Y:S01]  /*1fc30*/  IMAD.IADD R15, R20.reuse, 0x1, R4 ;  /* 0x00000001140f7824 */ /* 0x040fe200078e0204 */
[----:B------:R-:W3:Y:S01]  /*1fc40*/  LDL R13, [R1+0xf90] ;  /* 0x000f9000010d7983 */ /* 0x000ee20000100800 */
[----:B------:R-:W-:-:S03]  /*1fc50*/  IMAD.IADD R22, R20, 0x1, R5 ;  /* 0x0000000114167824 */ /* 0x000fc600078e0205 */
[----:B-1----:R-:W-:Y:S01]  /*1fc60*/  IADD3 R152, P1, R2, R15, RZ ;  /* 0x0000000f02987210 */ /* 0x002fe20007f3e0ff */
[C---:B0-----:R-:W-:Y:S02]  /*1fc70*/  IMAD.IADD R156, R20.reuse, 0x1, R6 ;  /* 0x00000001149c7824 */ /* 0x041fe400078e0206 */
[----:B------:R-:W-:Y:S02]  /*1fc80*/  IMAD.IADD R15, R20, 0x1, R7 ;  /* 0x00000001140f7824 */ /* 0x000fe400078e0207 */
[----:B--2---:R-:W-:Y:S02]  /*1fc90*/  IMAD.X R155, R8, 0x1, R11, P2 ;  /* 0x00000001089b7824 */ /* 0x004fe400010e060b */
[----:B------:R-:W2:Y:S04]  /*1fca0*/  LDL R11, [R1+0xf94] ;  /* 0x000f9400010b7983 */ /* 0x000ea80000100800 */
[----:B------:R0:W2:Y:S02]  /*1fcb0*/  LDG.E.U8 R50, desc[UR4][R154.64] ;  /* 0x000000049a327981 */ /* 0x0000a4000c1e1100 */
[----:B0-----:R-:W-:Y:S01]  /*1fcc0*/  IADD3 R154, P2, R2, R22, RZ ;  /* 0x00000016029a7210 */ /* 0x001fe20007f5e0ff */
[----:B------:R-:W-:-:S04]  /*1fcd0*/  IMAD R22, R3, 0x55, RZ ;  /* 0x0000005503167824 */ /* 0x000fc800078e02ff */
[----:B------:R-:W-:Y:S02]  /*1fce0*/  IMAD.X R155, R8, 0x1, R17, P2 ;  /* 0x00000001089b7824 */ /* 0x000fe400010e0611 */
[----:B------:R-:W-:Y:S01]  /*1fcf0*/  IMAD.IADD R20, R22, 0x1, R4 ;  /* 0x0000000116147824 */ /* 0x000fe200078e0204 */
[----:B------:R-:W2:Y:S01]  /*1fd00*/  LDL R17, [R1+0xfa0] ;  /* 0x000fa00001117983 */ /* 0x000ea20000100800 */
[----:B----4-:R-:W-:Y:S01]  /*1fd10*/  IMAD.X R153, R8, 0x1, R12, P1 ;  /* 0x0000000108997824 */ /* 0x010fe200008e060c */
[----:B------:R-:W-:Y:S02]  /*1fd20*/  IADD3 R156, P1, R2, R156, RZ ;  /* 0x0000009c029c7210 */ /* 0x000fe40007f3e0ff */
[----:B------:R-:W4:Y:S04]  /*1fd30*/  LDL R12, [R1+0xf98] ;  /* 0x000f9800010c7983 */ /* 0x000f280000100800 */
[----:B------:R0:W4:Y:S04]  /*1fd40*/  LDG.E.U8 R67, desc[UR4][R154.64] ;  /* 0x000000049a437981 */ /* 0x000128000c1e1100 */
[----:B------:R1:W4:Y:S01]  /*1fd50*/  LDG.E.U8 R68, desc[UR4][R152.64] ;  /* 0x0000000498447981 */ /* 0x000322000c1e1100 */
[----:B---3--:R-:W-:Y:S01]  /*1fd60*/  IMAD.X R157, R8, 0x1, R0, P1 ;  /* 0x00000001089d7824 */ /* 0x008fe200008e0600 */
        /* <DEDUP_REMOVED lines=212> */
[----:B------:R-:W-:Y:S01]  /*20ab0*/  IMAD.IADD R15, R22, 0x1, R5 ;  /* 0x00000001160f7824 */ /* 0x000fe200078e0205 */
[----:B-1----:R-:W-:-:S03]  /*20ac0*/  IADD3 R154, P1, R2, R20, RZ ;  /* 0x00000014029a7210 */ /* 0x002fc60007f3e0ff */
[----:B------:R-:W-:Y:S02]  /*20ad0*/  IMAD.X R153, R8, 0x1, R16, P2 ;  /* 0x0000000108997824 */ /* 0x000fe400010e0610 */
[----:B------:R-:W-:Y:S01]  /*20ae0*/  IMAD.IADD R20, R22, 0x1, R6 ;  /* 0x0000000116147824 */ /* 0x000fe200078e0206 */
[----:B------:R-:W-:Y:S01]  /*20af0*/  IADD3 R156, P2, R2, R15, RZ ;  /* 0x0000000f029c7210 */ /* 0x000fe20007f5e0ff */
[----:B------:R-:W-:Y:S01]  /*20b00*/  IMAD.IADD R15, R22, 0x1, R7 ;  /* 0x00000001160f7824 */ /* 0x000fe200078e0207 */
[----:B------:R0:W3:Y:S03]  /*20b10*/  LDG.E.U8 R74, desc[UR4][R152.64] ;  /* 0x00000004984a7981 */ /* 0x0000e6000c1e1100 */
[C---:B------:R-:W-:Y:S02]  /*20b20*/  IMAD.X R157, R8.reuse, 0x1, R13, P2 ;  /* 0x00000001089d7824 */ /* 0x040fe400010e060d */
        /* <DEDUP_REMOVED lines=32> */
[----:B------:R1:W3:Y:S01]  /*20d30*/  LDG.E.U8 R45, desc[UR4][R152.64] ;  /* 0x00000004982d7981 */ /* 0x0002e2000c1e1100 */
[----:B--2---:R-:W-:-:S03]  /*20d40*/  IMAD.X R157, R8, 0x1, R11, P1 ;  /* 0x00000001089d7824 */ /* 0x004fc600008e060b */
[----:B------:R-:W2:Y:S01]  /*20d50*/  LDL R11, [R1+0x105c] ;  /* 0x00105c00010b7983 */ /* 0x000ea20000100800 */
[----:B0-----:R-:W-:Y:S01]  /*20d60*/  IADD3 R154, P1, R2, R20, RZ ;  /* 0x00000014029a7210 */ /* 0x001fe20007f3e0ff */
[----:B------:R-:W-:Y:S02]  /*20d70*/  IMAD.IADD R20, R22, 0x1, R6 ;  /* 0x0000000116147824 */ /* 0x000fe400078e0206 */
[----:B------:R0:W2:Y:S02]  /*20d80*/  LDG.E.U8 R46, desc[UR4][R156.64] ;  /* 0x000000049c2e7981 */ /* 0x0000a4000c1e1100 */
[----:B------:R-:W-:Y:S01]  /*20d90*/  IMAD.X R155, R8, 0x1, R13, P1 ;  /* 0x00000001089b7824 */ /* 0x000fe200008e060d */
[C---:B-1----:R-:W-:Y:S02]  /*20da0*/  IADD3 R152, P1, R2.reuse, R20, RZ ;  /* 0x0000001402987210 */ /* 0x042fe40007f3e0ff */
[----:B0-----:R-:W-:Y:S01]  /*20db0*/  IADD3 R156, P2, R2, R15, RZ ;  /* 0x0000000f029c7210 */ /* 0x001fe20007f5e0ff */
[----:B------:R-:W-:-:S02]  /*20dc0*/  IMAD.IADD R15, R22, 0x1, R7 ;  /* 0x00000001160f7824 */ /* 0x000fc400078e0207 */
[----:B----4-:R-:W-:Y:S02]  /*20dd0*/  IMAD.X R153, R8, 0x1, R12, P1 ;  /* 0x0000000108997824 */ /* 0x010fe400008e060c */
[----:B------:R-:W4:Y:S01]  /*20de0*/  LDL R12, [R1+0x106c] ;  /* 0x00106c00010c7983 */ /* 0x000f220000100800 */
[----:B------:R-:W-:-:S03]  /*20df0*/  IMAD R20, R3, 0x62, RZ ;  /* 0x0000006203147824 */ /* 0x000fc600078e02ff */
[----:B------:R-:W4:Y:S01]  /*20e00*/  LDG.E.U8 R21, desc[UR4][R152.64] ;  /* 0x0000000498157981 */ /* 0x000f22000c1e1100 */
[----:B---3--:R-:W-:-:S03]  /*20e10*/  IMAD.X R157, R8, 0x1, R0, P2 ;  /* 0x00000001089d7824 */ /* 0x008fc600010e0600 */
[----:B------:R0:W3:Y:S01]  /*20e20*/  LDG.E.U8 R0, desc[UR4][R154.64] ;  /* 0x000000049a007981 */ /* 0x0000e2000c1e1100 */
[----:B------:R-:W-:-:S03]  /*20e30*/  IMAD.IADD R22, R20, 0x1, R5 ;  /* 0x0000000114167824 */ /* 0x000fc600078e0205 */
[----:B------:R1:W3:Y:S01]  /*20e40*/  LDG.E.U8 R61, desc[UR4][R156.64] ;  /* 0x000000049c3d7981 */ /* 0x0002e2000c1e1100 */
[----:B0-----:R-:W-:-:S05]  /*20e50*/  IADD3 R154, P2, R2, R15, RZ ;  /* 0x0000000f029a7210 */ /* 0x001fca0007f5e0ff */
[----:B------:R-:W-:Y:S02]  /*20e60*/  IMAD.X R155, R8, 0x1, R10, P2 ;  /* 0x00000001089b7824 */ /* 0x000fe400010e060a */
[----:B------:R-:W3:Y:S01]  /*20e70*/  LDL R10, [R1+0x1074] ;  /* 0x00107400010a7983 */ /* 0x000ee20000100800 */
[----:B------:R-:W-:-:S03]  /*20e80*/  IMAD.IADD R15, R20, 0x1, R4 ;  /* 0x00000001140f7824 */ /* 0x000fc600078e0204 */
[----:B------:R0:W3:Y:S02]  /*20e90*/  LDG.E.U8 R13, desc[UR4][R154.64] ;  /* 0x000000049a0d7981 */ /* 0x0000e4000c1e1100 */
[----:B------:R-:W-:Y:S01]  /*20ea0*/  IADD3 R152, P1, R2, R15, RZ ;  /* 0x0000000f02987210 */ /* 0x000fe20007f3e0ff */
[C---:B-1----:R-:W-:Y:S02]  /*20eb0*/  IMAD.IADD R156, R20.reuse, 0x1, R6 ;  /* 0x00000001149c7824 */ /* 0x042fe400078e0206 */
[----:B------:R-:W-:Y:S01]  /*20ec0*/  IMAD.IADD R15, R20, 0x1, R7 ;  /* 0x00000001140f7824 */ /* 0x000fe200078e0207 */
[----:B0-----:R-:W-:Y:S01]  /*20ed0*/  IADD3 R154, P2, R2, R22, RZ ;  /* 0x00000016029a7210 */ /* 0x001fe20007f5e0ff */
[----:B------:R-:W-:-:S04]  /*20ee0*/  IMAD R22, R3, 0x63, RZ ;  /* 0x0000006303167824 */ /* 0x000fc800078e02ff */
[----:B------:R-:W-:Y:S02]  /*20ef0*/  IMAD.X R155, R8, 0x1, R35, P2 ;  /* 0x00000001089b7824 */ /* 0x000fe400010e0623 */
[----:B------:R-:W3:Y:S01]  /*20f00*/  LDL R35, [R1+0x107c] ;  /* 0x00107c0001237983 */ /* 0x000ee20000100800 */
[----:B------:R-:W-:-:S03]  /*20f10*/  IMAD.IADD R20, R22, 0x1, R4 ;  /* 0x0000000116147824 */ /* 0x000fc600078e0204 */
[----:B------:R0:W3:Y:S01]  /*20f20*/  LDG.E.U8 R121, desc[UR4][R154.64] ;  /* 0x000000049a797981 */ /* 0x0000e2000c1e1100 */
[----:B--2---:R-:W-:-:S03]  /*20f30*/  IMAD.X R153, R8, 0x1, R11, P1 ;  /* 0x0000000108997824 */ /* 0x004fc600008e060b */
[----:B------:R-:W2:Y:S01]  /*20f40*/  LDL R11, [R1+0x1078] ;  /* 0x00107800010b7983 */ /* 0x000ea20000100800 */
[----:B------:R-:W-:-:S03]  /*20f50*/  IADD3 R156, P1, R2, R156, RZ ;  /* 0x0000009c029c7210 */ /* 0x000fc60007f3e0ff */
[----:B------:R1:W2:Y:S02]  /*20f60*/  LDG.E.U8 R143, desc[UR4][R152.64] ;  /* 0x00000004988f7981 */ /* 0x0002a4000c1e1100 */
[----:B------:R-:W-:Y:S02]  /*20f70*/  IMAD.X R157, R8, 0x1, R34, P1 ;  /* 0x00000001089d7824 */ /* 0x000fe400008e0622 */
[----:B------:R-:W2:Y:S01]  /*20f80*/  LDL R34, [R1+0x1084] ;  /* 0x0010840001227983 */ /* 0x000ea20000100800 */
[C---:B0-----:R-:W-:Y:S02]  /*20f90*/  IADD3 R154, P1, R2.reuse, R20, RZ ;  /* 0x00000014029a7210 */ /* 0x041fe40007f3e0ff */
[----:B-1----:R-:W-:Y:S01]  /*20fa0*/  IADD3 R152, P2, R2, R15, RZ ;  /* 0x0000000f02987210 */ /* 0x002fe20007f5e0ff */
[----:B------:R-:W-:Y:S01]  /*20fb0*/  IMAD.IADD R20, R22, 0x1, R6 ;  /* 0x0000000116147824 */ /* 0x000fe200078e0206 */
[----:B------:R-:W2:Y:S03]  /*20fc0*/  LDG.E.U8 R109, desc[UR4][R156.64] ;  /* 0x000000049c6d7981 */ /* 0x000ea6000c1e1100 */
[----:B------:R-:W-:-:S02]  /*20fd0*/  IMAD.X R153, R8, 0x1, R33, P2 ;  /* 0x0000000108997824 */ /* 0x000fc400010e0621 */
[----:B------:R-:W2:Y:S01]  /*20fe0*/  LDL R33, [R1+0x1088] ;  /* 0x0010880001217983 */ /* 0x000ea20000100800 */
[----:B----4-:R-:W-:-:S03]  /*20ff0*/  IMAD.X R155, R8, 0x1, R12, P1 ;  /* 0x00000001089b7824 */ /* 0x010fc600008e060c */
[----:B------:R0:W4:Y:S01]  /*21000*/  LDG.E.U8 R12, desc[UR4][R152.64] ;  /* 0x00000004980c7981 */ /* 0x000122000c1e1100 */
[----:B------:R-:W-:-:S03]  /*21010*/  IMAD.IADD R15, R22, 0x1, R5 ;  /* 0x00000001160f7824 */ /* 0x000fc600078e0205 */
[----:B------:R1:W4:Y:S01]  /*21020*/  LDG.E.U8 R104, desc[UR4][R154.64] ;  /* 0x000000049a687981 */ /* 0x000322000c1e1100 */
[C---:B0-----:R-:W-:Y:S02]  /*21030*/  IADD3 R152, P1, R2.reuse, R20, RZ ;  /* 0x0000001402987210 */ /* 0x041fe40007f3e0ff */
[----:B------:R-:W-:-:S05]  /*21040*/  IADD3 R156, P2, R2, R15, RZ ;  /* 0x0000000f029c7210 */ /* 0x000fca0007f5e0ff */
[C---:B------:R-:W-:Y:S02]  /*21050*/  IMAD.X R157, R8.reuse, 0x1, R23, P2 ;  /* 0x00000001089d7824 */ /* 0x040fe400010e0617 */
[----:B------:R-:W4:Y:S01]  /*21060*/  LDL R23, [R1+0x1094] ;  /* 0x0010940001177983 */ /* 0x000f220000100800 */
[----:B---3--:R-:W-:-:S03]  /*21070*/  IMAD.X R153, R8, 0x1, R10, P1 ;  /* 0x0000000108997824 */ /* 0x008fc600008e060a */
[----:B------:R0:W3:Y:S04]  /*21080*/  LDG.E.U8 R105, desc[UR4][R156.64] ;  /* 0x000000049c697981 */ /* 0x0000e8000c1e1100 */
[----:B------:R-:W4:Y:S01]  /*21090*/  LDL R10, [R1+0x108c] ;  /* 0x00108c00010a7983 */ /* 0x000f220000100800 */
[----:B------:R-:W-:Y:S02]  /*210a0*/  IMAD.IADD R15, R22, 0x1, R7 ;  /* 0x00000001160f7824 */ /* 0x000fe400078e0207 */
[----:B------:R-:W-:Y:S01]  /*210b0*/  IMAD R20, R3, 0x64, RZ ;  /* 0x0000006403147824 */ /* 0x000fe200078e02ff */
[----:B------:R0:W3:Y:S02]  /*210c0*/  LDG.E.U8 R148, desc[UR4][R152.64] ;  /* 0x0000000498947981 */ /* 0x0000e4000c1e1100 */
[----:B-1----:R-:W-:Y:S01]  /*210d0*/  IADD3 R154, P2, R2, R15, RZ ;  /* 0x0000000f029a7210 */ /* 0x002fe20007f5e0ff */
[----:B------:R-:W-:-:S02]  /*210e0*/  IMAD.IADD R15, R20, 0x1, R4 ;  /* 0x00000001140f7824 */ /* 0x000fc400078e0204 */
[C---:B------:R-:W-:Y:S02]  /*210f0*/  IMAD.IADD R22, R20.reuse, 0x1, R5 ;  /* 0x0000000114167824 */ /* 0x040fe400078e0205 */
[----:B0-----:R-:W-:Y:S01]  /*21100*/  IMAD.IADD R156, R20, 0x1, R6 ;  /* 0x00000001149c7824 */ /* 0x001fe200078e0206 */
[----:B------:R-:W-:Y:S01]  /*21110*/  IADD3 R152, P1, R2, R15, RZ ;  /* 0x0000000f02987210 */ /* 0x000fe20007f3e0ff */
[----:B------:R-:W-:-:S04]  /*21120*/  IMAD.IADD R15, R20, 0x1, R7 ;  /* 0x00000001140f7824 */ /* 0x000fc800078e0207 */
[----:B------:R-:W-:Y:S01]  /*21130*/  IMAD.X R153, R8, 0x1, R35, P1 ;  /* 0x0000000108997824 */ /* 0x000fe200008e0623 */
[----:B------:R-:W-:Y:S01]  /*21140*/  IADD3 R156, P1, R2, R156, RZ ;  /* 0x0000009c029c7210 */ /* 0x000fe20007f3e0ff */
[----:B------:R-:W3:Y:S04]  /*21150*/  LDL R35, [R1+0x1098] ;  /* 0x0010980001237983 */ /* 0x000ee80000100800 */
[----:B------:R-:W3:Y:S01]  /*21160*/  LDG.E.U8 R115, desc[UR4][R152.64] ;  /* 0x0000000498737981 */ /* 0x000ee2000c1e1100 */
[----:B--2---:R-:W-:-:S05]  /*21170*/  IMAD.X R155, R8, 0x1, R11, P2 ;  /* 0x00000001089b7824 */ /* 0x004fca00010e060b */
[----:B------:R0:W2:Y:S01]  /*21180*/  LDG.E.U8 R11, desc[UR4][R154.64] ;  /* 0x000000049a0b7981 */ /* 0x0000a2000c1e1100 */
[----:B------:R-:W-:-:S03]  /*21190*/  IMAD.X R157, R8, 0x1, R34, P1 ;  /* 0x00000001089d7824 */ /* 0x000fc600008e0622 */
[----:B------:R-:W2:Y:S04]  /*211a0*/  LDL R34, [R1+0x109c] ;  /* 0x00109c0001227983 */ /* 0x000ea80000100800 */
[----:B------:R-:W2:Y:S01]  /*211b0*/  LDG.E.U8 R117, desc[UR4][R156.64] ;  /* 0x000000049c757981 */ /* 0x000ea2000c1e1100 */
[----:B0-----:R-:W-:Y:S01]  /*211c0*/  IADD3 R154, P2, R2, R22, RZ ;  /* 0x00000016029a7210 */ /* 0x001fe20007f5e0ff */
[----:B------:R-:W-:-:S04]  /*211d0*/  IMAD R22, R3, 0x65, RZ ;  /* 0x0000006503167824 */ /* 0x000fc800078e02ff */
[----:B------:R-:W-:Y:S01]  /*211e0*/  IMAD.X R155, R8, 0x1, R58, P2 ;  /* 0x00000001089b7824 */ /* 0x000fe200010e063a */
[----:B------:R-:W-:Y:S01]  /*211f0*/  IADD3 R152, P2, R2, R15, RZ ;  /* 0x0000000f02987210 */ /* 0x000fe20007f5e0ff */
[----:B------:R-:W-:Y:S01]  /*21200*/  IMAD.IADD R20, R22, 0x1, R4 ;  /* 0x0000000116147824 */ /* 0x000fe200078e0204 */
[----:B------:R-:W2:Y:S03]  /*21210*/  LDL R58, [R1+0x10a8] ;  /* 0x0010a800013a7983 */ /* 0x000ea60000100800 */
[----:B------:R-:W-:Y:S01]  /*21220*/  IMAD.X R153, R8, 0x1, R33, P2 ;  /* 0x0000000108997824 */ /* 0x000fe200010e0621 */
[----:B------:R0:W2:Y:S04]  /*21230*/  LDG.E.U8 R116, desc[UR4][R154.64] ;  /* 0x000000049a747981 */ /* 0x0000a8000c1e1100 */
[----:B------:R-:W2:Y:S01]  /*21240*/  LDL R33, [R1+0x10a4] ;  /* 0x0010a40001217983 */ /* 0x000ea20000100800 */
[----:B0-----:R-:W-:Y:S01]  /*21250*/  IADD3 R154, P1, R2, R20, RZ ;  /* 0x00000014029a7210 */ /* 0x001fe20007f3e0ff */
[----:B------:R-:W-:-:S04]  /*21260*/  IMAD.IADD R20, R22, 0x1, R6 ;  /* 0x0000000116147824 */ /* 0x000fc800078e0206 */
[----:B----4-:R-:W-:Y:S02]  /*21270*/  IMAD.X R155, R8, 0x1, R10, P1 ;  /* 0x00000001089b7824 */ /* 0x010fe400008e060a */
[----:B------:R0:W4:Y:S01]  /*21280*/  LDG.E.U8 R10, desc[UR4][R152.64] ;  /* 0x00000004980a7981 */ /* 0x000122000c1e1100 */
[----:B------:R-:W-:-:S03]  /*21290*/  IMAD.IADD R15, R22, 0x1, R5 ;  /* 0x00000001160f7824 */ /* 0x000fc600078e0205 */
[----:B------:R1:W4:Y:S01]  /*212a0*/  LDG.E.U8 R125, desc[UR4][R154.64] ;  /* 0x000000049a7d7981 */ /* 0x000322000c1e1100 */
[----:B0-----:R-:W-:-:S05]  /*212b0*/  IADD3 R152, P1, R2, R20, RZ ;  /* 0x0000001402987210 */ /* 0x001fca0007f3e0ff */
[----:B------:R-:W-:Y:S02]  /*212c0*/  IMAD.X R153, R8, 0x1, R23, P1 ;  /* 0x0000000108997824 */ /* 0x000fe400008e0617 */
[----:B------:R-:W4:Y:S01]  /*212d0*/  LDL R23, [R1+0x10ac] ;  /* 0x0010ac0001177983 */ /* 0x000f220000100800 */
[----:B------:R-:W-:Y:S01]  /*212e0*/  IADD3 R156, P2, R2, R15, RZ ;  /* 0x0000000f029c7210 */ /* 0x000fe20007f5e0ff */
[----:B------:R-:W-:Y:S02]  /*212f0*/  IMAD.IADD R15, R22, 0x1, R7 ;  /* 0x00000001160f7824 */ /* 0x000fe400078e0207 */
[----:B------:R-:W-:Y:S01]  /*21300*/  IMAD R20, R3, 0x66, RZ ;  /* 0x0000006603147824 */ /* 0x000fe200078e02ff */
[----:B------:R0:W4:Y:S01]  /*21310*/  LDG.E.U8 R123, desc[UR4][R152.64] ;  /* 0x00000004987b7981 */ /* 0x000122000c1e1100 */
[----:B------:R-:W-:Y:S01]  /*21320*/  IMAD.X R157, R8, 0x1, R36, P2 ;  /* 0x00000001089d7824 */ /* 0x000fe200010e0624 */
[----:B-1----:R-:W-:Y:S01]  /*21330*/  IADD3 R154, P2, R2, R15, RZ ;  /* 0x0000000f029a7210 */ /* 0x002fe20007f5e0ff */
[----:B------:R-:W-:Y:S01]  /*21340*/  IMAD.IADD R15, R20, 0x1, R4 ;  /* 0x00000001140f7824 */ /* 0x000fe200078e0204 */
[----:B------:R-:W4:Y:S03]  /*21350*/  LDL R36, [R1+0x10b0] ;  /* 0x0010b00001247983 */ /* 0x000f260000100800 */
[----:B---3--:R-:W-:Y:S01]  /*21360*/  IMAD.X R155, R8, 0x1, R35, P2 ;  /* 0x00000001089b7824 */ /* 0x008fe200010e0623 */
[----:B------:R1:W3:Y:S01]  /*21370*/  LDG.E.U8 R124, desc[UR4][R156.64] ;  /* 0x000000049c7c7981 */ /* 0x0002e2000c1e1100 */
[----:B0-----:R-:W-:-:S03]  /*21380*/  IADD3 R152, P1, R2, R15, RZ ;  /* 0x0000000f02987210 */ /* 0x001fc60007f3e0ff */
[----:B------:R-:W3:Y:S01]  /*21390*/  LDL R35, [R1+0x10b4] ;  /* 0x0010b40001237983 */ /* 0x000ee20000100800 */
[----:B------:R-:W-:-:S03]  /*213a0*/  IMAD.IADD R22, R20, 0x1, R5 ;  /* 0x0000000114167824 */ /* 0x000fc600078e0205 */
[----:B------:R0:W3:Y:S01]  /*213b0*/  LDG.E.U8 R122, desc[UR4][R154.64] ;  /* 0x000000049a7a7981 */ /* 0x0000e2000c1e1100 */
[C---:B-1----:R-:W-:Y:S02]  /*213c0*/  IMAD.IADD R156, R20.reuse, 0x1, R6 ;  /* 0x00000001149c7824 */ /* 0x042fe400078e0206 */
[----:B------:R-:W-:Y:S01]  /*213d0*/  IMAD.IADD R15, R20, 0x1, R7 ;  /* 0x00000001140f7824 */ /* 0x000fe200078e0207 */
[----:B0-----:R-:W-:Y:S01]  /*213e0*/  IADD3 R154, P2, R2, R22, RZ ;  /* 0x00000016029a7210 */ /* 0x001fe20007f5e0ff */
[----:B------:R-:W-:-:S04]  /*213f0*/  IMAD R22, R3, 0x67, RZ ;  /* 0x0000006703167824 */ /* 0x000fc800078e02ff */
[----:B------:R-:W-:Y:S02]  /*21400*/  IMAD.X R155, R8, 0x1, R59, P2 ;  /* 0x00000001089b7824 */ /* 0x000fe400010e063b */
[----:B------:R-:W-:Y:S01]  /*21410*/  IMAD.IADD R20, R22, 0x1, R4 ;  /* 0x0000000116147824 */ /* 0x000fe200078e0204 */
[----:B------:R-:W3:Y:S04]  /*21420*/  LDL R59, [R1+0x10c0] ;  /* 0x0010c000013b7983 */ /* 0x000ee80000100800 */
[----:B------:R0:W3:Y:S01]  /*21430*/  LDG.E.U8 R72, desc[UR4][R154.64] ;  /* 0x000000049a487981 */ /* 0x0000e2000c1e1100 */
[----:B--2---:R-:W-:Y:S01]  /*21440*/  IMAD.X R153, R8, 0x1, R34, P1 ;  /* 0x0000000108997824 */ /* 0x004fe200008e0622 */
[----:B------:R-:W-:Y:S02]  /*21450*/  IADD3 R156, P1, R2, R156, RZ ;  /* 0x0000009c029c7210 */ /* 0x000fe40007f3e0ff */
[----:B------:R-:W2:Y:S04]  /*21460*/  LDL R34, [R1+0x10b8] ;  /* 0x0010b80001227983 */ /* 0x000ea80000100800 */
[----:B------:R1:W2:Y:S01]  /*21470*/  LDG.E.U8 R73, desc[UR4][R152.64] ;  /* 0x0000000498497981 */ /* 0x0002a2000c1e1100 */
[----:B------:R-:W-:-:S03]  /*21480*/  IMAD.X R157, R8, 0x1, R33, P1 ;  /* 0x00000001089d7824 */ /* 0x000fc600008e0621 */
[----:B------:R-:W2:Y:S01]  /*21490*/  LDL R33, [R1+0x10bc] ;  /* 0x0010bc0001217983 */ /* 0x000ea20000100800 */
[C---:B0-----:R-:W-:Y:S02]  /*214a0*/  IADD3 R154, P1, R2.reuse, R20, RZ ;  /* 0x00000014029a7210 */ /* 0x041fe40007f3e0ff */
[----:B-1----:R-:W-:Y:S01]  /*214b0*/  IADD3 R152, P2, R2, R15, RZ ;  /* 0x0000000f02987210 */ /* 0x002fe20007f5e0ff */
[----:B------:R0:W2:Y:S02]  /*214c0*/  LDG.E.U8 R71, desc[UR4][R156.64] ;  /* 0x000000049c477981 */ /* 0x0000a4000c1e1100 */
[----:B----4-:R-:W-:Y:S02]  /*214d0*/  IMAD.X R155, R8, 0x1, R23, P1 ;  /* 0x00000001089b7824 */ /* 0x010fe400008e0617 */
[----:B------:R-:W4:Y:S01]  /*214e0*/  LDL R23, [R1+0x10c4] ;  /* 0x0010c40001177983 */ /* 0x000f220000100800 */
[----:B------:R-:W-:Y:S02]  /*214f0*/  IMAD.IADD R15, R22, 0x1, R5 ;  /* 0x00000001160f7824 */ /* 0x000fe400078e0205 */
[----:B------:R-:W-:Y:S01]  /*21500*/  IMAD.X R153, R8, 0x1, R58, P2 ;  /* 0x0000000108997824 */ /* 0x000fe200010e063a */
[----:B------:R-:W4:Y:S01]  /*21510*/  LDG.E.U8 R251, desc[UR4][R154.64] ;  /* 0x000000049afb7981 */ /* 0x000f22000c1e1100 */
[----:B------:R-:W-:Y:S01]  /*21520*/  IMAD.IADD R20, R22, 0x1, R6 ;  /* 0x0000000116147824 */ /* 0x000fe200078e0206 */
[----:B0-----:R-:W-:Y:S01]  /*21530*/  IADD3 R156, P2, R2, R15, RZ ;  /* 0x0000000f029c7210 */ /* 0x001fe20007f5e0ff */
[----:B------:R-:W-:Y:S01]  /*21540*/  IMAD.IADD R15, R22, 0x1, R7 ;  /* 0x00000001160f7824 */ /* 0x000fe200078e0207 */
[----:B------:R0:W4:Y:S04]  /*21550*/  LDG.E.U8 R70, desc[UR4][R152.64] ;  /* 0x0000000498467981 */ /* 0x000128000c1e1100 */
[----:B------:R-:W4:Y:S01]  /*21560*/  LDL R58, [R1+0x10c8] ;  /* 0x0010c800013a7983 */ /* 0x000f220000100800 */
[----:B------:R-:W-:Y:S01]  /*21570*/  IMAD.X R157, R8, 0x1, R36, P2 ;  /* 0x00000001089d7824 */ /* 0x000fe200010e0624 */
[C---:B0-----:R-:W-:Y:S01]  /*21580*/  IADD3 R152, P1, R2.reuse, R20, RZ ;  /* 0x0000001402987210 */ /* 0x041fe20007f3e0ff */
[----:B------:R-:W-:Y:S01]  /*21590*/  IMAD R20, R3, 0x68, RZ ;  /* 0x0000006803147824 */ /* 0x000fe200078e02ff */
[----:B------:R-:W-:Y:S01]  /*215a0*/  IADD3 R154, P2, R2, R15, RZ ;  /* 0x0000000f029a7210 */ /* 0x000fe20007f5e0ff */
[----:B------:R-:W4:Y:S02]  /*215b0*/  LDL R36, [R1+0x10cc] ;  /* 0x0010cc0001247983 */ /* 0x000f240000100800 */
[----:B---3--:R-:W-:-:S02]  /*215c0*/  IMAD.X R153, R8, 0x1, R35, P1 ;  /* 0x0000000108997824 */ /* 0x008fc400008e0623 */
[----:B------:R-:W-:Y:S01]  /*215d0*/  IMAD.IADD R15, R20, 0x1, R4 ;  /* 0x00000001140f7824 */ /* 0x000fe200078e0204 */
[----:B------:R-:W3:Y:S04]  /*215e0*/  LDL R35, [R1+0x10d0] ;  /* 0x0010d00001237983 */ /* 0x000ee80000100800 */
[----:B------:R0:W3:Y:S04]  /*215f0*/  LDG.E.U8 R249, desc[UR4][R152.64] ;  /* 0x0000000498f97981 */ /* 0x0000e8000c1e1100 */
[----:B------:R1:W3:Y:S01]  /*21600*/  LDG.E.U8 R250, desc[UR4][R156.64] ;  /* 0x000000049cfa7981 */ /* 0x0002e2000c1e1100 */
[----:B0-----:R-:W-:Y:S01]  /*21610*/  IADD3 R152, P1, R2, R15, RZ ;  /* 0x0000000f02987210 */ /* 0x001fe20007f3e0ff */
[----:B-1----:R-:W-:-:S02]  /*21620*/  IMAD.IADD R156, R20, 0x1, R6 ;  /* 0x00000001149c7824 */ /* 0x002fc400078e0206 */
[----:B--2---:R-:W-:Y:S02]  /*21630*/  IMAD.X R155, R8, 0x1, R34, P2 ;  /* 0x00000001089b7824 */ /* 0x004fe400010e0622 */
[----:B------:R-:W2:Y:S01]  /*21640*/  LDL R34, [R1+0x10d4] ;  /* 0x0010d40001227983 */ /* 0x000ea20000100800 */
[----:B------:R-:W-:-:S03]  /*21650*/  IMAD.IADD R22, R20, 0x1, R5 ;  /* 0x0000000114167824 */ /* 0x000fc600078e0205 */
[----:B------:R0:W2:Y:S01]  /*21660*/  LDG.E.U8 R248, desc[UR4][R154.64] ;  /* 0x000000049af87981 */ /* 0x0000a2000c1e1100 */
[----:B------:R-:W-:-:S03]  /*21670*/  IMAD.X R153, R8, 0x1, R33, P1 ;  /* 0x0000000108997824 */ /* 0x000fc600008e0621 */
[----:B------:R-:W2:Y:S01]  /*21680*/  LDL R33, [R1+0x10d8] ;  /* 0x0010d80001217983 */ /* 0x000ea20000100800 */
[----:B------:R-:W-:Y:S01]  /*21690*/  IADD3 R156, P1, R2, R156, RZ ;  /* 0x0000009c029c7210 */ /* 0x000fe20007f3e0ff */
[----:B------:R-:W-:Y:S01]  /*216a0*/  IMAD.IADD R15, R20, 0x1, R7 ;  /* 0x00000001140f7824 */ /* 0x000fe200078e0207 */
[----:B0-----:R-:W-:Y:S01]  /*216b0*/  IADD3 R154, P2, R2, R22, RZ ;  /* 0x00000016029a7210 */ /* 0x001fe20007f5e0ff */
[----:B------:R0:W2:Y:S02]  /*216c0*/  LDG.E.U8 R247, desc[UR4][R152.64] ;  /* 0x0000000498f77981 */ /* 0x0000a4000c1e1100 */
[C---:B----4-:R-:W-:Y:S02]  /*216d0*/  IMAD.X R157, R8.reuse, 0x1, R23, P1 ;  /* 0x00000001089d7824 */ /* 0x050fe400008e0617 */
[----:B------:R-:W4:Y:S01]  /*216e0*/  LDL R23, [R1+0x10dc] ;  /* 0x0010dc0001177983 */ /* 0x000f220000100800 */
[----:B------:R-:W-:Y:S02]  /*216f0*/  IMAD R22, R3, 0x69, RZ ;  /* 0x0000006903167824 */ /* 0x000fe400078e02ff */
[----:B------:R-:W-:Y:S01]  /*21700*/  IMAD.X R155, R8, 0x1, R59, P2 ;  /* 0x00000001089b7824 */ /* 0x000fe200010e063b */
[----:B0-----:R-:W-:Y:S01]  /*21710*/  IADD3 R152, P2, R2, R15, RZ ;  /* 0x0000000f02987210 */ /* 0x001fe20007f5e0ff */
[C---:B------:R-:W-:Y:S01]  /*21720*/  IMAD.IADD R20, R22.reuse, 0x1, R4 ;  /* 0x0000000116147824 */ /* 0x040fe200078e0204 */
[----:B------:R-:W4:Y:S01]  /*21730*/  LDL R59, [R1+0x10e0] ;  /* 0x0010e000013b7983 */ /* 0x000f220000100800 */
[----:B------:R-:W-:-:S03]  /*21740*/  IMAD.IADD R15, R22, 0x1, R5 ;  /* 0x00000001160f7824 */ /* 0x000fc600078e0205 */
[----:B------:R0:W4:Y:S01]  /*21750*/  LDG.E.U8 R246, desc[UR4][R154.64] ;  /* 0x000000049af67981 */ /* 0x000122000c1e1100 */
[----:B------:R-:W-:-:S03]  /*21760*/  IMAD.X R153, R8, 0x1, R58, P2 ;  /* 0x0000000108997824 */ /* 0x000fc600010e063a */
[----:B------:R-:W4:Y:S04]  /*21770*/  LDL R58, [R1+0x10e4] ;  /* 0x0010e400013a7983 */ /* 0x000f280000100800 */
[----:B------:R1:W4:Y:S01]  /*21780*/  LDG.E.U8 R245, desc[UR4][R156.64] ;  /* 0x000000049cf57981 */ /* 0x000322000c1e1100 */
[----:B0-----:R-:W-:-:S03]  /*21790*/  IADD3 R154, P1, R2, R20, RZ ;  /* 0x00000014029a7210 */ /* 0x001fc60007f3e0ff */
[----:B------:R0:W4:Y:S02]  /*217a0*/  LDG.E.U8 R244, desc[UR4][R152.64] ;  /* 0x0000000498f47981 */ /* 0x000124000c1e1100 */
[----:B------:R-:W-:Y:S02]  /*217b0*/  IMAD.X R155, R8, 0x1, R36, P1 ;  /* 0x00000001089b7824 */ /* 0x000fe400008e0624 */
[----:B------:R-:W4:Y:S01]  /*217c0*/  LDL R36, [R1+0x10e8] ;  /* 0x0010e80001247983 */ /* 0x000f220000100800 */
[----:B-1----:R-:W-:Y:S01]  /*217d0*/  IADD3 R156, P2, R2, R15, RZ ;  /* 0x0000000f029c7210 */ /* 0x002fe20007f5e0ff */
[C---:B------:R-:W-:Y:S02]  /*217e0*/  IMAD.IADD R15, R22.reuse, 0x1, R7 ;  /* 0x00000001160f7824 */ /* 0x040fe400078e0207 */
[----:B------:R1:W4:Y:S01]  /*217f0*/  LDG.E.U8 R243, desc[UR4][R154.64] ;  /* 0x000000049af37981 */ /* 0x000322000c1e1100 */
[----:B------:R-:W-:Y:S02]  /*21800*/  IMAD.IADD R20, R22, 0x1, R6 ;  /* 0x0000000116147824 */ /* 0x000fe400078e0206 */
[----:B---3--:R-:W-:-:S02]  /*21810*/  IMAD.X R157, R8, 0x1, R35, P2 ;  /* 0x00000001089d7824 */ /* 0x008fc400010e0623 */
[----:B------:R-:W3:Y:S01]  /*21820*/  LDL R35, [R1+0x10ec] ;  /* 0x0010ec0001237983 */ /* 0x000ee20000100800 */
[C---:B0-----:R-:W-:Y:S02]  /*21830*/  IADD3 R152, P1, R2.reuse, R20, RZ ;  /* 0x0000001402987210 */ /* 0x041fe40007f3e0ff */
[----:B-1----:R-:W-:Y:S01]  /*21840*/  IADD3 R154, P2, R2, R15, RZ ;  /* 0x0000000f029a7210 */ /* 0x002fe20007f5e0ff */
[----:B------:R-:W-:Y:S01]  /*21850*/  IMAD R20, R3, 0x6a, RZ ;  /* 0x0000006a03147824 */ /* 0x000fe200078e02ff */
[----:B------:R-:W3:Y:S03]  /*21860*/  LDG.E.U8 R242, desc[UR4][R156.64] ;  /* 0x000000049cf27981 */ /* 0x000ee6000c1e1100 */
[----:B------:R-:W-:Y:S02]  /*21870*/  IMAD.IADD R15, R20, 0x1, R4 ;  /* 0x00000001140f7824 */ /* 0x000fe400078e0204 */
[----:B--2---:R-:W-:-:S02]  /*21880*/  IMAD.X R153, R8, 0x1, R34, P1 ;  /* 0x0000000108997824 */ /* 0x004fc400008e0622 */
[----:B------:R-:W2:Y:S04]  /*21890*/  LDL R34, [R1+0x10f0] ;  /* 0x0010f00001227983 */ /* 0x000ea80000100800 */
[----:B------:R0:W2:Y:S01]  /*218a0*/  LDG.E.U8 R241, desc[UR4][R152.64] ;  /* 0x0000000498f17981 */ /* 0x0000a2000c1e1100 */
[----:B------:R-:W-:-:S03]  /*218b0*/  IMAD.X R155, R8, 0x1, R33, P2 ;  /* 0x00000001089b7824 */ /* 0x000fc600010e0621 */
[----:B------:R-:W2:Y:S01]  /*218c0*/  LDL R33, [R1+0x10f4] ;  /* 0x0010f40001217983 */ /* 0x000ea20000100800 */
[----:B0-----:R-:W-:Y:S01]  /*218d0*/  IADD3 R152, P1, R2, R15, RZ ;  /* 0x0000000f02987210 */ /* 0x001fe20007f3e0ff */
[C---:B------:R-:W-:Y:S02]  /*218e0*/  IMAD.IADD R22, R20.reuse, 0x1, R5 ;  /* 0x0000000114167824 */ /* 0x040fe400078e0205 */
[----:B------:R-:W-:Y:S01]  /*218f0*/  IMAD.IADD R156, R20, 0x1, R6 ;  /* 0x00000001149c7824 */ /* 0x000fe200078e0206 */
[----:B------:R0:W2:Y:S01]  /*21900*/  LDG.E.U8 R240, desc[UR4][R154.64] ;  /* 0x000000049af07981 */ /* 0x0000a2000c1e1100 */
[----:B----4-:R-:W-:-:S03]  /*21910*/  IMAD.X R153, R8, 0x1, R23, P1 ;  /* 0x0000000108997824 */ /* 0x010fc600008e0617 */
[----:B------:R-:W4:Y:S01]  /*21920*/  LDL R23, [R1+0x10f8] ;  /* 0x0010f80001177983 */ /* 0x000f220000100800 */
[----:B0-----:R-:W-:Y:S01]  /*21930*/  IADD3 R154, P2, R2, R22, RZ ;  /* 0x00000016029a7210 */ /* 0x001fe20007f5e0ff */
[----:B------:R-:W-:Y:S01]  /*21940*/  IMAD.IADD R15, R20, 0x1, R7 ;  /* 0x00000001140f7824 */ /* 0x000fe200078e0207 */
[----:B------:R-:W-:Y:S01]  /*21950*/  IADD3 R156, P1, R2, R156, RZ ;  /* 0x0000009c029c7210 */ /* 0x000fe20007f3e0ff */
[----:B------:R-:W-:Y:S01]  /*21960*/  IMAD R22, R3, 0x6b, RZ ;  /* 0x0000006b03167824 */ /* 0x000fe200078e02ff */
[----:B------:R0:W4:Y:S01]  /*21970*/  LDG.E.U8 R239, desc[UR4][R152.64] ;  /* 0x0000000498ef7981 */ /* 0x000122000c1e1100 */
[----:B------:R-:W-:Y:S02]  /*21980*/  IMAD.X R155, R8, 0x1, R59, P2 ;  /* 0x00000001089b7824 */ /* 0x000fe400010e063b */
[----:B------:R-:W-:Y:S01]  /*21990*/  IMAD.IADD R20, R22, 0x1, R4 ;  /* 0x0000000116147824 */ /* 0x000fe200078e0204 */
[----:B------:R-:W4:Y:S01]  /*219a0*/  LDL R59, [R1+0x10fc] ;  /* 0x0010fc00013b7983 */ /* 0x000f220000100800 */
[----:B------:R-:W-:-:S03]  /*219b0*/  IMAD.X R157, R8, 0x1, R58, P1 ;  /* 0x00000001089d7824 */ /* 0x000fc600008e063a */
[----:B------:R1:W4:Y:S01]  /*219c0*/  LDG.E.U8 R238, desc[UR4][R154.64] ;  /* 0x000000049aee7981 */ /* 0x000322000c1e1100 */
[----:B0-----:R-:W-:-:S03]  /*219d0*/  IADD3 R152, P2, R2, R15, RZ ;  /* 0x0000000f02987210 */ /* 0x001fc60007f5e0ff */
[----:B------:R-:W4:Y:S04]  /*219e0*/  LDL R58, [R1+0x1100] ;  /* 0x00110000013a7983 */ /* 0x000f280000100800 */
[----:B------:R-:W4:Y:S01]  /*219f0*/  LDG.E.U8 R237, desc[UR4][R156.64] ;  /* 0x000000049ced7981 */ /* 0x000f22000c1e1100 */
[----:B-1----:R-:W-:Y:S01]  /*21a00*/  IADD3 R154, P1, R2, R20, RZ ;  /* 0x00000014029a7210 */ /* 0x002fe20007f3e0ff */
[----:B------:R-:W-:Y:S02]  /*21a10*/  IMAD.IADD R20, R22, 0x1, R6 ;  /* 0x0000000116147824 */ /* 0x000fe400078e0206 */
[C---:B------:R-:W-:Y:S02]  /*21a20*/  IMAD.X R153, R8.reuse, 0x1, R36, P2 ;  /* 0x0000000108997824 */ /* 0x040fe400010e0624 */
[----:B------:R-:W4:Y:S04]  /*21a30*/  LDL R36, [R1+0x1104] ;  /* 0x0011040001247983 */ /* 0x000f280000100800 */
[----:B------:R0:W4:Y:S01]  /*21a40*/  LDG.E.U8 R236, desc[UR4][R152.64] ;  /* 0x0000000498ec7981 */ /* 0x000122000c1e1100 */
[----:B---3--:R-:W-:-:S02]  /*21a50*/  IMAD.X R155, R8, 0x1, R35, P1 ;  /* 0x00000001089b7824 */ /* 0x008fc400008e0623 */
[----:B------:R-:W-:Y:S01]  /*21a60*/  IMAD.IADD R15, R22, 0x1, R5 ;  /* 0x00000001160f7824 */ /* 0x000fe200078e0205 */
[----:B------:R-:W3:Y:S01]  /*21a70*/  LDL R35, [R1+0x1108] ;  /* 0x0011080001237983 */ /* 0x000ee20000100800 */
[----:B0-----:R-:W-:-:S03]  /*21a80*/  IADD3 R152, P1, R2, R20, RZ ;  /* 0x0000001402987210 */ /* 0x001fc60007f3e0ff */
[----:B------:R0:W3:Y:S01]  /*21a90*/  LDG.E.U8 R235, desc[UR4][R154.64] ;  /* 0x000000049aeb7981 */ /* 0x0000e2000c1e1100 */
[----:B------:R-:W-:Y:S01]  /*21aa0*/  IADD3 R156, P2, R2, R15, RZ ;  /* 0x0000000f029c7210 */ /* 0x000fe20007f5e0ff */
[----:B------:R-:W-:-:S04]  /*21ab0*/  IMAD.IADD R15, R22, 0x1, R7 ;  /* 0x00000001160f7824 */ /* 0x000fc800078e0207 */
[----:B--2---:R-:W-:Y:S01]  /*21ac0*/  IMAD.X R157, R8, 0x1, R34, P2 ;  /* 0x00000001089d7824 */ /* 0x004fe200010e0622 */
[----:B0-----:R-:W-:Y:S01]  /*21ad0*/  IADD3 R154, P2, R2, R15, RZ ;  /* 0x0000000f029a7210 */ /* 0x001fe20007f5e0ff */
[----:B------:R-:W2:Y:S01]  /*21ae0*/  LDL R34, [R1+0x1114] ;  /* 0x0011140001227983 */ /* 0x000ea20000100800 */
[----:B------:R-:W-:-:S03]  /*21af0*/  IMAD R20, R3, 0x6c, RZ ;  /* 0x0000006c03147824 */ /* 0x000fc600078e02ff */
[----:B------:R0:W2:Y:S01]  /*21b00*/  LDG.E.U8 R234, desc[UR4][R156.64] ;  /* 0x000000049cea7981 */ /* 0x0000a2000c1e1100 */
[----:B------:R-:W-:-:S03]  /*21b10*/  IMAD.X R153, R8, 0x1, R33, P1 ;  /* 0x0000000108997824 */ /* 0x000fc600008e0621 */
[----:B------:R-:W2:Y:S01]  /*21b20*/  LDL R33, [R1+0x110c] ;  /* 0x00110c0001217983 */ /* 0x000ea20000100800 */
[----:B----4-:R-:W-:-:S03]  /*21b30*/  IMAD.X R155, R8, 0x1, R23, P2 ;  /* 0x00000001089b7824 */ /* 0x010fc600010e0617 */
[----:B------:R1:W4:Y:S04]  /*21b40*/  LDG.E.U8 R233, desc[UR4][R152.64] ;  /* 0x0000000498e97981 */ /* 0x000328000c1e1100 */
[----:B------:R-:W4:Y:S01]  /*21b50*/  LDL R23, [R1+0x1110] ;  /* 0x0011100001177983 */ /* 0x000f220000100800 */
[C---:B------:R-:W-:Y:S02]  /*21b60*/  IMAD.IADD R22, R20.reuse, 0x1, R5 ;  /* 0x0000000114167824 */ /* 0x040fe400078e0205 */
[C---:B------:R-:W-:Y:S01]  /*21b70*/  IMAD.IADD R15, R20.reuse, 0x1, R4 ;  /* 0x00000001140f7824 */ /* 0x040fe200078e0204 */
[----:B------:R1:W4:Y:S01]  /*21b80*/  LDG.E.U8 R232, desc[UR4][R154.64] ;  /* 0x000000049ae87981 */ /* 0x000322000c1e1100 */
[----:B0-----:R-:W-:-:S03]  /*21b90*/  IMAD.IADD R156, R20, 0x1, R6 ;  /* 0x00000001149c7824 */ /* 0x001fc600078e0206 */
[C---:B-1----:R-:W-:Y:S02]  /*21ba0*/  IADD3 R152, P1, R2.reuse, R15, RZ ;  /* 0x0000000f02987210 */ /* 0x042fe40007f3e0ff */
[----:B------:R-:W-:Y:S01]  /*21bb0*/  IADD3 R154, P2, R2, R22, RZ ;  /* 0x00000016029a7210 */ /* 0x000fe20007f5e0ff */
[----:B------:R-:W-:-:S04]  /*21bc0*/  IMAD R22, R3, 0x6d, RZ ;  /* 0x0000006d03167824 */ /* 0x000fc800078e02ff */
[C---:B------:R-:W-:Y:S02]  /*21bd0*/  IMAD.X R155, R8.reuse, 0x1, R58, P2 ;  /* 0x00000001089b7824 */ /* 0x040fe400010e063a */
[----:B------:R-:W4:Y:S01]  /*21be0*/  LDL R58, [R1+0x111c] ;  /* 0x00111c00013a7983 */ /* 0x000f220000100800 */
[----:B------:R-:W-:Y:S01]  /*21bf0*/  IMAD.X R153, R8, 0x1, R59, P1 ;  /* 0x0000000108997824 */ /* 0x000fe200008e063b */
[----:B------:R-:W-:Y:S01]  /*21c00*/  IADD3 R156, P1, R2, R156, RZ ;  /* 0x0000009c029c7210 */ /* 0x000fe20007f3e0ff */
[----:B------:R-:W-:Y:S01]  /*21c10*/  IMAD.IADD R15, R20, 0x1, R7 ;  /* 0x00000001140f7824 */ /* 0x000fe200078e0207 */
[----:B------:R-:W4:Y:S01]  /*21c20*/  LDL R59, [R1+0x1118] ;  /* 0x00111800013b7983 */ /* 0x000f220000100800 */
[----:B------:R-:W-:Y:S02]  /*21c30*/  IMAD.IADD R20, R22, 0x1, R4 ;  /* 0x0000000116147824 */ /* 0x000fe400078e0204 */
[----:B------:R-:W-:Y:S01]  /*21c40*/  IMAD.X R157, R8, 0x1, R36, P1 ;  /* 0x00000001089d7824 */ /* 0x000fe200008e0624 */
[----:B------:R0:W4:Y:S04]  /*21c50*/  LDG.E.U8 R230, desc[UR4][R154.64] ;  /* 0x000000049ae67981 */ /* 0x000128000c1e1100 */
[----:B------:R-:W4:Y:S01]  /*21c60*/  LDL R36, [R1+0x1120] ;  /* 0x0011200001247983 */ /* 0x000f220000100800 */
[----:B------:R-:W-:-:S03]  /*21c70*/  IMAD.IADD R158, R22, 0x1, R5 ;  /* 0x00000001169e7824 */ /* 0x000fc600078e0205 */
[----:B------:R1:W4:Y:S01]  /*21c80*/  LDG.E.U8 R231, desc[UR4][R152.64] ;  /* 0x0000000498e77981 */ /* 0x000322000c1e1100 */
[----:B0-----:R-:W-:-:S03]  /*21c90*/  IADD3 R154, P1, R2, R20, RZ ;  /* 0x00000014029a7210 */ /* 0x001fc60007f3e0ff */
[----:B------:R-:W4:Y:S01]  /*21ca0*/  LDG.E.U8 R229, desc[UR4][R156.64] ;  /* 0x000000049ce57981 */ /* 0x000f22000c1e1100 */
[----:B-1----:R-:W-:-:S05]  /*21cb0*/  IADD3 R152, P2, R2, R15, RZ ;  /* 0x0000000f02987210 */ /* 0x002fca0007f5e0ff */
[----:B---3--:R-:W-:Y:S01]  /*21cc0*/  IMAD.X R153, R8, 0x1, R35, P2 ;  /* 0x0000000108997824 */ /* 0x008fe200010e0623 */
[----:B------:R-:W-:Y:S01]  /*21cd0*/  IADD3 R158, P2, R2, R158, RZ ;  /* 0x0000009e029e7210 */ /* 0x000fe20007f5e0ff */
[----:B--2---:R-:W-:-:S03]  /*21ce0*/  IMAD.X R155, R8, 0x1, R33, P1 ;  /* 0x00000001089b7824 */ /* 0x004fc600008e0621 */
[----:B------:R0:W2:Y:S04]  /*21cf0*/  LDG.E.U8 R228, desc[UR4][R152.64] ;  /* 0x0000000498e47981 */ /* 0x0000a8000c1e1100 */
[----:B------:R-:W3:Y:S01]  /*21d00*/  LDL R33, [R1+0x1124] ;  /* 0x0011240001217983 */ /* 0x000ee20000100800 */
[----:B------:R-:W-:-:S03]  /*21d10*/  IMAD.IADD R15, R22, 0x1, R6 ;  /* 0x00000001160f7824 */ /* 0x000fc600078e0206 */
[----:B------:R-:W2:Y:S01]  /*21d20*/  LDL R35, [R1+0x112c] ;  /* 0x00112c0001237983 */ /* 0x000ea20000100800 */
[----:B----4-:R-:W-:-:S03]  /*21d30*/  IMAD.X R159, R8, 0x1, R23, P2 ;  /* 0x00000001089f7824 */ /* 0x010fc600010e0617 */
[----:B------:R1:W4:Y:S04]  /*21d40*/  LDG.E.U8 R227, desc[UR4][R154.64] ;  /* 0x000000049ae37981 */ /* 0x000328000c1e1100 */
[----:B------:R-:W2:Y:S01]  /*21d50*/  LDL R23, [R1+0x1128] ;  /* 0x0011280001177983 */ /* 0x000ea20000100800 */
[----:B0-----:R-:W-:Y:S01]  /*21d60*/  IADD3 R152, P1, R2, R15, RZ ;  /* 0x0000000f02987210 */ /* 0x001fe20007f3e0ff */
[----:B------:R-:W-:Y:S02]  /*21d70*/  IMAD.IADD R156, R22, 0x1, R7 ;  /* 0x00000001169c7824 */ /* 0x000fe400078e0207 */
[----:B------:R-:W4:Y:S02]  /*21d80*/  LDL R22, [R1+0x1134] ;  /* 0x0011340001167983 */ /* 0x000f240000100800 */
[----:B------:R-:W-:-:S02]  /*21d90*/  IMAD.X R153, R8, 0x1, R34, P1 ;  /* 0x0000000108997824 */ /* 0x000fc400008e0622 */
[----:B------:R-:W4:Y:S01]  /*21da0*/  LDL R34, [R1+0x1130] ;  /* 0x0011300001227983 */ /* 0x000f220000100800 */
[----:B------:R-:W-:Y:S01]  /*21db0*/  IMAD R20, R3, 0x6e, RZ ;  /* 0x0000006e03147824 */ /* 0x000fe200078e02ff */
[----:B------:R-:W-:Y:S02]  /*21dc0*/  IADD3 R156, P2, R2, R156, RZ ;  /* 0x0000009c029c7210 */ /* 0x000fe40007f5e0ff */
[----:B------:R0:W4:Y:S01]  /*21dd0*/  LDG.E.U8 R225, desc[UR4][R152.64] ;  /* 0x0000000498e17981 */ /* 0x000122000c1e1100 */
[----:B-1----:R-:W-:-:S03]  /*21de0*/  IMAD.IADD R154, R20, 0x1, R4 ;  /* 0x00000001149a7824 */ /* 0x002fc600078e0204 */
[----:B------:R1:W4:Y:S02]  /*21df0*/  LDG.E.U8 R226, desc[UR4][R158.64] ;  /* 0x000000049ee27981 */ /* 0x000324000c1e1100 */
[----:B------:R-:W-:Y:S01]  /*21e00*/  IADD3 R154, P1, R2, R154, RZ ;  /* 0x0000009a029a7210 */ /* 0x000fe20007f3e0ff */
[----:B0-----:R-:W-:-:S04]  /*21e10*/  IMAD.IADD R152, R20, 0x1, R5 ;  /* 0x0000000114987824 */ /* 0x001fc800078e0205 */
[C---:B------:R-:W-:Y:S02]  /*21e20*/  IMAD.X R155, R8.reuse, 0x1, R58, P1 ;  /* 0x00000001089b7824 */ /* 0x040fe400008e063a */
[----:B------:R-:W4:Y:S01]  /*21e30*/  LDL R58, [R1+0x1138] ;  /* 0x00113800013a7983 */ /* 0x000f220000100800 */
[----:B------:R-:W-:Y:S01]  /*21e40*/  IMAD.X R157, R8, 0x1, R59, P2 ;  /* 0x00000001089d7824 */ /* 0x000fe200010e063b */
[----:B------:R-:W-:Y:S01]  /*21e50*/  IADD3 R152, P2, R2, R152, RZ ;  /* 0x0000009802987210 */ /* 0x000fe20007f5e0ff */
[----:B-1----:R-:W-:Y:S01]  /*21e60*/  IMAD.IADD R158, R20, 0x1, R6 ;  /* 0x00000001149e7824 */ /* 0x002fe200078e0206 */
[----:B------:R-:W4:Y:S03]  /*21e70*/  LDG.E.U8 R223, desc[UR4][R154.64] ;  /* 0x000000049adf7981 */ /* 0x000f26000c1e1100 */
[----:B------:R-:W-:Y:S01]  /*21e80*/  IMAD.X R153, R8, 0x1, R36, P2 ;  /* 0x0000000108997824 */ /* 0x000fe200010e0624 */
[----:B------:R-:W-:Y:S01]  /*21e90*/  IADD3 R158, P1, R2, R158, RZ ;  /* 0x0000009e029e7210 */ /* 0x000fe20007f3e0ff */
[----:B------:R-:W4:Y:S04]  /*21ea0*/  LDL R36, [R1+0x113c] ;  /* 0x00113c0001247983 */ /* 0x000f280000100800 */
[----:B------:R0:W4:Y:S01]  /*21eb0*/  LDG.E.U8 R224, desc[UR4][R156.64] ;  /* 0x000000049ce07981 */ /* 0x000122000c1e1100 */
[----:B------:R-:W-:-:S03]  /*21ec0*/  IMAD R15, R3, 0x6f, RZ ;  /* 0x0000006f030f7824 */ /* 0x000fc600078e02ff */
[----:B------:R1:W4:Y:S01]  /*21ed0*/  LDG.E.U8 R222, desc[UR4][R152.64] ;  /* 0x0000000498de7981 */ /* 0x000322000c1e1100 */
[----:B0-----:R-:W-:-:S05]  /*21ee0*/  IMAD.IADD R156, R20, 0x1, R7 ;  /* 0x00000001149c7824 */ /* 0x001fca00078e0207 */
[----:B------:R-:W-:Y:S01]  /*21ef0*/  IADD3 R156, P2, R2, R156, RZ ;  /* 0x0000009c029c7210 */ /* 0x000fe20007f5e0ff */
[C---:B---3--:R-:W-:Y:S02]  /*21f00*/  IMAD.X R159, R8.reuse, 0x1, R33, P1 ;  /* 0x00000001089f7824 */ /* 0x048fe400008e0621 */
[----:B------:R-:W3:Y:S01]  /*21f10*/  LDL R33, [R1+0x1140] ;  /* 0x0011400001217983 */ /* 0x000ee20000100800 */
[C---:B------:R-:W-:Y:S02]  /*21f20*/  IMAD.IADD R154, R15.reuse, 0x1, R5 ;  /* 0x000000010f9a7824 */ /* 0x040fe400078e0205 */
[----:B------:R-:W-:Y:S01]  /*21f30*/  IMAD.IADD R20, R15, 0x1, R4 ;  /* 0x000000010f147824 */ /* 0x000fe200078e0204 */
[----:B------:R-:W3:Y:S01]  /*21f40*/  LDG.E.U8 R221, desc[UR4][R158.64] ;  /* 0x000000049edd7981 */ /* 0x000ee2000c1e1100 */
[----:B--2---:R-:W-:-:S03]  /*21f50*/  IMAD.X R157, R8, 0x1, R23, P2 ;  /* 0x00000001089d7824 */ /* 0x004fc600010e0617 */
[----:B------:R-:W2:Y:S01]  /*21f60*/  LDL R23, [R1+0x1144] ;  /* 0x0011440001177983 */ /* 0x000ea20000100800 */
[C---:B------:R-:W-:Y:S02]  /*21f70*/  IADD3 R154, P2, R2.reuse, R154, RZ ;  /* 0x0000009a029a7210 */ /* 0x040fe40007f5e0ff */
[----:B-1----:R-:W-:Y:S01]  /*21f80*/  IADD3 R152, P1, R2, R20, RZ ;  /* 0x0000001402987210 */ /* 0x002fe20007f3e0ff */
[----:B------:R-:W2:Y:S02]  /*21f90*/  LDG.E.U8 R220, desc[UR4][R156.64] ;  /* 0x000000049cdc7981 */ /* 0x000ea4000c1e1100 */
[C---:B----4-:R-:W-:Y:S02]  /*21fa0*/  IMAD.X R155, R8.reuse, 0x1, R34, P2 ;  /* 0x00000001089b7824 */ /* 0x050fe400010e0622 */
[----:B------:R-:W4:Y:S01]  /*21fb0*/  LDL R34, [R1+0x1148] ;  /* 0x0011480001227983 */ /* 0x000f220000100800 */
[----:B------:R-:W-:Y:S02]  /*21fc0*/  IMAD.X R153, R8, 0x1, R35, P1 ;  /* 0x0000000108997824 */ /* 0x000fe400008e0623 */
[----:B------:R-:W-:Y:S01]  /*21fd0*/  IMAD.IADD R20, R15, 0x1, R6 ;  /* 0x000000010f147824 */ /* 0x000fe200078e0206 */
[----:B------:R-:W4:Y:S04]  /*21fe0*/  LDL R35, [R1+0x114c] ;  /* 0x00114c0001237983 */ /* 0x000f280000100800 */
[----:B------:R0:W4:Y:S04]  /*21ff0*/  LDG.E.U8 R219, desc[UR4][R152.64] ;  /* 0x0000000498db7981 */ /* 0x000128000c1e1100 */
[----:B------:R1:W4:Y:S01]  /*22000*/  LDG.E.U8 R218, desc[UR4][R154.64] ;  /* 0x000000049ada7981 */ /* 0x000322000c1e1100 */
[----:B0-----:R-:W-:-:S03]  /*22010*/  IADD3 R152, P1, R2, R20, RZ ;  /* 0x0000001402987210 */ /* 0x001fc60007f3e0ff */
[----:B------:R-:W4:Y:S02]  /*22020*/  LDL R20, [R1+0x1154] ;  /* 0x0011540001147983 */ /* 0x000f240000100800 */
[----:B------:R-:W-:Y:S02]  /*22030*/  IMAD.X R153, R8, 0x1, R22, P1 ;  /* 0x0000000108997824 */ /* 0x000fe400008e0616 */
[----:B------:R-:W4:Y:S01]  /*22040*/  LDL R22, [R1+0x1150] ;  /* 0x0011500001167983 */ /* 0x000f220000100800 */
[----:B-1----:R-:W-:Y:S02]  /*22050*/  IMAD.IADD R154, R15, 0x1, R7 ;  /* 0x000000010f9a7824 */ /* 0x002fe400078e0207 */
[----:B------:R-:W-:Y:S01]  /*22060*/  IMAD R15, R3, 0x70, RZ ;  /* 0x00000070030f7824 */ /* 0x000fe200078e02ff */
[----:B------:R0:W4:Y:S02]  /*22070*/  LDG.E.U8 R215, desc[UR4][R152.64] ;  /* 0x0000000498d77981 */ /* 0x000124000c1e1100 */
[----:B------:R-:W-:-:S05]  /*22080*/  IADD3 R154, P1, R2, R154, RZ ;  /* 0x0000009a029a7210 */ /* 0x000fca0007f3e0ff */
[----:B------:R-:W-:Y:S02]  /*22090*/  IMAD.X R155, R8, 0x1, R58, P1 ;  /* 0x00000001089b7824 */ /* 0x000fe400008e063a */
[----:B0-----:R-:W-:-:S03]  /*220a0*/  IMAD.IADD R152, R15, 0x1, R4 ;  /* 0x000000010f987824 */ /* 0x001fc600078e0204 */
[----:B------:R0:W4:Y:S02]  /*220b0*/  LDG.E.U8 R214, desc[UR4][R154.64] ;  /* 0x000000049ad67981 */ /* 0x000124000c1e1100 */
[----:B------:R-:W-:Y:S01]  /*220c0*/  IADD3 R152, P1, R2, R152, RZ ;  /* 0x0000009802987210 */ /* 0x000fe20007f3e0ff */
[----:B0-----:R-:W-:-:S04]  /*220d0*/  IMAD.IADD R154, R15, 0x1, R5 ;  /* 0x000000010f9a7824 */ /* 0x001fc800078e0205 */
[----:B------:R-:W-:Y:S02]  /*220e0*/  IMAD.X R153, R8, 0x1, R36, P1 ;  /* 0x0000000108997824 */ /* 0x000fe400008e0624 */
[----:B------:R-:W4:Y:S01]  /*220f0*/  LDL R36, [R1+0x115c] ;  /* 0x00115c0001247983 */ /* 0x000f220000100800 */
[----:B------:R-:W-:-:S03]  /*22100*/  IADD3 R154, P1, R2, R154, RZ ;  /* 0x0000009a029a7210 */ /* 0x000fc60007f3e0ff */
[----:B------:R0:W4:Y:S02]  /*22110*/  LDG.E.U8 R213, desc[UR4][R152.64] ;  /* 0x0000000498d57981 */ /* 0x000124000c1e1100 */
[----:B0-----:R-:W-:Y:S02]  /*22120*/  IMAD.IADD R152, R15, 0x1, R6 ;  /* 0x000000010f987824 */ /* 0x001fe400078e0206 */
[----:B---3--:R-:W-:Y:S02]  /*22130*/  IMAD.X R155, R8, 0x1, R33, P1 ;  /* 0x00000001089b7824 */ /* 0x008fe400008e0621 */
[----:B------:R-:W3:Y:S01]  /*22140*/  LDL R33, [R1+0x1158] ;  /* 0x0011580001217983 */ /* 0x000ee20000100800 */
[----:B------:R-:W-:-:S03]  /*22150*/  IADD3 R152, P1, R2, R152, RZ ;  /* 0x0000009802987210 */ /* 0x000fc60007f3e0ff */
[----:B------:R0:W3:Y:S02]  /*22160*/  LDG.E.U8 R212, desc[UR4][R154.64] ;  /* 0x000000049ad47981 */ /* 0x0000e4000c1e1100 */
[----:B--2---:R-:W-:Y:S02]  /*22170*/  IMAD.X R153, R8, 0x1, R23, P1 ;  /* 0x0000000108997824 */ /* 0x004fe400008e0617 */
[----:B------:R-:W2:Y:S01]  /*22180*/  LDL R23, [R1+0x1160] ;  /* 0x0011600001177983 */ /* 0x000ea20000100800 */
[----:B0-----:R-:W-:Y:S02]  /*22190*/  IMAD.IADD R154, R15, 0x1, R7 ;  /* 0x000000010f9a7824 */ /* 0x001fe400078e0207 */
[----:B------:R-:W-:Y:S01]  /*221a0*/  IMAD R15, R3, 0x71, RZ ;  /* 0x00000071030f7824 */ /* 0x000fe200078e02ff */
[----:B------:R0:W2:Y:S02]  /*221b0*/  LDG.E.U8 R211, desc[UR4][R152.64] ;  /* 0x0000000498d37981 */ /* 0x0000a4000c1e1100 */
[----:B------:R-:W-:-:S05]  /*221c0*/  IADD3 R154, P1, R2, R154, RZ ;  /* 0x0000009a029a7210 */ /* 0x000fca0007f3e0ff */
[----:B----4-:R-:W-:Y:S02]  /*221d0*/  IMAD.X R155, R8, 0x1, R34, P1 ;  /* 0x00000001089b7824 */ /* 0x010fe400008e0622 */
[----:B------:R-:W4:Y:S01]  /*221e0*/  LDL R34, [R1+0x1164] ;  /* 0x0011640001227983 */ /* 0x000f220000100800 */
        /* <DEDUP_REMOVED lines=8> */
[----:B------:R-:W-:Y:S02]  /*22270*/  IMAD.X R155, R8, 0x1, R22, P1 ;  /* 0x00000001089b7824 */ /* 0x000fe400008e0616 */
[----:B------:R-:W4:Y:S04]  /*22280*/  LDL R22, [R1+0x1168] ;  /* 0x0011680001167983 */ /* 0x000f280000100800 */
[----:B------:R1:W4:Y:S01]  /*22290*/  LDG.E.U8 R208, desc[UR4][R154.64] ;  /* 0x000000049ad07981 */ /* 0x000322000c1e1100 */
[----:B0-----:R-:W-:-:S05]  /*222a0*/  IMAD.IADD R152, R15, 0x1, R6 ;  /* 0x000000010f987824 */ /* 0x001fca00078e0206 */
[----:B------:R-:W-:-:S05]  /*222b0*/  IADD3 R152, P1, R2, R152, RZ ;  /* 0x0000009802987210 */ /* 0x000fca0007f3e0ff */
[----:B------:R-:W-:Y:S02]  /*222c0*/  IMAD.X R153, R8, 0x1, R20, P1 ;  /* 0x0000000108997824 */ /* 0x000fe400008e0614 */
[----:B------:R-:W4:Y:S01]  /*222d0*/  LDL R20, [R1+0x1170] ;  /* 0x0011700001147983 */ /* 0x000f220000100800 */
[----:B-1----:R-:W-:Y:S02]  /*222e0*/  IMAD.IADD R154, R15, 0x1, R7 ;  /* 0x000000010f9a7824 */ /* 0x002fe400078e0207 */
[----:B------:R-:W-:Y:S01]  /*222f0*/  IMAD R15, R3, 0x72, RZ ;  /* 0x00000072030f7824 */ /* 0x000fe200078e02ff */
[----:B------:R0:W4:Y:S02]  /*22300*/  LDG.E.U8 R207, desc[UR4][R152.64] ;  /* 0x0000000498cf7981 */ /* 0x000124000c1e1100 */
[----:B------:R-:W-:Y:S01]  /*22310*/  IADD3 R154, P1, R2, R154, RZ ;  /* 0x0000009a029a7210 */ /* 0x000fe20007f3e0ff */
[----:B0-----:R-:W-:-:S04]  /*22320*/  IMAD.IADD R152, R15, 0x1, R4 ;  /* 0x000000010f987824 */ /* 0x001fc800078e0204 */
[----:B---3--:R-:W-:Y:S02]  /*22330*/  IMAD.X R155, R8, 0x1, R33, P1 ;  /* 0x00000001089b7824 */ /* 0x008fe400008e0621 */
[----:B------:R-:W3:Y:S01]  /*22340*/  LDL R33, [R1+0x1174] ;  /* 0x0011740001217983 */ /* 0x000ee20000100800 */
[----:B------:R-:W-:-:S03]  /*22350*/  IADD3 R152, P1, R2, R152, RZ ;  /* 0x0000009802987210 */ /* 0x000fc60007f3e0ff */
[----:B------:R0:W3:Y:S02]  /*22360*/  LDG.E.U8 R206, desc[UR4][R154.64] ;  /* 0x000000049ace7981 */ /* 0x0000e4000c1e1100 */
[----:B------:R-:W-:Y:S02]  /*22370*/  IMAD.X R153, R8, 0x1, R36, P1 ;  /* 0x0000000108997824 */ /* 0x000fe400008e0624 */
[----:B------:R-:W3:Y:S04]  /*22380*/  LDL R36, [R1+0x117c] ;  /* 0x00117c0001247983 */ /* 0x000ee80000100800 */
[----:B------:R1:W3:Y:S01]  /*22390*/  LDG.E.U8 R205, desc[UR4][R152.64] ;  /* 0x0000000498cd7981 */ /* 0x0002e2000c1e1100 */
[----:B0-----:R-:W-:-:S05]  /*223a0*/  IMAD.IADD R154, R15, 0x1, R5 ;  /* 0x000000010f9a7824 */ /* 0x001fca00078e0205 */
[----:B------:R-:W-:-:S05]  /*223b0*/  IADD3 R154, P1, R2, R154, RZ ;  /* 0x0000009a029a7210 */ /* 0x000fca0007f3e0ff */
[----:B--2---:R-:W-:Y:S02]  /*223c0*/  IMAD.X R155, R8, 0x1, R23, P1 ;  /* 0x00000001089b7824 */ /* 0x004fe400008e0617 */
[----:B------:R-:W2:Y:S01]  /*223d0*/  LDL R23, [R1+0x1178] ;  /* 0x0011780001177983 */ /* 0x000ea20000100800 */
[----:B-1----:R-:W-:-:S03]  /*223e0*/  IMAD.IADD R152, R15, 0x1, R6 ;  /* 0x000000010f987824 */ /* 0x002fc600078e0206 */
[----:B------:R0:W2:Y:S02]  /*223f0*/  LDG.E.U8 R204, desc[UR4][R154.64] ;  /* 0x000000049acc7981 */ /* 0x0000a4000c1e1100 */
[----:B------:R-:W-:-:S05]  /*22400*/  IADD3 R152, P1, R2, R152, RZ ;  /* 0x0000009802987210 */ /* 0x000fca0007f3e0ff */
[----:B----4-:R-:W-:Y:S02]  /*22410*/  IMAD.X R153, R8, 0x1, R34, P1 ;  /* 0x0000000108997824 */ /* 0x010fe400008e0622 */
[----:B------:R-:W4:Y:S01]  /*22420*/  LDL R34, [R1+0x1180] ;  /* 0x0011800001227983 */ /* 0x000f220000100800 */
[----:B0-----:R-:W-:Y:S02]  /*22430*/  IMAD.IADD R154, R15, 0x1, R7 ;  /* 0x000000010f9a7824 */ /* 0x001fe400078e0207 */
[----:B------:R-:W-:Y:S01]  /*22440*/  IMAD R15, R3, 0x73, RZ ;  /* 0x00000073030f7824 */ /* 0x000fe200078e02ff */
        /* <DEDUP_REMOVED lines=14> */
[----:B-1----:R-:W-:-:S03]  /*22530*/  IMAD.IADD R152, R15, 0x1, R6 ;  /* 0x000000010f987824 */ /* 0x002fc600078e0206 */
[----:B------:R0:W4:Y:S02]  /*22540*/  LDG.E.U8 R200, desc[UR4][R154.64] ;  /* 0x000000049ac87981 */ /* 0x000124000c1e1100 */
[----:B------:R-:W-:Y:S01]  /*22550*/  IADD3 R152, P1, R2, R152, RZ ;  /* 0x0000009802987210 */ /* 0x000fe20007f3e0ff */
[----:B0-----:R-:W-:-:S04]  /*22560*/  IMAD.IADD R154, R15, 0x1, R7 ;  /* 0x000000010f9a7824 */ /* 0x001fc800078e0207 */
[----:B---3--:R-:W-:Y:S02]  /*22570*/  IMAD.X R153, R8, 0x1, R33, P1 ;  /* 0x0000000108997824 */ /* 0x008fe400008e0621 */
[----:B------:R-:W3:Y:S01]  /*22580*/  LDL R33, [R1+0x1190] ;  /* 0x0011900001217983 */ /* 0x000ee20000100800 */
[----:B------:R-:W-:Y:S01]  /*22590*/  IADD3 R154, P1, R2, R154, RZ ;  /* 0x0000009a029a7210 */ /* 0x000fe20007f3e0ff */
[----:B------:R-:W-:Y:S02]  /*225a0*/  IMAD R15, R3, 0x74, RZ ;  /* 0x00000074030f7824 */ /* 0x000fe400078e02ff */
[----:B------:R0:W3:Y:S02]  /*225b0*/  LDG.E.U8 R199, desc[UR4][R152.64] ;  /* 0x0000000498c77981 */ /* 0x0000e4000c1e1100 */
[----:B--2---:R-:W-:Y:S02]  /*225c0*/  IMAD.X R155, R8, 0x1, R23, P1 ;  /* 0x00000001089b7824 */ /* 0x004fe400008e0617 */
[----:B------:R-:W2:Y:S01]  /*225d0*/  LDL R23, [R1+0x1194] ;  /* 0x0011940001177983 */ /* 0x000ea20000100800 */
[----:B0-----:R-:W-:-:S03]  /*225e0*/  IMAD.IADD R152, R15, 0x1, R4 ;  /* 0x000000010f987824 */ /* 0x001fc600078e0204 */
[----:B------:R0:W2:Y:S02]  /*225f0*/  LDG.E.U8 R198, desc[UR4][R154.64] ;  /* 0x000000049ac67981 */ /* 0x0000a4000c1e1100 */
[----:B------:R-:W-:Y:S01]  /*22600*/  IADD3 R152, P1, R2, R152, RZ ;  /* 0x0000009802987210 */ /* 0x000fe20007f3e0ff */
[----:B0-----:R-:W-:-:S04]  /*22610*/  IMAD.IADD R154, R15, 0x1, R5 ;  /* 0x000000010f9a7824 */ /* 0x001fc800078e0205 */
[----:B------:R-:W-:Y:S02]  /*22620*/  IMAD.X R153, R8, 0x1, R36, P1 ;  /* 0x0000000108997824 */ /* 0x000fe400008e0624 */
[----:B------:R-:W2:Y:S01]  /*22630*/  LDL R36, [R1+0x119c] ;  /* 0x00119c0001247983 */ /* 0x000ea20000100800 */
[----:B------:R-:W-:-:S03]  /*22640*/  IADD3 R154, P1, R2, R154, RZ ;  /* 0x0000009a029a7210 */ /* 0x000fc60007f3e0ff */
[----:B------:R0:W2:Y:S02]  /*22650*/  LDG.E.U8 R197, desc[UR4][R152.64] ;  /* 0x0000000498c57981 */ /* 0x0000a4000c1e1100 */
[----:B----4-:R-:W-:Y:S02]  /*22660*/  IMAD.X R155, R8, 0x1, R34, P1 ;  /* 0x00000001089b7824 */ /* 0x010fe400008e0622 */
        /* <DEDUP_REMOVED lines=19> */
[----:B------:R-:W-:Y:S01]  /*227a0*/  IADD3 R154, P1, R2, R154, RZ ;  /* 0x0000009a029a7210 */ /* 0x000fe20007f3e0ff */
[----:B-1----:R-:W-:-:S04]  /*227b0*/  IMAD.IADD R152, R15, 0x1, R6 ;  /* 0x000000010f987824 */ /* 0x002fc800078e0206 */
        /* <DEDUP_REMOVED lines=9> */
[----:B------:R-:W-:Y:S01]  /*22850*/  IADD3 R154, P1, R2, R154, RZ ;  /* 0x0000009a029a7210 */ /* 0x000fe20007f3e0ff */
[----:B0-----:R-:W-:-:S04]  /*22860*/  IMAD.IADD R152, R15, 0x1, R4 ;  /* 0x000000010f987824 */ /* 0x001fc800078e0204 */
[----:B----4-:R-:W-:Y:S01]  /*22870*/  IMAD.X R155, R8, 0x1, R34, P1 ;  /* 0x00000001089b7824 */ /* 0x010fe200008e0622 */
[----:B------:R-:W-:Y:S01]  /*22880*/  IADD3 R152, P1, R2, R152, RZ ;  /* 0x0000009802987210 */ /* 0x000fe20007f3e0ff */
[----:B------:R-:W4:Y:S04]  /*22890*/  LDL R34, [R1+0x11b4] ;  /* 0x0011b40001227983 */ /* 0x000f280000100800 */
[----:B------:R0:W4:Y:S01]  /*228a0*/  LDG.E.U8 R190, desc[UR4][R154.64] ;  /* 0x000000049abe7981 */ /* 0x000122000c1e1100 */
[----:B------:R-:W-:-:S03]  /*228b0*/  IMAD.X R153, R8, 0x1, R36, P1 ;  /* 0x0000000108997824 */ /* 0x000fc600008e0624 */
        /* <DEDUP_REMOVED lines=8> */
[----:B------:R-:W-:-:S05]  /*22940*/  IADD3 R152, P1, R2, R152, RZ ;  /* 0x0000009802987210 */ /* 0x000fca0007f3e0ff */
[----:B------:R-:W-:Y:S02]  /*22950*/  IMAD.X R153, R8, 0x1, R20, P1 ;  /* 0x0000000108997824 */ /* 0x000fe400008e0614 */
[----:B------:R-:W4:Y:S01]  /*22960*/  LDL R20, [R1+0x11c0] ;  /* 0x0011c00001147983 */ /* 0x000f220000100800 */
[----:B0-----:R-:W-:Y:S02]  /*22970*/  IMAD.IADD R154, R15, 0x1, R7 ;  /* 0x000000010f9a7824 */ /* 0x001fe400078e0207 */
        /* <DEDUP_REMOVED lines=17> */
[----:B------:R-:W-:Y:S01]  /*22a90*/  IADD3 R152, P1, R2, R152, RZ ;  /* 0x0000009802987210 */ /* 0x000fe20007f3e0ff */
[----:B0-----:R-:W-:Y:S02]  /*22aa0*/  IMAD.IADD R154, R15, 0x1, R7 ;  /* 0x000000010f9a7824 */ /* 0x001fe400078e0207 */
[----:B------:R-:W-:Y:S02]  /*22ab0*/  IMAD R15, R3, 0x78, RZ ;  /* 0x00000078030f7824 */ /* 0x000fe400078e02ff */
[----:B----4-:R-:W-:Y:S01]  /*22ac0*/  IMAD.X R153, R8, 0x1, R34, P1 ;  /* 0x0000000108997824 */ /* 0x010fe200008e0622 */
[----:B------:R-:W-:Y:S01]  /*22ad0*/  IADD3 R154, P1, R2, R154, RZ ;  /* 0x0000009a029a7210 */ /* 0x000fe20007f3e0ff */
[----:B------:R-:W4:Y:S04]  /*22ae0*/  LDL R34, [R1+0x2214] ;  /* 0x0022140001227983 */ /* 0x000f280000100800 */
[----:B------:R0:W4:Y:S02]  /*22af0*/  LDG.E.U8 R183, desc[UR4][R152.64] ;  /* 0x0000000498b77981 */ /* 0x000124000c1e1100 */
[----:B0-----:R-:W-:-:S02]  /*22b00*/  IMAD.IADD R152, R15, 0x1, R4 ;  /* 0x000000010f987824 */ /* 0x001fc400078e0204 */
[----:B------:R-:W-:-:S03]  /*22b10*/  IMAD.X R155, R8, 0x1, R22, P1 ;  /* 0x00000001089b7824 */ /* 0x000fc600008e0616 */
        /* <DEDUP_REMOVED lines=33> */
[----:B------:R-:W-:Y:S01]  /*22d30*/  IADD3 R152, P1, R2, R152, RZ ;  /* 0x0000009802987210 */ /* 0x000fe20007f3e0ff */
[----:B-1----:R-:W-:Y:S02]  /*22d40*/  IMAD.IADD R154, R15, 0x1, R7 ;  /* 0x000000010f9a7824 */ /* 0x002fe400078e0207 */
[----:B------:R-:W-:Y:S02]  /*22d50*/  IMAD R15, R3, 0x7a, RZ ;  /* 0x0000007a030f7824 */ /* 0x000fe400078e02ff */
[----:B------:R-:W-:Y:S01]  /*22d60*/  IMAD.X R153, R8, 0x1, R22, P1 ;  /* 0x0000000108997824 */ /* 0x000fe200008e0616 */
        /* <DEDUP_REMOVED lines=34> */
[----:B-1----:R-:W-:-:S04]  /*22f90*/  IMAD.IADD R152, R15, 0x1, R6 ;  /* 0x000000010f987824 */ /* 0x002fc800078e0206 */
[----:B------:R-:W-:Y:S02]  /*22fa0*/  IMAD.X R155, R8, 0x1, R22, P1 ;  /* 0x00000001089b7824 */ /* 0x000fe400008e0616 */
[----:B------:R-:W4:Y:S01]  /*22fb0*/  LDL R22, [R1+0x21e8] ;  /* 0x0021e80001167983 */ /* 0x000f220000100800 */
[----:B------:R-:W-:-:S03]  /*22fc0*/  IADD3 R152, P1, R2, R152, RZ ;  /* 0x0000009802987210 */ /* 0x000fc60007f3e0ff */
[----:B------:R0:W4:Y:S02]  /*22fd0*/  LDG.E.U8 R168, desc[UR4][R154.64] ;  /* 0x000000049aa87981 */ /* 0x000124000c1e1100 */
[----:B0-----:R-:W-:Y:S02]  /*22fe0*/  IMAD.IADD R154, R15, 0x1, R7 ;  /* 0x000000010f9a7824 */ /* 0x001fe400078e0207 */
[----:B------:R-:W-:Y:S02]  /*22ff0*/  IMAD R15, R3, 0x7c, RZ ;  /* 0x0000007c030f7824 */ /* 0x000fe400078e02ff */
[----:B------:R-:W-:Y:S01]  /*23000*/  IMAD.X R153, R8, 0x1, R20, P1 ;  /* 0x0000000108997824 */ /* 0x000fe200008e0614 */
[----:B------:R-:W-:Y:S01]  /*23010*/  IADD3 R154, P1, R2, R154, RZ ;  /* 0x0000009a029a7210 */ /* 0x000fe20007f3e0ff */
[----:B------:R-:W4:Y:S04]  /*23020*/  LDL R20, [R1+0x21ec] ;  /* 0x0021ec0001147983 */ /* 0x000f280000100800 */
[----:B------:R0:W4:Y:S02]  /*23030*/  LDG.E.U8 R167, desc[UR4][R152.64] ;  /* 0x0000000498a77981 */ /* 0x000124000c1e1100 */
[----:B0-----:R-:W-:-:S02]  /*23040*/  IMAD.IADD R152, R15, 0x1, R4 ;  /* 0x000000010f987824 */ /* 0x001fc400078e0204 */
[----:B---3--:R-:W-:-:S03]  /*23050*/  IMAD.X R155, R8, 0x1, R33, P1 ;  /* 0x00000001089b7824 */ /* 0x008fc600008e0621 */
[----:B------:R-:W-:Y:S01]  /*23060*/  IADD3 R152, P1, R2, R152, RZ ;  /* 0x0000009802987210 */ /* 0x000fe20007f3e0ff */
[----:B------:R-:W3:Y:S04]  /*23070*/  LDL R33, [R1+0x21f0] ;  /* 0x0021f00001217983 */ /* 0x000ee80000100800 */
[----:B------:R0:W3:Y:S01]  /*23080*/  LDG.E.U8 R166, desc[UR4][R154.64] ;  /* 0x000000049aa67981 */ /* 0x0000e2000c1e1100 */
[----:B------:R-:W-:-:S03]  /*23090*/  IMAD.X R153, R8, 0x1, R36, P1 ;  /* 0x0000000108997824 */ /* 0x000fc600008e0624 */
        /* <DEDUP_REMOVED lines=9> */
[----:B0-----:R-:W-:-:S04]  /*23130*/  IMAD.IADD R154, R15, 0x1, R7 ;  /* 0x000000010f9a7824 */ /* 0x001fc800078e0207 */
[----:B------:R-:W-:Y:S02]  /*23140*/  IMAD.X R153, R8, 0x1, R35, P1 ;  /* 0x0000000108997824 */ /* 0x000fe400008e0623 */
[----:B------:R-:W-:Y:S01]  /*23150*/  IMAD R15, R3, 0x7d, RZ ;  /* 0x0000007d030f7824 */ /* 0x000fe200078e02ff */
[----:B------:R-:W-:Y:S01]  /*23160*/  IADD3 R154, P1, R2, R154, RZ ;  /* 0x0000009a029a7210 */ /* 0x000fe20007f3e0ff */
[----:B------:R-:W2:Y:S04]  /*23170*/  LDL R35, [R1+0x21d4] ;  /* 0x0021d40001237983 */ /* 0x000ea80000100800 */
[----:B------:R0:W2:Y:S01]  /*23180*/  LDG.E.U8 R163, desc[UR4][R152.64] ;  /* 0x0000000498a37981 */ /* 0x0000a2000c1e1100 */
[----:B----4-:R-:W-:-:S03]  /*23190*/  IMAD.X R155, R8, 0x1, R34, P1 ;  /* 0x00000001089b7824 */ /* 0x010fc600008e0622 */
        /* <DEDUP_REMOVED lines=10> */
[----:B------:R-:W-:Y:S02]  /*23240*/  IMAD.X R155, R8, 0x1, R20, P1 ;  /* 0x00000001089b7824 */ /* 0x000fe400008e0614 */
[----:B------:R-:W4:Y:S01]  /*23250*/  LDL R20, [R1+0xed4] ;  /* 0x000ed40001147983 */ /* 0x000f220000100800 */
[----:B------:R-:W-:-:S03]  /*23260*/  IADD3 R152, P1, R2, R152, RZ ;  /* 0x0000009802987210 */ /* 0x000fc60007f3e0ff */
[----:B------:R0:W4:Y:S02]  /*23270*/  LDG.E.U8 R160, desc[UR4][R154.64] ;  /* 0x000000049aa07981 */ /* 0x000124000c1e1100 */
[----:B0-----:R-:W-:Y:S02]  /*23280*/  IMAD.IADD R154, R15, 0x1, R7 ;  /* 0x000000010f9a7824 */ /* 0x001fe400078e0207 */
[----:B---3--:R-:W-:-:S03]  /*23290*/  IMAD.X R153, R8, 0x1, R33, P1 ;  /* 0x0000000108997824 */ /* 0x008fc600008e0621 */
[----:B------:R-:W-:Y:S01]  /*232a0*/  IADD3 R154, P1, R2, R154, RZ ;  /* 0x0000009a029a7210 */ /* 0x000fe20007f3e0ff */
[----:B------:R-:W3:Y:S01]  /*232b0*/  LDL R33, [R1+0x11d0] ;  /* 0x0011d00001217983 */ /* 0x000ee20000100800 */
[----:B------:R-:W-:-:S03]  /*232c0*/  IMAD R15, R3, 0x7e, RZ ;  /* 0x0000007e030f7824 */ /* 0x000fc600078e02ff */
[----:B------:R0:W3:Y:S01]  /*232d0*/  LDG.E.U8 R159, desc[UR4][R152.64] ;  /* 0x00000004989f7981 */ /* 0x0000e2000c1e1100 */
[----:B--2---:R-:W-:-:S03]  /*232e0*/  IMAD.X R155, R8, 0x1, R23, P1 ;  /* 0x00000001089b7824 */ /* 0x004fc600008e0617 */
[----:B------:R-:W2:Y:S04]  /*232f0*/  LDL R23, [R1+0x11d4] ;  /* 0x0011d40001177983 */ /* 0x000ea80000100800 */
[----:B------:R-:W2:Y:S04]  /*23300*/  LDL.LU R59, [R1+0x864] ;  /* 0x00086400013b7983 */ /* 0x000ea80000300800 */
[----:B------:R-:W2:Y:S04]  /*23310*/  LDL.LU R58, [R1+0x860] ;  /* 0x00086000013a7983 */ /* 0x000ea80000300800 */
[----:B------:R-:W2:Y:S04]  /*23320*/  LDL.LU R145, [R1+0x85c] ;  /* 0x00085c0001917983 */ /* 0x000ea80000300800 */
[----:B------:R-:W2:Y:S01]  /*23330*/  LDL.LU R107, [R1+0x858] ;  /* 0x00085800016b7983 */ /* 0x000ea20000300800 */
[----:B0-----:R-:W-:-:S03]  /*23340*/  IMAD.IADD R152, R15, 0x1, R4 ;  /* 0x000000010f987824 */ /* 0x001fc600078e0204 */
[----:B------:R0:W2:Y:S02]  /*23350*/  LDG.E.U8 R158, desc[UR4][R154.64] ;  /* 0x000000049a9e7981 */ /* 0x0000a4000c1e1100 */
[----:B------:R-:W-:-:S05]  /*23360*/  IADD3 R152, P1, R2, R152, RZ ;  /* 0x0000009802987210 */ /* 0x000fca0007f3e0ff */
[----:B------:R-:W-:Y:S02]  /*23370*/  IMAD.X R153, R8, 0x1, R36, P1 ;  /* 0x0000000108997824 */ /* 0x000fe400008e0624 */
[----:B0-----:R-:W-:-:S03]  /*23380*/  IMAD.IADD R154, R15, 0x1, R5 ;  /* 0x000000010f9a7824 */ /* 0x001fc600078e0205 */
[----:B------:R0:W2:Y:S02]  /*23390*/  LDG.E.U8 R157, desc[UR4][R152.64] ;  /* 0x00000004989d7981 */ /* 0x0000a4000c1e1100 */
[----:B------:R-:W-:Y:S01]  /*233a0*/  IADD3 R154, P1, R2, R154, RZ ;  /* 0x0000009a029a7210 */ /* 0x000fe20007f3e0ff */
[----:B0-----:R-:W-:-:S04]  /*233b0*/  IMAD.IADD R152, R15, 0x1, R6 ;  /* 0x000000010f987824 */ /* 0x001fc800078e0206 */
[----:B------:R-:W-:Y:S01]  /*233c0*/  IMAD.X R155, R8, 0x1, R35, P1 ;  /* 0x00000001089b7824 */ /* 0x000fe200008e0623 */
[----:B------:R-:W-:-:S04]  /*233d0*/  IADD3 R152, P1, R2, R152, RZ ;  /* 0x0000009802987210 */ /* 0x000fc80007f3e0ff */
[----:B------:R0:W2:Y:S01]  /*233e0*/  LDG.E.U8 R156, desc[UR4][R154.64] ;  /* 0x000000049a9c7981 */ /* 0x0000a2000c1e1100 */
[----:B------:R-:W-:Y:S02]  /*233f0*/  IMAD R60, R3, 0x7f, RZ ;  /* 0x0000007f033c7824 */ /* 0x000fe400078e02ff */
[----:B----4-:R-:W-:-:S05]  /*23400*/  IMAD.X R153, R8, 0x1, R22, P1 ;  /* 0x0000000108997824 */ /* 0x010fca00008e0616 */
[----:B------:R1:W4:Y:S01]  /*23410*/  LDG.E.U8 R22, desc[UR4][R152.64] ;  /* 0x0000000498167981 */ /* 0x000322000c1e1100 */
[----:B0-----:R-:W-:-:S05]  /*23420*/  IMAD.IADD R154, R15, 0x1, R7 ;  /* 0x000000010f9a7824 */ /* 0x001fca00078e0207 */
[----:B------:R-:W-:Y:S01]  /*23430*/  IADD3 R154, P1, R2, R154, RZ ;  /* 0x0000009a029a7210 */ /* 0x000fe20007f3e0ff */
[----:B-1----:R-:W-:-:S04]  /*23440*/  IMAD.IADD R152, R60, 0x1, R4 ;  /* 0x000000013c987824 */ /* 0x002fc800078e0204 */
[----:B------:R-:W-:Y:S01]  /*23450*/  IMAD.X R155, R8, 0x1, R20, P1 ;  /* 0x00000001089b7824 */ /* 0x000fe200008e0614 */
[----:B------:R-:W-:-:S04]  /*23460*/  IADD3 R152, P1, R2, R152, RZ ;  /* 0x0000009802987210 */ /* 0x000fc80007f3e0ff */
[----:B------:R0:W4:Y:S01]  /*23470*/  LDG.E.U8 R20, desc[UR4][R154.64] ;  /* 0x000000049a147981 */ /* 0x000122000c1e1100 */
[----:B------:R-:W-:-:S05]  /*23480*/  IMAD.X R153, R8, 0x1, R34, P1 ;  /* 0x0000000108997824 */ /* 0x000fca00008e0622 */
[----:B------:R1:W4:Y:S01]  /*23490*/  LDG.E.U8 R15, desc[UR4][R152.64] ;  /* 0x00000004980f7981 */ /* 0x000322000c1e1100 */
[C---:B0-----:R-:W-:Y:S02]  /*234a0*/  IMAD.IADD R154, R60.reuse, 0x1, R5 ;  /* 0x000000013c9a7824 */ /* 0x041fe400078e0205 */
[----:B-1----:R-:W-:-:S03]  /*234b0*/  IMAD.IADD R152, R60, 0x1, R6 ;  /* 0x000000013c987824 */ /* 0x002fc600078e0206 */
[C---:B------:R-:W-:Y:S02]  /*234c0*/  IADD3 R154, P1, R2.reuse, R154, RZ ;  /* 0x0000009a029a7210 */ /* 0x040fe40007f3e0ff */
[----:B------:R-:W-:Y:S01]  /*234d0*/  IADD3 R152, P2, R2, R152, RZ ;  /* 0x0000009802987210 */ /* 0x000fe20007f5e0ff */
[----:B------:R0:W-:Y:S04]  /*234e0*/  STL.64 [R1+0x2450], R4 ;  /* 0x0024500401007387 */ /* 0x0001e80000100a00 */
[----:B------:R-:W-:Y:S04]  /*234f0*/  STL.64 [R1+0x2458], R6 ;  /* 0x0024580601007387 */ /* 0x000fe80000100a00 */
[----:B------:R-:W-:Y:S04]  /*23500*/  STL.64 [R1+0x2460], R2 ;  /* 0x0024600201007387 */ /* 0x000fe80000100a00 */
[----:B0-----:R-:W4:Y:S04]  /*23510*/  LDL.LU R4, [R1+0x814] ;  /* 0x0008140001047983 */ /* 0x001f280000300800 */
[----:B------:R-:W4:Y:S04]  /*23520*/  LDL.LU R5, [R1+0x810] ;  /* 0x0008100001057983 */ /* 0x000f280000300800 */
[----:B------:R-:W4:Y:S04]  /*23530*/  LDL.LU R101, [R1+0x80c] ;  /* 0x00080c0001657983 */ /* 0x000f280000300800 */
[----:B------:R-:W4:Y:S01]  /*23540*/  LDL.LU R144, [R1+0x808] ;  /* 0x0008080001907983 */ /* 0x000f220000300800 */
[----:B---3--:R-:W-:-:S03]  /*23550*/  IMAD.X R155, R8, 0x1, R33, P1 ;  /* 0x00000001089b7824 */ /* 0x008fc600008e0621 */
[----:B------:R-:W3:Y:S04]  /*23560*/  LDL.LU R33, [R1+0x794] ;  /* 0x0007940001217983 */ /* 0x000ee80000300800 */
[----:B------:R-:W3:Y:S04]  /*23570*/  LDG.E.U8 R154, desc[UR4][R154.64] ;  /* 0x000000049a9a7981 */ /* 0x000ee8000c1e1100 */
[----:B------:R-:W3:Y:S04]  /*23580*/  LDL.LU R34, [R1+0x790] ;  /* 0x0007900001227983 */ /* 0x000ee80000300800 */
[----:B------:R-:W3:Y:S04]  /*23590*/  LDL.LU R35, [R1+0x78c] ;  /* 0x00078c0001237983 */ /* 0x000ee80000300800 */
[----:B------:R-:W3:Y:S04]  /*235a0*/  LDL.LU R36, [R1+0x788] ;  /* 0x0007880001247983 */ /* 0x000ee80000300800 */
[----:B------:R-:W3:Y:S04]  /*235b0*/  LDL.LU R86, [R1+0x714] ;  /* 0x0007140001567983 */ /* 0x000ee80000300800 */
[----:B------:R-:W3:Y:S04]  /*235c0*/  LDL.LU R87, [R1+0x710] ;  /* 0x0007100001577983 */ /* 0x000ee80000300800 */
[----:B------:R-:W3:Y:S04]  /*235d0*/  LDL.LU R88, [R1+0x70c] ;  /* 0x00070c0001587983 */ /* 0x000ee80000300800 */
[----:B------:R-:W3:Y:S04]  /*235e0*/  LDL.LU R89, [R1+0x708] ;  /* 0x0007080001597983 */ /* 0x000ee80000300800 */
[----:B------:R-:W3:Y:S04]  /*235f0*/  LDL.LU R138, [R1+0x690] ;  /* 0x00069000018a7983 */ /* 0x000ee80000300800 */
[----:B------:R-:W3:Y:S01]  /*23600*/  LDL.LU R139, [R1+0x68c] ;  /* 0x00068c00018b7983 */ /* 0x000ee20000300800 */
[----:B--2---:R-:W-:-:S02]  /*23610*/  IMAD.X R153, R8, 0x1, R23, P2 ;  /* 0x0000000108997824 */ /* 0x004fc400010e0617 */
[----:B------:R-:W-:Y:S01]  /*23620*/  IMAD.IADD R8, R252, 0x1, R217 ;  /* 0x00000001fc087824 */ /* 0x000fe200078e02d9 */
[----:B------:R-:W2:Y:S04]  /*23630*/  LDL.LU R23, [R1+0x688] ;  /* 0x0006880001177983 */ /* 0x000ea80000300800 */
[----:B------:R-:W2:Y:S01]  /*23640*/  LDG.E.U8 R152, desc[UR4][R152.64] ;  /* 0x0000000498987981 */ /* 0x000ea2000c1e1100 */
[----:B------:R-:W-:Y:S06]  /*23650*/  BAR.SYNC.DEFER_BLOCKING 0x0 ;  /* 0x0000000000007b1d */ /* 0x000fec0000010000 */
[----:B------:R-:W2:Y:S04]  /*23660*/  LDL.LU R216, [R1+0x684] ;  /* 0x0006840001d87983 */ /* 0x000ea80000300800 */
[----:B------:R-:W2:Y:S04]  /*23670*/  LDL.LU R110, [R1+0x610] ;  /* 0x00061000016e7983 */ /* 0x000ea80000300800 */
[----:B------:R-:W2:Y:S04]  /*23680*/  LDL.LU R60, [R1+0x60c] ;  /* 0x00060c00013c7983 */ /* 0x000ea80000300800 */
[----:B------:R0:W-:Y:S04]  /*23690*/  STS.U8 [R8], R59 ;  /* 0x0000003b08007388 */ /* 0x0001e80000000000 */
[----:B------:R1:W-:Y:S04]  /*236a0*/  STS.U8 [R8+0x4000], R58 ;  /* 0x0040003a08007388 */ /* 0x0003e80000000000 */
[----:B------:R1:W-:Y:S04]  /*236b0*/  STS.U8 [R8+0x8000], R145 ;  /* 0x0080009108007388 */ /* 0x0003e80000000000 */
[----:B0-----:R-:W2:Y:S04]  /*236c0*/  LDL.LU R59, [R1+0x608] ;  /* 0x00060800013b7983 */ /* 0x001ea80000300800 */
[----:B-1----:R-:W2:Y:S04]  /*236d0*/  LDL.LU R58, [R1+0x604] ;  /* 0x00060400013a7983 */ /* 0x002ea80000300800 */
[----:B------:R0:W-:Y:S04]  /*236e0*/  STS.U8 [R8+0xc000], R107 ;  /* 0x00c0006b08007388 */ /* 0x0001e80000000000 */
[----:B------:R-:W2:Y:S04]  /*236f0*/  LDL.LU R145, [R1+0x590] ;  /* 0x0005900001917983 */ /* 0x000ea80000300800 */
[----:B0-----:R-:W2:Y:S04]  /*23700*/  LDL.LU R107, [R1+0x58c] ;  /* 0x00058c00016b7983 */ /* 0x001ea80000300800 */
[----:B------:R-:W2:Y:S04]  /*23710*/  LDL.LU R252, [R1+0x588] ;  /* 0x0005880001fc7983 */ /* 0x000ea80000300800 */
[----:B------:R-:W2:Y:S04]  /*23720*/  LDL.LU R153, [R1+0x584] ;  /* 0x0005840001997983 */ /* 0x000ea80000300800 */
[----:B------:R-:W2:Y:S04]  /*23730*/  LDL.LU R155, [R1+0x510] ;  /* 0x00051000019b7983 */ /* 0x000ea80000300800 */
[----:B------:R-:W2:Y:S04]  /*23740*/  LDL.LU R2, [R1+0x50c] ;  /* 0x00050c0001027983 */ /* 0x000ea80000300800 */
[----:B------:R-:W2:Y:S04]  /*23750*/  LDL.LU R3, [R1+0x508] ;  /* 0x0005080001037983 */ /* 0x000ea80000300800 */
[----:B------:R-:W2:Y:S04]  /*23760*/  LDL.LU R6, [R1+0x504] ;  /* 0x0005040001067983 */ /* 0x000ea80000300800 */
[----:B------:R-:W2:Y:S04]  /*23770*/  LDL.LU R7, [R1+0x45c] ;  /* 0x00045c0001077983 */ /* 0x000ea80000300800 */
[----:B----4-:R0:W-:Y:S04]  /*23780*/  STS.U8 [R8+0x400], R4 ;  /* 0x0004000408007388 */ /* 0x0101e80000000000 */
[----:B------:R1:W-:Y:S04]  /*23790*/  STS.U8 [R8+0x4400], R5 ;  /* 0x0044000508007388 */ /* 0x0003e80000000000 */
[----:B------:R4:W-:Y:S04]  /*237a0*/  STS.U8 [R8+0x8400], R101 ;  /* 0x0084006508007388 */ /* 0x0009e80000000000 */
[----:B0-----:R-:W2:Y:S04]  /*237b0*/  LDL.LU R4, [R1+0x454] ;  /* 0x0004540001047983 */ /* 0x001ea80000300800 */
[----:B-1----:R-:W2:Y:S04]  /*237c0*/  LDL.LU R5, [R1+0x450] ;  /* 0x0004500001057983 */ /* 0x002ea80000300800 */
[----:B----4-:R-:W4:Y:S04]  /*237d0*/  LDL.LU R101, [R1+0x283c] ;  /* 0x00283c0001657983 */ /* 0x010f280000300800 */
[----:B------:R0:W-:Y:S04]  /*237e0*/  STS.U8 [R8+0xc400], R144 ;  /* 0x00c4009008007388 */ /* 0x0001e80000000000 */
[----:B0-----:R-:W4:Y:S04]  /*237f0*/  LDL.LU R144, [R1+0x2838] ;  /* 0x0028380001907983 */ /* 0x001f280000300800 */
[----:B---3--:R0:W-:Y:S04]  /*23800*/  STS.U8 [R8+0x800], R33 ;  /* 0x0008002108007388 */ /* 0x0081e80000000000 */
[----:B------:R1:W-:Y:S04]  /*23810*/  STS.U8 [R8+0x4800], R34 ;  /* 0x0048002208007388 */ /* 0x0003e80000000000 */
[----:B0-----:R-:W3:Y:S04]  /*23820*/  LDL.LU R33, [R1+0x2834] ;  /* 0x0028340001217983 */ /* 0x001ee80000300800 */
[----:B------:R0:W-:Y:S04]  /*23830*/  STS.U8 [R8+0x8800], R35 ;  /* 0x0088002308007388 */ /* 0x0001e80000000000 */
[----:B-1----:R-:W3:Y:S04]  /*23840*/  LDL.LU R34, [R1+0x2830] ;  /* 0x0028300001227983 */ /* 0x002ee80000300800 */
        /* <DEDUP_REMOVED lines=14> */
[----:B--2---:R0:W-:Y:S04]  /*23930*/  STS.U8 [R8+0x9000], R23 ;  /* 0x0090001708007388 */ /* 0x0041e80000000000 */
[----:B-1----:R-:W2:Y:S04]  /*23940*/  LDL.LU R139, [R1+0x2810] ;  /* 0x00281000018b7983 */ /* 0x002ea80000300800 */
[----:B------:R1:W-:Y:S04]  /*23950*/  STS.U8 [R8+0xd000], R216 ;  /* 0x00d000d808007388 */ /* 0x0003e80000000000 */
[----:B0-----:R-:W3:Y:S04]  /*23960*/  LDL.LU R23, [R1+0x280c] ;  /* 0x00280c0001177983 */ /* 0x001ee80000300800 */
[----:B------:R0:W-:Y:S04]  /*23970*/  STS.U8 [R8+0x1400], R110 ;  /* 0x0014006e08007388 */ /* 0x0001e80000000000 */
        /* <DEDUP_REMOVED lines=11> */
[----:B-1----:R-:W2:Y:S04]  /*23a30*/  LDL.LU R107, [R1+0x27f0] ;  /* 0x0027f000016b7983 */ /* 0x002ea80000300800 */
[----:B------:R-:W-:Y:S04]  /*23a40*/  STS.U8 [R8+0xa400], R100 ;  /* 0x00a4006408007388 */ /* 0x000fe80000000000 */
[----:B------:R-:W-:Y:S04]  /*23a50*/  STS.U8 [R8+0xe400], R48 ;  /* 0x00e4003008007388 */ /* 0x000fe80000000000 */
[----:B------:R-:W-:Y:S04]  /*23a60*/  STS.U8 [R8+0x2800], R98 ;  /* 0x0028006208007388 */ /* 0x000fe80000000000 */
[----:B------:R-:W-:Y:S04]  /*23a70*/  STS.U8 [R8+0x6800], R99 ;  /* 0x0068006308007388 */ /* 0x000fe80000000000 */
[----:B------:R-:W-:Y:S04]  /*23a80*/  STS.U8 [R8+0xa800], R120 ;  /* 0x00a8007808007388 */ /* 0x000fe80000000000 */
[----:B------:R-:W-:Y:S04]  /*23a90*/  STS.U8 [R8+0xe800], R14 ;  /* 0x00e8000e08007388 */ /* 0x000fe80000000000 */
[----:B----4-:R-:W-:Y:S04]  /*23aa0*/  STS.U8 [R8+0x6400], R101 ;  /* 0x0064006508007388 */ /* 0x010fe80000000000 */
[----:B------:R-:W-:Y:S04]  /*23ab0*/  STS.U8 [R8+0x2400], R144 ;  /* 0x0024009008007388 */ /* 0x000fe80000000000 */
[----:B------:R-:W-:Y:S04]  /*23ac0*/  STS.U8 [R8+0x7000], R57 ;  /* 0x0070003908007388 */ /* 0x000fe80000000000 */
[----:B------:R-:W-:Y:S04]  /*23ad0*/  STS.U8 [R8+0xec00], R118 ;  /* 0x00ec007608007388 */ /* 0x000fe80000000000 */
[----:B------:R-:W-:Y:S04]  /*23ae0*/  STS.U8 [R8+0xac00], R119 ;  /* 0x00ac007708007388 */ /* 0x000fe80000000000 */
[----:B------:R-:W-:Y:S04]  /*23af0*/  STS.U8 [R8+0x3000], R108 ;  /* 0x0030006c08007388 */ /* 0x000fe80000000000 */
[----:B--2---:R0:W-:Y:S04]  /*23b00*/  STS.U8 [R8+0x6000], R107 ;  /* 0x0060006b08007388 */ /* 0x0041e80000000000 */
[----:B0-----:R-:W2:Y:S04]  /*23b10*/  LDL.LU R107, [R1+0x854] ;  /* 0x00085400016b7983 */ /* 0x001ea80000300800 */
[----:B------:R-:W4:Y:S04]  /*23b20*/  LDL.LU R144, [R1+0x27ec] ;  /* 0x0027ec0001907983 */ /* 0x000f280000300800 */
[----:B------:R-:W3:Y:S04]  /*23b30*/  LDL.LU R101, [R1+0x27e8] ;  /* 0x0027e80001657983 */ /* 0x000ee80000300800 */
[----:B------:R-:W4:Y:S04]  /*23b40*/  LDL.LU R100, [R1+0x27e4] ;  /* 0x0027e40001647983 */ /* 0x000f280000300800 */
[----:B------:R-:W3:Y:S04]  /*23b50*/  LDL.LU R48, [R1+0x27e0] ;  /* 0x0027e00001307983 */ /* 0x000ee80000300800 */
[----:B------:R-:W4:Y:S04]  /*23b60*/  LDL.LU R98, [R1+0x27dc] ;  /* 0x0027dc0001627983 */ /* 0x000f280000300800 */
[----:B------:R-:W3:Y:S04]  /*23b70*/  LDL.LU R99, [R1+0x27d8] ;  /* 0x0027d80001637983 */ /* 0x000ee80000300800 */
[----:B------:R-:W4:Y:S04]  /*23b80*/  LDL.LU R120, [R1+0x27d4] ;  /* 0x0027d40001787983 */ /* 0x000f280000300800 */
[----:B------:R-:W2:Y:S04]  /*23b90*/  LDL.LU R14, [R1+0x27d0] ;  /* 0x0027d000010e7983 */ /* 0x000ea80000300800 */
[----:B------:R-:W3:Y:S04]  /*23ba0*/  LDL.LU R57, [R1+0x850] ;  /* 0x0008500001397983 */ /* 0x000ee80000300800 */
[----:B------:R-:W4:Y:S04]  /*23bb0*/  LDL.LU R118, [R1+0x84c] ;  /* 0x00084c0001767983 */ /* 0x000f280000300800 */
[----:B------:R-:W4:Y:S04]  /*23bc0*/  LDL.LU R119, [R1+0x848] ;  /* 0x0008480001777983 */ /* 0x000f280000300800 */
[----:B------:R-:W4:Y:S04]  /*23bd0*/  LDL.LU R108, [R1+0x804] ;  /* 0x00080400016c7983 */ /* 0x000f280000300800 */
[----:B------:R0:W-:Y:S04]  /*23be0*/  STS.U8 [R8+0x2c00], R150 ;  /* 0x002c009608007388 */ /* 0x0001e80000000000 */
[----:B------:R1:W-:Y:S04]  /*23bf0*/  STS.U8 [R8+0x6c00], R149 ;  /* 0x006c009508007388 */ /* 0x0003e80000000000 */
[----:B------:R1:W-:Y:S04]  /*23c00*/  STS.U8 [R8+0xf000], R45 ;  /* 0x00f0002d08007388 */ /* 0x0003e80000000000 */
[----:B0-----:R-:W4:Y:S04]  /*23c10*/  LDL.LU R150, [R1+0x800] ;  /* 0x0008000001967983 */ /* 0x001f280000300800 */
[----:B-1----:R-:W4:Y:S04]  /*23c20*/  LDL.LU R149, [R1+0x7fc] ;  /* 0x0007fc0001957983 */ /* 0x002f280000300800 */
        /* <DEDUP_REMOVED lines=22> */
[----:B------:R-:W4:Y:S04]  /*23d90*/  LDL.LU R45, [R1+0x7f8] ;  /* 0x0007f800012d7983 */ /* 0x000f280000300800 */
[----:B0-----:R-:W4:Y:S04]  /*23da0*/  LDL.LU R46, [R1+0x784] ;  /* 0x00078400012e7983 */ /* 0x001f280000300800 */
[----:B--2---:R0:W-:Y:S04]  /*23db0*/  STS.U8 [R14+0x80], R107 ;  /* 0x0000806b0e007388 */ /* 0x0041e80000000000 */
        /* <DEDUP_REMOVED lines=23> */
[----:B---3--:R0:W-:Y:S04]  /*23f30*/  STS.U8 [R14+0x4080], R57 ;  /* 0x004080390e007388 */ /* 0x0081e80000000000 */
[----:B----4-:R1:W-:Y:S04]  /*23f40*/  STS.U8 [R14+0x8080], R118 ;  /* 0x008080760e007388 */ /* 0x0103e80000000000 */
[----:B------:R3:W-:Y:S04]  /*23f50*/  STS.U8 [R14+0xc080], R119 ;  /* 0x00c080770e007388 */ /* 0x0007e80000000000 */
[----:B0-----:R-:W4:Y:S04]  /*23f60*/  LDL.LU R57, [R1+0x27cc] ;  /* 0x0027cc0001397983 */ /* 0x001f280000300800 */
[----:B-1----:R-:W4:Y:S04]  /*23f70*/  LDL.LU R118, [R1+0x27c8] ;  /* 0x0027c80001767983 */ /* 0x002f280000300800 */
[----:B---3--:R-:W3:Y:S04]  /*23f80*/  LDL.LU R119, [R1+0x27c4] ;  /* 0x0027c40001777983 */ /* 0x008ee80000300800 */
[----:B------:R0:W-:Y:S04]  /*23f90*/  STS.U8 [R14+0x480], R108 ;  /* 0x0004806c0e007388 */ /* 0x0001e80000000000 */
[----:B0-----:R-:W3:Y:S04]  /*23fa0*/  LDL.LU R108, [R1+0x27c0] ;  /* 0x0027c000016c7983 */ /* 0x001ee80000300800 */
[----:B------:R0:W-:Y:S04]  /*23fb0*/  STS.U8 [R14+0x4480], R150 ;  /* 0x004480960e007388 */ /* 0x0001e80000000000 */
[----:B------:R1:W-:Y:S04]  /*23fc0*/  STS.U8 [R14+0x8480], R149 ;  /* 0x008480950e007388 */ /* 0x0003e80000000000 */
[----:B------:R1:W-:Y:S04]  /*23fd0*/  STS.U8 [R14+0xc480], R45 ;  /* 0x00c4802d0e007388 */ /* 0x0003e80000000000 */
[----:B0-----:R-:W3:Y:S04]  /*23fe0*/  LDL.LU R150, [R1+0x27bc] ;  /* 0x0027bc0001967983 */ /* 0x001ee80000300800 */
[----:B-1----:R-:W3:Y:S04]  /*23ff0*/  LDL.LU R149, [R1+0x27b8] ;  /* 0x0027b80001957983 */ /* 0x002ee80000300800 */
[----:B------:R-:W3:Y:S04]  /*24000*/  LDL.LU R45, [R1+0x27b4] ;  /* 0x0027b400012d7983 */ /* 0x000ee80000300800 */
[----:B------:R0:W-:Y:S04]  /*24010*/  STS.U8 [R14+0x880], R46 ;  /* 0x0008802e0e007388 */ /* 0x0001e80000000000 */
[----:B------:R-:W-:Y:S04]  /*24020*/  STS.U8 [R14+0x2480], R9 ;  /* 0x002480090e007388 */ /* 0x000fe80000000000 */
[----:B0-----:R-:W3:Y:S04]  /*24030*/  LDL.LU R46, [R1+0x27b0] ;  /* 0x0027b000012e7983 */ /* 0x001ee80000300800 */
        /* <DEDUP_REMOVED lines=15> */
[----:B--2---:R0:W-:Y:S04]  /*24130*/  STS.U8 [R14+0x4880], R107 ;  /* 0x0048806b0e007388 */ /* 0x0041e80000000000 */
[----:B0-----:R-:W2:Y:S04]  /*24140*/  LDL.LU R107, [R1+0x27ac] ;  /* 0x0027ac00016b7983 */ /* 0x001ea80000300800 */
[----:B----4-:R-:W-:Y:S04]  /*24150*/  STS.U8 [R14+0xe080], R57 ;  /* 0x00e080390e007388 */ /* 0x010fe80000000000 */
[----:B------:R-:W-:Y:S04]  /*24160*/  STS.U8 [R14+0xa080], R118 ;  /* 0x00a080760e007388 */ /* 0x000fe80000000000 */
[----:B---3--:R-:W-:Y:S04]  /*24170*/  STS.U8 [R14+0x6080], R119 ;  /* 0x006080770e007388 */ /* 0x008fe80000000000 */
[----:B------:R0:W-:Y:S04]  /*24180*/  STS.U8 [R14+0x2080], R108 ;  /* 0x0020806c0e007388 */ /* 0x0001e80000000000 */
[----:B0-----:R-:W3:Y:S04]  /*24190*/  LDL.LU R108, [R1+0x27a8] ;  /* 0x0027a800016c7983 */ /* 0x001ee80000300800 */
[----:B------:R-:W4:Y:S04]  /*241a0*/  LDL.LU R119, [R1+0x27a4] ;  /* 0x0027a40001777983 */ /* 0x000f280000300800 */
[----:B------:R-:W2:Y:S04]  /*241b0*/  LDL.LU R118, [R1+0x27a0] ;  /* 0x0027a00001767983 */ /* 0x000ea80000300800 */
[----:B------:R-:W3:Y:S04]  /*241c0*/  LDL.LU R57, [R1+0x279c] ;  /* 0x00279c0001397983 */ /* 0x000ee80000300800 */
[----:B------:R-:W4:Y:S04]  /*241d0*/  LDL.LU R9, [R1+0x2798] ;  /* 0x0027980001097983 */ /* 0x000f280000300800 */
        /* <DEDUP_REMOVED lines=14> */
[----:B------:R-:W4:Y:S04]  /*242c0*/  LDL.LU R13, [R1+0x275c] ;  /* 0x00275c00010d7983 */ /* 0x000f280000300800 */
        /* <DEDUP_REMOVED lines=34> */
[----:B----4-:R0:W-:Y:S04]  /*244f0*/  STS.U8 [R13+0x100], R9 ;  /* 0x000100090d007388 */ /* 0x0101e80000000000 */
[----:B0-----:R-:W4:Y:S04]  /*24500*/  LDL.LU R9, [R1+0x2758] ;  /* 0x0027580001097983 */ /* 0x001f280000300800 */
[----:B------:R-:W4:Y:S04]  /*24510*/  LDL.LU R207, [R1+0x7f4] ;  /* 0x0007f40001cf7983 */ /* 0x000f280000300800 */
        /* <DEDUP_REMOVED lines=27> */
[----:B---3--:R0:W-:Y:S04]  /*246d0*/  STS.U8 [R13+0x4100], R57 ;  /* 0x004100390d007388 */ /* 0x0081e80000000000 */
[----:B--2---:R1:W-:Y:S04]  /*246e0*/  STS.U8 [R13+0x8100], R118 ;  /* 0x008100760d007388 */ /* 0x0043e80000000000 */
[----:B------:R2:W-:Y:S04]  /*246f0*/  STS.U8 [R13+0xc100], R119 ;  /* 0x00c100770d007388 */ /* 0x0005e80000000000 */
[----:B0-----:R-:W3:Y:S04]  /*24700*/  LDL.LU R57, [R1+0x2754] ;  /* 0x0027540001397983 */ /* 0x001ee80000300800 */
[----:B-1----:R-:W3:Y:S04]  /*24710*/  LDL.LU R118, [R1+0x2750] ;  /* 0x0027500001767983 */ /* 0x002ee80000300800 */
[----:B--2---:R-:W2:Y:S04]  /*24720*/  LDL.LU R119, [R1+0x274c] ;  /* 0x00274c0001777983 */ /* 0x004ea80000300800 */
[----:B------:R0:W-:Y:S04]  /*24730*/  STS.U8 [R13+0x2100], R120 ;  /* 0x002100780d007388 */ /* 0x0001e80000000000 */
[----:B------:R1:W-:Y:S04]  /*24740*/  STS.U8 [R13+0x6100], R99 ;  /* 0x006100630d007388 */ /* 0x0003e80000000000 */
[----:B------:R1:W-:Y:S04]  /*24750*/  STS.U8 [R13+0xa100], R98 ;  /* 0x00a100620d007388 */ /* 0x0003e80000000000 */
[----:B0-----:R-:W3:Y:S04]  /*24760*/  LDL.LU R120, [R1+0x2748] ;  /* 0x0027480001787983 */ /* 0x001ee80000300800 */
[----:B-1----:R-:W2:Y:S04]  /*24770*/  LDL.LU R99, [R1+0x2744] ;  /* 0x0027440001637983 */ /* 0x002ea80000300800 */
[----:B------:R-:W3:Y:S04]  /*24780*/  LDL.LU R98, [R1+0x2740] ;  /* 0x0027400001627983 */ /* 0x000ee80000300800 */
[----:B------:R0:W-:Y:S04]  /*24790*/  STS.U8 [R13+0xe100], R48 ;  /* 0x00e100300d007388 */ /* 0x0001e80000000000 */
[----:B------:R1:W-:Y:S04]  /*247a0*/  STS.U8 [R13+0x2500], R47 ;  /* 0x0025002f0d007388 */ /* 0x0003e80000000000 */
[----:B------:R1:W-:Y:S04]  /*247b0*/  STS.U8 [R13+0x6500], R41 ;  /* 0x006500290d007388 */ /* 0x0003e80000000000 */
[----:B0-----:R-:W2:Y:S04]  /*247c0*/  LDL.LU R48, [R1+0x273c] ;  /* 0x00273c0001307983 */ /* 0x001ea80000300800 */
[----:B-1----:R-:W3:Y:S04]  /*247d0*/  LDL.LU R47, [R1+0x2738] ;  /* 0x00273800012f7983 */ /* 0x002ee80000300800 */
[----:B------:R-:W2:Y:S04]  /*247e0*/  LDL.LU R41, [R1+0x2734] ;  /* 0x0027340001297983 */ /* 0x000ea80000300800 */
[----:B------:R0:W-:Y:S04]  /*247f0*/  STS.U8 [R13+0xa500], R42 ;  /* 0x00a5002a0d007388 */ /* 0x0001e80000000000 */
[----:B------:R1:W-:Y:S04]  /*24800*/  STS.U8 [R13+0xe500], R43 ;  /* 0x00e5002b0d007388 */ /* 0x0003e80000000000 */
[----:B------:R1:W-:Y:S04]  /*24810*/  STS.U8 [R13+0x2900], R44 ;  /* 0x0029002c0d007388 */ /* 0x0003e80000000000 */
[----:B0-----:R-:W2:Y:S04]  /*24820*/  LDL.LU R42, [R1+0x2730] ;  /* 0x00273000012a7983 */ /* 0x001ea80000300800 */
[----:B-1----:R-:W2:Y:S04]  /*24830*/  LDL.LU R43, [R1+0x272c] ;  /* 0x00272c00012b7983 */ /* 0x002ea80000300800 */
        /* <DEDUP_REMOVED lines=21> */
[----:B0-----:R-:W2:Y:S04]  /*24990*/  LDL.LU R109, [R1+0x2700] ;  /* 0x00270000016d7983 */ /* 0x001ea80000300800 */
[----:B-1----:R-:W3:Y:S04]  /*249a0*/  LDL.LU R12, [R1+0x26fc] ;  /* 0x0026fc00010c7983 */ /* 0x002ee80000300800 */
[----:B------:R-:W-:Y:S04]  /*249b0*/  STS.U8 [R13+0x3500], R239 ;  /* 0x003500ef0d007388 */ /* 0x000fe80000000000 */
[----:B----4-:R-:W-:Y:S04]  /*249c0*/  STS.U8 [R13+0x500], R207 ;  /* 0x000500cf0d007388 */ /* 0x010fe80000000000 */
[----:B------:R0:W-:Y:S04]  /*249d0*/  STS.U8 [R13+0x8900], R243 ;  /* 0x008900f30d007388 */ /* 0x0001e80000000000 */
[----:B------:R1:W-:Y:S04]  /*249e0*/  STS.U8 [R13+0xc900], R178 ;  /* 0x00c900b20d007388 */ /* 0x0003e80000000000 */
[----:B------:R4:W-:Y:S04]  /*249f0*/  STS.U8 [R13+0xd00], R8 ;  /* 0x000d00080d007388 */ /* 0x0009e80000000000 */
[----:B0-----:R-:W2:Y:S04]  /*24a00*/  LDL.LU R243, [R1+0x7e4] ;  /* 0x0007e40001f37983 */ /* 0x001ea80000300800 */
[----:B-1----:R-:W2:Y:S04]  /*24a10*/  LDL.LU R178, [R1+0x7e0] ;  /* 0x0007e00001b27983 */ /* 0x002ea80000300800 */
[----:B------:R0:W-:Y:S04]  /*24a20*/  STS.U8 [R13+0x4d00], R179 ;  /* 0x004d00b30d007388 */ /* 0x0001e80000000000 */
[----:B----4-:R-:W4:Y:S04]  /*24a30*/  LDL.LU R8, [R1+0x7dc] ;  /* 0x0007dc0001087983 */ /* 0x010f280000300800 */
[----:B------:R1:W-:Y:S04]  /*24a40*/  STS.U8 [R13+0x8d00], R180 ;  /* 0x008d00b40d007388 */ /* 0x0003e80000000000 */
[----:B0-----:R-:W4:Y:S04]  /*24a50*/  LDL.LU R179, [R1+0x7d8] ;  /* 0x0007d80001b37983 */ /* 0x001f280000300800 */
[----:B------:R0:W-:Y:S04]  /*24a60*/  STS.U8 [R13+0xcd00], R181 ;  /* 0x00cd00b50d007388 */ /* 0x0001e80000000000 */
[----:B-1----:R-:W4:Y:S04]  /*24a70*/  LDL.LU R180, [R1+0x764] ;  /* 0x0007640001b47983 */ /* 0x002f280000300800 */
        /* <DEDUP_REMOVED lines=30> */
[----:B------:R-:W-:Y:S04]  /*24c60*/  STS.U8 [R13+0x4500], R208 ;  /* 0x004500d00d007388 */ /* 0x000fe80000000000 */
[----:B------:R-:W-:Y:S04]  /*24c70*/  STS.U8 [R13+0x8500], R209 ;  /* 0x008500d10d007388 */ /* 0x000fe80000000000 */
[----:B------:R-:W-:Y:S04]  /*24c80*/  STS.U8 [R13+0xc500], R240 ;  /* 0x00c500f00d007388 */ /* 0x000fe80000000000 */
[----:B------:R-:W-:Y:S04]  /*24c90*/  STS.U8 [R13+0x900], R241 ;  /* 0x000900f10d007388 */ /* 0x000fe80000000000 */
[----:B------:R-:W-:Y:S04]  /*24ca0*/  STS.U8 [R13+0x4900], R242 ;  /* 0x004900f20d007388 */ /* 0x000fe80000000000 */
[----:B------:R0:W-:Y:S04]  /*24cb0*/  STS.U8 [R13+0xdd00], R5 ;  /* 0x00dd00050d007388 */ /* 0x0001e80000000000 */
        /* <DEDUP_REMOVED lines=12> */
[----:B0-----:R-:W4:Y:S04]  /*24d80*/  LDL.LU R5, [R1+0x55c] ;  /* 0x00055c0001057983 */ /* 0x001f280000300800 */
[----:B---3--:R0:W-:Y:S04]  /*24d90*/  STS.U8 [R12+0x180], R108 ;  /* 0x0001806c0c007388 */ /* 0x0081e80000000000 */
[----:B------:R1:W-:Y:S04]  /*24da0*/  STS.U8 [R12+0x4180], R107 ;  /* 0x0041806b0c007388 */ /* 0x0003e80000000000 */
[----:B------:R3:W-:Y:S04]  /*24db0*/  STS.U8 [R12+0x8180], R46 ;  /* 0x0081802e0c007388 */ /* 0x0007e80000000000 */
[----:B0-----:R-:W4:Y:S04]  /*24dc0*/  LDL.LU R108, [R1+0x26f8] ;  /* 0x0026f800016c7983 */ /* 0x001f280000300800 */
[----:B-1----:R-:W4:Y:S04]  /*24dd0*/  LDL.LU R107, [R1+0x26f4] ;  /* 0x0026f400016b7983 */ /* 0x002f280000300800 */
[----:B---3--:R-:W3:Y:S04]  /*24de0*/  LDL.LU R46, [R1+0x26f0] ;  /* 0x0026f000012e7983 */ /* 0x008ee80000300800 */
[----:B------:R0:W-:Y:S04]  /*24df0*/  STS.U8 [R12+0xc180], R45 ;  /* 0x00c1802d0c007388 */ /* 0x0001e80000000000 */
[----:B0-----:R-:W3:Y:S04]  /*24e00*/  LDL.LU R45, [R1+0x26ec] ;  /* 0x0026ec00012d7983 */ /* 0x001ee80000300800 */
[----:B--2---:R-:W-:Y:S04]  /*24e10*/  STS.U8 [R12+0x580], R243 ;  /* 0x000580f30c007388 */ /* 0x004fe80000000000 */
[----:B------:R-:W-:Y:S04]  /*24e20*/  STS.U8 [R12+0x4580], R178 ;  /* 0x004580b20c007388 */ /* 0x000fe80000000000 */
[----:B----4-:R-:W-:Y:S04]  /*24e30*/  STS.U8 [R12+0x8580], R8 ;  /* 0x008580080c007388 */ /* 0x010fe80000000000 */
        /* <DEDUP_REMOVED lines=26> */
[----:B------:R0:W-:Y:S04]  /*24fe0*/  STS.U8 [R12+0x9980], R45 ;  /* 0x0099802d0c007388 */ /* 0x0001e80000000000 */
[----:B0-----:R-:W2:Y:S04]  /*24ff0*/  LDL.LU R45, [R1+0x26e8] ;  /* 0x0026e800012d7983 */ /* 0x001ea80000300800 */
[----:B------:R-:W3:Y:S04]  /*25000*/  LDL.LU R46, [R1+0x26e4] ;  /* 0x0026e400012e7983 */ /* 0x000ee80000300800 */
[----:B------:R-:W4:Y:S04]  /*25010*/  LDL.LU R47, [R1+0x26e0] ;  /* 0x0026e000012f7983 */ /* 0x000f280000300800 */
[----:B------:R-:W2:Y:S04]  /*25020*/  LDL.LU R48, [R1+0x26dc] ;  /* 0x0026dc0001307983 */ /* 0x000ea80000300800 */
        /* <DEDUP_REMOVED lines=21> */
[----:B------:R-:W4:Y:S04]  /*25180*/  LDL.LU R11, [R1+0x2684] ;  /* 0x00268400010b7983 */ /* 0x000f280000300800 */
[----:B------:R0:W-:Y:S04]  /*25190*/  STS.U8 [R12+0xc980], R211 ;  /* 0x00c980d30c007388 */ /* 0x0001e80000000000 */
[----:B------:R1:W-:Y:S04]  /*251a0*/  STS.U8 [R12+0xd80], R212 ;  /* 0x000d80d40c007388 */ /* 0x0003e80000000000 */
[----:B------:R1:W-:Y:S04]  /*251b0*/  STS.U8 [R12+0x4d80], R213 ;  /* 0x004d80d50c007388 */ /* 0x0003e80000000000 */
[----:B0-----:R-:W3:Y:S04]  /*251c0*/  LDL.LU R211, [R1+0x7d4] ;  /* 0x0007d40001d37983 */ /* 0x001ee80000300800 */
[----:B-1----:R-:W3:Y:S04]  /*251d0*/  LDL.LU R212, [R1+0x7d0] ;  /* 0x0007d00001d47983 */ /* 0x002ee80000300800 */
[----:B------:R0:W-:Y:S04]  /*251e0*/  STS.U8 [R12+0x8d80], R244 ;  /* 0x008d80f40c007388 */ /* 0x0001e80000000000 */
[----:B------:R-:W3:Y:S04]  /*251f0*/  LDL.LU R213, [R1+0x7cc] ;  /* 0x0007cc0001d57983 */ /* 0x000ee80000300800 */
        /* <DEDUP_REMOVED lines=22> */
[----:B------:R-:W-:Y:S04]  /*25360*/  STS.U8 [R12+0x980], R180 ;  /* 0x000980b40c007388 */ /* 0x000fe80000000000 */
[----:B------:R-:W-:Y:S04]  /*25370*/  STS.U8 [R12+0x4980], R181 ;  /* 0x004980b50c007388 */ /* 0x000fe80000000000 */
[----:B------:R-:W-:Y:S04]  /*25380*/  STS.U8 [R12+0x8980], R210 ;  /* 0x008980d20c007388 */ /* 0x000fe80000000000 */
[----:B-1----:R-:W3:Y:S04]  /*25390*/  LDL.LU R5, [R1+0x648] ;  /* 0x0006480001057983 */ /* 0x002ee80000300800 */
        /* <DEDUP_REMOVED lines=12> */
[----:B------:R-:W-:Y:S04]  /*25460*/  STL.64 [R1+0x2468], R12 ;  /* 0x0024680c01007387 */ /* 0x000fe80000100a00 */
[----:B----4-:R0:W-:Y:S04]  /*25470*/  STS.U8 [R11+0x200], R149 ;  /* 0x000200950b007388 */ /* 0x0101e80000000000 */
[----:B------:R1:W-:Y:S04]  /*25480*/  STS.U8 [R11+0x4200], R150 ;  /* 0x004200960b007388 */ /* 0x0003e80000000000 */
[----:B------:R4:W-:Y:S04]  /*25490*/  STS.U8 [R11+0x8200], R151 ;  /* 0x008200970b007388 */ /* 0x0009e80000000000 */
[----:B0-----:R-:W3:Y:S04]  /*254a0*/  LDL.LU R149, [R1+0x2680] ;  /* 0x0026800001957983 */ /* 0x001ee80000300800 */
[----:B-1----:R-:W3:Y:S04]  /*254b0*/  LDL.LU R150, [R1+0x267c] ;  /* 0x00267c0001967983 */ /* 0x002ee80000300800 */
[----:B----4-:R-:W4:Y:S04]  /*254c0*/  LDL.LU R151, [R1+0x2678] ;  /* 0x0026780001977983 */ /* 0x010f280000300800 */
[----:B------:R0:W-:Y:S04]  /*254d0*/  STS.U8 [R11+0xc200], R53 ;  /* 0x00c200350b007388 */ /* 0x0001e80000000000 */
[----:B0-----:R-:W4:Y:S04]  /*254e0*/  LDL.LU R53, [R1+0x2674] ;  /* 0x0026740001357983 */ /* 0x001f280000300800 */
[----:B--2---:R-:W-:Y:S04]  /*254f0*/  STS.U8 [R11+0x1600], R54 ;  /* 0x001600360b007388 */ /* 0x004fe80000000000 */
[----:B------:R-:W-:Y:S04]  /*25500*/  STS.U8 [R11+0x5600], R55 ;  /* 0x005600370b007388 */ /* 0x000fe80000000000 */
[----:B---3--:R-:W-:Y:S04]  /*25510*/  STS.U8 [R11+0x9600], R56 ;  /* 0x009600380b007388 */ /* 0x008fe80000000000 */
        /* <DEDUP_REMOVED lines=99> */
[----:B---3--:R1:W-:Y:S04]  /*25b50*/  STS.U8 [R10+0x4a80], R67 ;  /* 0x004a80430a007388 */ /* 0x0083e80000000000 */
[----:B------:R3:W-:Y:S04]  /*25b60*/  STS.U8 [R10+0x8a80], R68 ;  /* 0x008a80440a007388 */ /* 0x0007e80000000000 */
[----:B0-----:R-:W4:Y:S04]  /*25b70*/  LDL.LU R66, [R1+0x25ec] ;  /* 0x0025ec0001427983 */ /* 0x001f280000300800 */
[----:B-1----:R-:W4:Y:S04]  /*25b80*/  LDL.LU R67, [R1+0x25e8] ;  /* 0x0025e80001437983 */ /* 0x002f280000300800 */
[----:B---3--:R-:W3:Y:S04]  /*25b90*/  LDL.LU R68, [R1+0x25e4] ;  /* 0x0025e40001447983 */ /* 0x008ee80000300800 */
[----:B------:R0:W-:Y:S04]  /*25ba0*/  STS.U8 [R10+0xca80], R69 ;  /* 0x00ca80450a007388 */ /* 0x0001e80000000000 */
[----:B------:R1:W-:Y:S04]  /*25bb0*/  STS.U8 [R10+0xe80], R118 ;  /* 0x000e80760a007388 */ /* 0x0003e80000000000 */
[----:B------:R2:W-:Y:S04]  /*25bc0*/  STS.U8 [R10+0x4e80], R119 ;  /* 0x004e80770a007388 */ /* 0x0005e80000000000 */
[----:B0-----:R-:W4:Y:S04]  /*25bd0*/  LDL.LU R69, [R1+0x25e0] ;  /* 0x0025e00001457983 */ /* 0x001f280000300800 */
[----:B-1----:R-:W3:Y:S04]  /*25be0*/  LDL.LU R118, [R1+0x25dc] ;  /* 0x0025dc0001767983 */ /* 0x002ee80000300800 */
[----:B--2---:R-:W2:Y:S04]  /*25bf0*/  LDL.LU R119, [R1+0x25d8] ;  /* 0x0025d80001777983 */ /* 0x004ea80000300800 */
[----:B------:R0:W-:Y:S04]  /*25c00*/  STS.U8 [R10+0x8e80], R120 ;  /* 0x008e80780a007388 */ /* 0x0001e80000000000 */
[----:B------:R1:W-:Y:S04]  /*25c10*/  STS.U8 [R10+0xce80], R121 ;  /* 0x00ce80790a007388 */ /* 0x0003e80000000000 */
[----:B------:R1:W-:Y:S04]  /*25c20*/  STS.U8 [R10+0x1280], R151 ;  /* 0x001280970a007388 */ /* 0x0003e80000000000 */
[----:B0-----:R-:W4:Y:S04]  /*25c30*/  LDL.LU R120, [R1+0x25d4] ;  /* 0x0025d40001787983 */ /* 0x001f280000300800 */
        /* <DEDUP_REMOVED lines=25> */
[----:B------:R-:W3:Y:S01]  /*25dd0*/  LDL.LU R9, [R1+0x259c] ;  /* 0x00259c0001097983 */ /* 0x000ee20000300800 */
[----:B------:R-:W0:Y:S03]  /*25de0*/  S2R R252, SR_TID.X ;  /* 0x0000000000fc7919 */ /* 0x000e260000002100 */
[----:B------:R-:W-:Y:S04]  /*25df0*/  STS.U8 [R10+0x280], R153 ;  /* 0x000280990a007388 */ /* 0x000fe80000000000 */
[----:B------:R-:W-:Y:S04]  /*25e00*/  STS.U8 [R10+0x4280], R155 ;  /* 0x0042809b0a007388 */ /* 0x000fe80000000000 */
[----:B------:R1:W-:Y:S04]  /*25e10*/  STS.U8 [R10+0x8280], R2 ;  /* 0x008280020a007388 */ /* 0x0003e80000000000 */
[----:B------:R-:W-:Y:S04]  /*25e20*/  STS.U8 [R10+0xc280], R3 ;  /* 0x00c280030a007388 */ /* 0x000fe80000000000 */
[----:B------:R-:W-:Y:S01]  /*25e30*/  STS.U8 [R10+0x680], R6 ;  /* 0x000680060a007388 */ /* 0x000fe20000000000 */
[----:B0-----:R-:W-:-:S04]  /*25e40*/  LOP3.LUT R252, R252, 0x7f, RZ, 0xc0, !PT ;  /* 0x0000007ffcfc7812 */ /* 0x001fc800078ec0ff */
[----:B------:R-:W-:Y:S01]  /*25e50*/  LOP3.LUT R8, R252, 0x70, RZ, 0x3c, !PT ;  /* 0x00000070fc087812 */ /* 0x000fe200078e3cff */
[----:B------:R-:W-:Y:S04]  /*25e60*/  STS.U8 [R10+0x4680], R7 ;  /* 0x004680070a007388 */ /* 0x000fe80000000000 */
[C---:B------:R-:W-:Y:S01]  /*25e70*/  IMAD.IADD R8, R217.reuse, 0x1, R8 ;  /* 0x00000001d9087824 */ /* 0x040fe200078e0208 */
[----:B------:R-:W-:Y:S04]  /*25e80*/  STS.U8 [R10+0x8680], R4 ;  /* 0x008680040a007388 */ /* 0x000fe80000000000 */
[----:B------:R-:W-:Y:S04]  /*25e90*/  STS.U8 [R10+0xc680], R5 ;  /* 0x00c680050a007388 */ /* 0x000fe80000000000 */
[----:B------:R0:W-:Y:S04]  /*25ea0*/  STS.U8 [R10+0x5e80], R21 ;  /* 0x005e80150a007388 */ /* 0x0001e80000000000 */
[----:B------:R0:W-:Y:S04]  /*25eb0*/  STS.U8 [R10+0x9e80], R61 ;  /* 0x009e803d0a007388 */ /* 0x0001e80000000000 */
[----:B------:R0:W-:Y:S04]  /*25ec0*/  STS.U8 [R10+0xde80], R0 ;  /* 0x00de80000a007388 */ /* 0x0001e80000000000 */
[----:B------:R0:W-:Y:S04]  /*25ed0*/  STS.U8 [R10+0x2280], R216 ;  /* 0x002280d80a007388 */ /* 0x0001e80000000000 */
        /* <DEDUP_REMOVED lines=30> */
[----:B------:R-:W-:Y:S01]  /*260c0*/  STS.U8 [R10+0xfe80], R158 ;  /* 0x00fe809e0a007388 */ /* 0x000fe20000000000 */
[----:B-1----:R-:W-:Y:S01]  /*260d0*/  VIADD R2, R217, 0x10000 ;  /* 0x00010000d9027836 */ /* 0x002fe20000000000 */
[----:B------:R-:W-:Y:S01]  /*260e0*/  UMOV UR57, 0x40000040 ;  /* 0x4000004000397882 */ /* 0x000fe20000000000 */
[----:B------:R-:W-:Y:S01]  /*260f0*/  UIADD3.64 UR44, UR8, 0x1fe, URZ ;  /* 0x000001fe082c7897 */ /* 0x000fe2000fffe03f */
[----:B0-----:R-:W2:Y:S02]  /*26100*/  LDL.LU R21, [R1+0x2598] ;  /* 0x0025980001157983 */ /* 0x001ea40000300800 */
[----:B------:R-:W-:Y:S01]  /*26110*/  SHF.R.U32.HI R2, RZ, 0x4, R2 ;  /* 0x00000004ff027819 */ /* 0x000fe20000011602 */
[----:B------:R-:W-:Y:S01]  /*26120*/  UIADD3.64 UR46, UR10, 0x3fe, URZ ;  /* 0x000003fe0a2e7897 */ /* 0x000fe2000fffe03f */
[----:B------:R-:W2:Y:S02]  /*26130*/  LDL.LU R61, [R1+0x2594] ;  /* 0x00259400013d7983 */ /* 0x000ea40000300800 */
[----:B------:R-:W-:Y:S01]  /*26140*/  SGXT.U32 R2, R2, 0xe ;  /* 0x0000000e0202781a */ /* 0x000fe20000000000 */
[----:B------:R-:W-:Y:S01]  /*26150*/  UIADD3.64 UR48, UR8, 0x200, URZ ;  /* 0x0000020008307897 */ /* 0x000fe2000fffe03f */
[----:B------:R-:W2:Y:S02]  /*26160*/  LDL.LU R0, [R1+0x2590] ;  /* 0x0025900001007983 */ /* 0x000ea40000300800 */
[----:B------:R-:W-:Y:S01]  /*26170*/  R2UR UR56, R2 ;  /* 0x00000000023872ca */ /* 0x000fe200000e0000 */
[----:B------:R-:W-:Y:S01]  /*26180*/  UIADD3.64 UR50, UR10, 0x400, URZ ;  /* 0x000004000a327897 */ /* 0x000fe2000fffe03f */
[----:B------:R-:W2:Y:S01]  /*26190*/  LDL.LU R216, [R1+0x258c] ;  /* 0x00258c0001d87983 */ /* 0x000ea20000300800 */
[----:B------:R-:W-:-:S02]  /*261a0*/  UIADD3.64 UR52, UR8, 0x202, URZ ;  /* 0x0000020208347897 */ /* 0x000fc4000fffe03f */
[----:B------:R-:W-:Y:S01]  /*261b0*/  UIADD3.64 UR54, UR10, 0x402, URZ ;  /* 0x000004020a367897 */ /* 0x000fe2000fffe03f */
[----:B------:R-:W2:Y:S04]  /*261c0*/  LDL.LU R23, [R1+0x2588] ;  /* 0x0025880001177983 */ /* 0x000ea80000300800 */
[----:B---3--:R-:W-:Y:S04]  /*261d0*/  STS.U8 [R9+0x300], R121 ;  /* 0x0003007909007388 */ /* 0x008fe80000000000 */
[----:B----4-:R-:W-:Y:S04]  /*261e0*/  STS.U8 [R9+0x4300], R120 ;  /* 0x0043007809007388 */ /* 0x010fe80000000000 */
        /* <DEDUP_REMOVED lines=125> */
[----:B------:R-:W-:Y:S01]  /*269c0*/  STS.U8 [R8+0xff80], R24 ;  /* 0x00ff801808007388 */ /* 0x000fe20000000000 */
[----:B------:R1:W-:Y:S06]  /*269d0*/  MEMBAR.ALL.CTA ;  /* 0x0000000000007992 */ /* 0x0003ec0000008000 */
[----:B-1----:R-:W1:Y:S02]  /*269e0*/  FENCE.VIEW.ASYNC.S ;  /* 0x00000000000073c6 */ /* 0x002e640000000000 */
[----:B-1----:R-:W-:Y:S06]  /*269f0*/  BAR.SYNC.DEFER_BLOCKING 0x0 ;  /* 0x0000000000007b1d */ /* 0x002fec0000010000 */
[----:B0-----:R-:W-:-:S06]  /*26a00*/  WARPGROUP.ARRIVE ;  /* 0x00000000000079c5 */ /* 0x001fcc0000000000 */
[----:B------:R-:W-:Y:S03]  /*26a10*/  QGMMA.64x128x32.F32.E4M3.E4M3 R152, gdesc[UR56], RZ, !UPT, gsb0 ;  /* 0x01e00000389879f3 */ /* 0x000fe6000c0008ff */
[----:B------:R-:W-:Y:S02]  /*26a20*/  WARPGROUP.DEPBAR.LE gsb0, 0x0 ;  /* 0x00008000000079c5 */ /* 0x000fe40000010000 */
[----:B------:R-:W-:-:S07]  /*26a30*/  WARPGROUP.ARRIVE ;  /* 0x00000000000079c5 */ /* 0x000fce0000000000 */
[----:B------:R-:W-:Y:S03]  /*26a40*/  QGMMA.64x128x32.F32.E4M3.E4M3 R152, gdesc[UR8], R152, gsb0 ;  /* 0x01e00000089879f3 */ /* 0x000fe60008000898 */
        /* <DEDUP_REMOVED lines=29> */
[----:B------:R-:W-:Y:S01]  /*26c20*/  QGMMA.64x128x32.F32.E4M3.E4M3 R152, gdesc[UR36], R152, gsb0 ;  /* 0x01e00000249879f3 */ /* 0x000fe20008000898 */
[----:B------:R-:W-:Y:S02]  /*26c30*/  R2UR UR47, R140 ;  /* 0x000000008c2f72ca */ /* 0x000fe400000e0000 */
[----:B------:R-:W-:Y:S02]  /*26c40*/  R2UR UR46, R141 ;  /* 0x000000008d2e72ca */ /* 0x000fe400000e0000 */
[----:B------:R-:W-:Y:S02]  /*26c50*/  R2UR UR45, R142 ;  /* 0x000000008e2d72ca */ /* 0x000fe400000e0000 */
[----:B------:R-:W-:Y:S01]  /*26c60*/  R2UR UR44, R143 ;  /* 0x000000008f2c72ca */ /* 0x000fe200000e0000 */
[----:B------:R-:W-:Y:S02]  /*26c70*/  WARPGROUP.DEPBAR.LE gsb0, 0x0 ;  /* 0x00008000000079c5 */ /* 0x000fe40000010000 */
[----:B------:R-:W-:-:S06]  /*26c80*/  WARPGROUP.ARRIVE ;  /* 0x00000000000079c5 */ /* 0x000fcc0000000000 */
[----:B------:R-:W-:Y:S01]  /*26c90*/  QGMMA.64x128x32.F32.E4M3.E4M3 R152, gdesc[UR40], R152, gsb0 ;  /* 0x01e00000289879f3 */ /* 0x000fe20008000898 */
[----:B------:R-:W-:Y:S04]  /*26ca0*/  STL.64 [R1+0x2470], R10 ;  /* 0x0024700a01007387 */ /* 0x000fe80000100a00 */
[----:B------:R-:W-:Y:S04]  /*26cb0*/  STL.64 [R1+0x2478], R8 ;  /* 0x0024780801007387 */ /* 0x000fe80000100a00 */
[----:B------:R-:W2:Y:S01]  /*26cc0*/  LDL R2, [R1+0xde4] ;  /* 0x000de40001027983 */ /* 0x000ea20000100800 */
[----:B------:R-:W-:-:S02]  /*26cd0*/  R2UR UR51, R144 ;  /* 0x00000000903372ca */ /* 0x000fc400000e0000 */
[----:B------:R-:W-:Y:S02]  /*26ce0*/  R2UR UR50, R145 ;  /* 0x00000000913272ca */ /* 0x000fe400000e0000 */
[----:B------:R-:W-:Y:S02]  /*26cf0*/  R2UR UR49, R146 ;  /* 0x00000000923172ca */ /* 0x000fe400000e0000 */
[----:B------:R-:W-:Y:S01]  /*26d00*/  R2UR UR48, R147 ;  /* 0x00000000933072ca */ /* 0x000fe200000e0000 */
[----:B------:R-:W-:Y:S02]  /*26d10*/  WARPGROUP.DEPBAR.LE gsb0, 0x0 ;  /* 0x00008000000079c5 */ /* 0x000fe40000010000 */
[----:B------:R-:W-:-:S06]  /*26d20*/  WARPGROUP.ARRIVE ;  /* 0x00000000000079c5 */ /* 0x000fcc0000000000 */
[----:B------:R-:W-:Y:S01]  /*26d30*/  QGMMA.64x128x32.F32.E4M3.E4M3 R152, gdesc[UR44], R152, gsb0 ;  /* 0x01e000002c9879f3 */ /* 0x000fe20008000898 */
[----:B------:R-:W-:Y:S02]  /*26d40*/  R2UR UR55, R148 ;  /* 0x00000000943772ca */ /* 0x000fe400000e0000 */
[----:B------:R-:W-:Y:S02]  /*26d50*/  R2UR UR54, R149 ;  /* 0x00000000953672ca */ /* 0x000fe400000e0000 */
[----:B------:R-:W-:Y:S02]  /*26d60*/  R2UR UR53, R150 ;  /* 0x00000000963572ca */ /* 0x000fe400000e0000 */
[----:B------:R-:W-:Y:S01]  /*26d70*/  R2UR UR52, R151 ;  /* 0x00000000973472ca */ /* 0x000fe200000e0000 */
[----:B------:R-:W-:Y:S02]  /*26d80*/  WARPGROUP.DEPBAR.LE gsb0, 0x0 ;  /* 0x00008000000079c5 */ /* 0x000fe40000010000 */
[----:B------:R-:W-:-:S06]  /*26d90*/  WARPGROUP.ARRIVE ;  /* 0x00000000000079c5 */ /* 0x000fcc0000000000 */
[----:B------:R-:W-:Y:S03]  /*26da0*/  QGMMA.64x128x32.F32.E4M3.E4M3 R152, gdesc[UR48], R152, gsb0 ;  /* 0x01e00000309879f3 */ /* 0x000fe60008000898 */
[----:B------:R-:W0:Y:S01]  /*26db0*/  S2R R3, SR_TID.X ;  /* 0x0000000000037919 */ /* 0x000e220000002100 */
[----:B------:R-:W-:Y:S01]  /*26dc0*/  LOP3.LUT R233, R21, 0x8, RZ, 0xfc, !PT ;  /* 0x0000000815e97812 */ /* 0x000fe200078efcff */
[----:B0-----:R-:W-:Y:S02]  /*26dd0*/  IMAD.SHL.U32 R15, R3, 0x2, RZ ;  /* 0x00000002030f7824 */ /* 0x001fe400078e00ff */
[----:B------:R-:W0:Y:S03]  /*26de0*/  LDC R3, c[0x0][0x238] ;  /* 0x00008e00ff037b82 */ /* 0x000e260000000800 */
[----:B------:R-:W-:-:S05]  /*26df0*/  LOP3.LUT R15, R15, 0x6, RZ, 0xc0, !PT ;  /* 0x000000060f0f7812 */ /* 0x000fca00078ec0ff */
[----:B--2---:R-:W-:Y:S01]  /*26e00*/  IMAD.IADD R15, R15, 0x1, R2 ;  /* 0x000000010f0f7824 */ /* 0x004fe200078e0202 */
[----:B------:R-:W-:Y:S02]  /*26e10*/  WARPGROUP.DEPBAR.LE gsb0, 0x0 ;  /* 0x00008000000079c5 */ /* 0x000fe40000010000 */
[----:B------:R-:W-:-:S06]  /*26e20*/  WARPGROUP.ARRIVE ;  /* 0x00000000000079c5 */ /* 0x000fcc0000000000 */
[----:B------:R-:W-:Y:S01]  /*26e30*/  QGMMA.64x128x32.F32.E4M3.E4M3 R152, gdesc[UR52], R152, gsb0 ;  /* 0x01e00000349879f3 */ /* 0x000fe20008000898 */
[C---:B------:R-:W-:Y:S02]  /*26e40*/  LOP3.LUT R20, R15.reuse, 0x70, RZ, 0xfc, !PT ;  /* 0x000000700f147812 */ /* 0x040fe400078efcff */
[----:B------:R-:W-:Y:S02]  /*26e50*/  LOP3.LUT R22, R15, 0x71, RZ, 0xfc, !PT ;  /* 0x000000710f167812 */ /* 0x000fe400078efcff */
[-C--:B------:R-:W-:Y:S02]  /*26e60*/  ISETP.GE.AND P2, PT, R21, R20.reuse, PT ;  /* 0x000000141500720c */ /* 0x080fe40003f46270 */
[----:B------:R-:W-:Y:S02]  /*26e70*/  ISETP.GE.AND P3, PT, R233, R20, PT ;  /* 0x00000014e900720c */ /* 0x000fe40003f66270 */
[-C--:B------:R-:W-:Y:S02]  /*26e80*/  ISETP.GE.AND P6, PT, R21, R22.reuse, PT ;  /* 0x000000161500720c */ /* 0x080fe40003fc6270 */
[----:B------:R-:W-:-:S02]  /*26e90*/  ISETP.GE.AND P5, PT, R233, R22, PT ;  /* 0x00000016e900720c */ /* 0x000fc40003fa6270 */
[C---:B------:R-:W-:Y:S02]  /*26ea0*/  LOP3.LUT R20, R15.reuse, 0x79, RZ, 0xfc, !PT ;  /* 0x000000790f147812 */ /* 0x040fe400078efcff */
[----:B------:R-:W-:Y:S02]  /*26eb0*/  LOP3.LUT R22, R15, 0x78, RZ, 0xfc, !PT ;  /* 0x000000780f167812 */ /* 0x000fe400078efcff */
[----:B------:R-:W-:Y:S02]  /*26ec0*/  SEL R232, RZ, 0x7fff8, P2 ;  /* 0x0007fff8ffe87807 */ /* 0x000fe40001000000 */
[----:B------:R-:W-:Y:S02]  /*26ed0*/  SEL R224, RZ, 0x1fffe, P3 ;  /* 0x0001fffeffe07807 */ /* 0x000fe40001800000 */
[-C--:B------:R-:W-:Y:S02]  /*26ee0*/  ISETP.GE.AND P4, PT, R21, R20.reuse, PT ;  /* 0x000000141500720c */ /* 0x080fe40003f86270 */
[----:B------:R-:W-:-:S02]  /*26ef0*/  ISETP.GE.AND P1, PT, R233, R20, PT ;  /* 0x00000014e900720c */ /* 0x000fc40003f26270 */
[-C--:B------:R-:W-:Y:S02]  /*26f00*/  ISETP.GE.AND P2, PT, R21, R22.reuse, PT ;  /* 0x000000161500720c */ /* 0x080fe40003f46270 */
[----:B------:R-:W-:Y:S02]  /*26f10*/  ISETP.GE.AND P3, PT, R233, R22, PT ;  /* 0x00000016e900720c */ /* 0x000fe40003f66270 */
[C---:B------:R-:W-:Y:S02]  /*26f20*/  LOP3.LUT R20, R15.reuse, 0x60, RZ, 0xfc, !PT ;  /* 0x000000600f147812 */ /* 0x040fe400078efcff */
[----:B------:R-:W-:Y:S02]  /*26f30*/  LOP3.LUT R22, R15, 0x61, RZ, 0xfc, !PT ;  /* 0x000000610f167812 */ /* 0x000fe400078efcff */
[----:B------:R-:W-:Y:S02]  /*26f40*/  SEL R223, RZ, 0x1, P5 ;  /* 0x00000001ffdf7807 */ /* 0x000fe40002800000 */
[----:B------:R-:W-:-:S02]  /*26f50*/  SEL R228, RZ, 0x4, P4 ;  /* 0x00000004ffe47807 */ /* 0x000fc40002000000 */
[----:B------:R-:W-:Y:S02]  /*26f60*/  SEL R227, RZ, 0x7fff8, P2 ;  /* 0x0007fff8ffe37807 */ /* 0x000fe40001000000 */
[----:B------:R-:W-:Y:S02]  /*26f70*/  ISETP.GE.AND P5, PT, R233, R20, PT ;  /* 0x00000014e900720c */ /* 0x000fe40003fa6270 */
[-C--:B------:R-:W-:Y:S02]  /*26f80*/  ISETP.GE.AND P4, PT, R21, R22.reuse, PT ;  /* 0x000000161500720c */ /* 0x080fe40003f86270 */
[----:B------:R-:W-:Y:S02]  /*26f90*/  ISETP.GE.AND P2, PT, R233, R22, PT ;  /* 0x00000016e900720c */ /* 0x000fe40003f46270 */
[----:B------:R-:W-:Y:S02]  /*26fa0*/  LOP3.LUT R22, R15, 0x68, RZ, 0xfc, !PT ;  /* 0x000000680f167812 */ /* 0x000fe400078efcff */
[----:B------:R-:W-:-:S02]  /*26fb0*/  SEL R222, RZ, 0x1fffe, P5 ;  /* 0x0001fffeffde7807 */ /* 0x000fc40002800000 */
[CC--:B------:R-:W-:Y:S02]  /*26fc0*/  ISETP.GE.AND P5, PT, R21.reuse, R22.reuse, PT ;  /* 0x000000161500720c */ /* 0x0c0fe40003fa6270 */
[----:B------:R-:W-:Y:S02]  /*26fd0*/  SEL R229, RZ, 0x4, P4 ;  /* 0x00000004ffe57807 */ /* 0x000fe40002000000 */
[----:B------:R-:W-:Y:S02]  /*26fe0*/  SEL R225, RZ, 0x7fff8, P5 ;  /* 0x0007fff8ffe17807 */ /* 0x000fe40002800000 */
[----:B------:R-:W-:Y:S02]  /*26ff0*/  ISETP.GT.AND P5, PT, R21, R15, PT ;  /* 0x0000000f1500720c */ /* 0x000fe40003fa4270 */
[----:B------:R-:W-:Y:S02]  /*27000*/  ISETP.GE.AND P4, PT, R233, R22, PT ;  /* 0x00000016e900720c */ /* 0x000fe40003f86270 */
[----:B------:R-:W-:-:S02]  /*27010*/  SEL R230, RZ, 0x4, P6 ;  /* 0x00000004ffe67807 */ /* 0x000fc40003000000 */
[----:B------:R-:W-:Y:S02]  /*27020*/  SEL R218, RZ, 0x1fffe, P4 ;  /* 0x0001fffeffda7807 */ /* 0x000fe40002000000 */
[----:B------:R-:W-:Y:S02]  /*27030*/  ISETP.GE.AND P4, PT, R233, R15, PT ;  /* 0x0000000fe900720c */ /* 0x000fe40003f86270 */
[----:B------:R-:W-:Y:S02]  /*27040*/  ISETP.GE.AND P6, PT, R21, R20, PT ;  /* 0x000000141500720c */ /* 0x000fe40003fc6270 */
[C---:B------:R-:W-:Y:S01]  /*27050*/  LOP3.LUT R20, R15.reuse, 0x69, RZ, 0xfc, !PT ;  /* 0x000000690f147812 */ /* 0x040fe200078efcff */
[----:B------:R-:W-:Y:S01]  /*27060*/  VIADD R22, R15, 0x8 ;  /* 0x000000080f167836 */ /* 0x000fe20000000000 */
[----:B------:R-:W-:Y:S02]  /*27070*/  SEL R220, RZ, 0x1fffe, P3 ;  /* 0x0001fffeffdc7807 */ /* 0x000fe40001800000 */
[----:B------:R-:W-:-:S02]  /*27080*/  SEL R231, RZ, 0x7fff8, P6 ;  /* 0x0007fff8ffe77807 */ /* 0x000fc40003000000 */
[-C--:B------:R-:W-:Y:S02]  /*27090*/  ISETP.GE.AND P3, PT, R21, R20.reuse, PT ;  /* 0x000000141500720c */ /* 0x080fe40003f66270 */
[----:B------:R-:W-:Y:S01]  /*270a0*/  ISETP.GE.AND P6, PT, R233, R20, PT ;  /* 0x00000014e900720c */ /* 0x000fe20003fc6270 */
[----:B------:R-:W-:Y:S01]  /*270b0*/  VIADD R20, R15, 0x9 ;  /* 0x000000090f147836 */ /* 0x000fe20000000000 */
[----:B------:R-:W-:Y:S02]  /*270c0*/  SEL R221, RZ, 0x1, P2 ;  /* 0x00000001ffdd7807 */ /* 0x000fe40001000000 */
[----:B------:R-:W-:Y:S02]  /*270d0*/  SEL R219, RZ, 0x1, P6 ;  /* 0x00000001ffdb7807 */ /* 0x000fe40003000000 */
[C---:B------:R-:W-:Y:S02]  /*270e0*/  ISETP.GE.AND P6, PT, R21.reuse, R22, PT ;  /* 0x000000161500720c */ /* 0x040fe40003fc6270 */
[----:B------:R-:W-:-:S02]  /*270f0*/  ISETP.GE.AND P2, PT, R21, R20, PT ;  /* 0x000000141500720c */ /* 0x000fc40003f46270 */
[----:B------:R-:W-:Y:S01]  /*27100*/  SEL R226, RZ, 0x4, P3 ;  /* 0x00000004ffe27807 */ /* 0x000fe20001800000 */
[----:B------:R-:W-:Y:S01]  /*27110*/  VIADD R22, R15, 0x10 ;  /* 0x000000100f167836 */ /* 0x000fe20000000000 */
[----:B------:R-:W-:Y:S01]  /*27120*/  ISETP.GE.AND P3, PT, R233, R20, PT ;  /* 0x00000014e900720c */ /* 0x000fe20003f66270 */
[----:B------:R-:W-:Y:S01]  /*27130*/  VIADD R20, R15, 0x11 ;  /* 0x000000110f147836 */ /* 0x000fe20000000000 */
[----:B------:R-:W-:Y:S02]  /*27140*/  WARPGROUP.DEPBAR.LE gsb0, 0x0 ;  /* 0x00008000000079c5 */ /* 0x000fe40000010000 */
[-C--:B0-----:R-:W-:Y:S01]  /*27150*/  FMUL R153, R153, R3.reuse ;  /* 0x0000000399997220 */ /* 0x081fe20000400000 */
[-C--:B------:R-:W-:Y:S01]  /*27160*/  FMUL R154, R154, R3.reuse ;  /* 0x000000039a9a7220 */ /* 0x080fe20000400000 */
[----:B------:R-:W-:Y:S03]  /*27170*/  STL.64 [R1+0x2490], R210 ;  /* 0x002490d201007387 */ /* 0x000fe60000100a00 */
[----:B------:R-:W-:Y:S01]  /*27180*/  FSEL R2, R153, -INF , P5 ;  /* 0xff80000099027808 */ /* 0x000fe20002800000 */
[----:B------:R-:W-:Y:S01]  /*27190*/  STL.64 [R1+0x2488], R212 ;  /* 0x002488d401007387 */ /* 0x000fe20000100a00 */
[----:B------:R-:W-:-:S03]  /*271a0*/  FMUL R155, R155, R3 ;  /* 0x000000039b9b7220 */ /* 0x000fc60000400000 */
[----:B------:R-:W-:Y:S04]  /*271b0*/  STL.64 [R1+0x2480], R214 ;  /* 0x002480d601007387 */ /* 0x000fe80000100a00 */
[----:B------:R0:W-:Y:S01]  /*271c0*/  STL [R1+0x9d4], R2 ;  /* 0x0009d40201007387 */ /* 0x0001e20000100800 */
[-C--:B------:R-:W-:Y:S01]  /*271d0*/  FMUL R156, R156, R3.reuse ;  /* 0x000000039c9c7220 */ /* 0x080fe20000400000 */
[----:B------:R-:W-:Y:S01]  /*271e0*/  FMUL R157, R157, R3 ;  /* 0x000000039d9d7220 */ /* 0x000fe20000400000 */
[----:B0-----:R-:W-:Y:S02]  /*271f0*/  FSEL R2, R154, -INF , P4 ;  /* 0xff8000009a027808 */ /* 0x001fe40002000000 */
[----:B------:R-:W-:-:S03]  /*27200*/  ISETP.GT.AND P4, PT, R233, R15, PT ;  /* 0x0000000fe900720c */ /* 0x000fc60003f84270 */
[----:B------:R0:W-:Y:S01]  /*27210*/  STL [R1+0x9f8], R2 ;  /* 0x0009f80201007387 */ /* 0x0001e20000100800 */
[----:B------:R-:W-:Y:S01]  /*27220*/  FSEL R4, R156, -INF , P6 ;  /* 0xff8000009c047808 */ /* 0x000fe20003000000 */
[----:B------:R-:W-:Y:S01]  /*27230*/  FMUL R158, R158, R3 ;  /* 0x000000039e9e7220 */ /* 0x000fe20000400000 */
[----:B0-----:R-:W-:Y:S02]  /*27240*/  FSEL R2, R155, -INF , P4 ;  /* 0xff8000009b027808 */ /* 0x001fe40002000000 */
[----:B------:R-:W-:-:S03]  /*27250*/  ISETP.GE.AND P5, PT, R21, R15, PT ;  /* 0x0000000f1500720c */ /* 0x000fc60003fa6270 */
[----:B------:R0:W-:Y:S01]  /*27260*/  STL [R1+0x9fc], R2 ;  /* 0x0009fc0201007387 */ /* 0x0001e20000100800 */
[----:B------:R-:W-:-:S03]  /*27270*/  FMUL R152, R152, R3 ;  /* 0x0000000398987220 */ /* 0x000fc60000400000 */
[----:B------:R-:W-:Y:S01]  /*27280*/  STL [R1+0x9cc], R4 ;  /* 0x0009cc0401007387 */ /* 0x000fe20000100800 */
[----:B0-----:R-:W-:Y:S01]  /*27290*/  FSEL R2, R157, -INF , P2 ;  /* 0xff8000009d027808 */ /* 0x001fe20001000000 */
[----:B------:R-:W-:-:S04]  /*272a0*/  FMUL R159, R159, R3 ;  /* 0x000000039f9f7220 */ /* 0x000fc80000400000 */
        /* <DEDUP_REMOVED lines=9> */
[----:B------:R-:W-:Y:S01]  /*27340*/  FMUL R162, R162, R3 ;  /* 0x00000003a2a27220 */ /* 0x000fe20000400000 */
[----:B------:R-:W-:-:S03]  /*27350*/  ISETP.GE.AND P2, PT, R21, R20, PT ;  /* 0x000000141500720c */ /* 0x000fc60003f46270 */
[----:B------:R0:W-:Y:S01]  /*27360*/  STL [R1+0x9e8], R2 ;  /* 0x0009e80201007387 */ /* 0x0001e20000100800 */
[----:B------:R-:W-:Y:S02]  /*27370*/  ISETP.GE.AND P6, PT, R233, R22, PT ;  /* 0x00000016e900720c */ /* 0x000fe40003fc6270 */
[----:B------:R-:W-:Y:S02]  /*27380*/  FSEL R50, R161, -INF , P2 ;  /* 0xff800000a1327808 */ /* 0x000fe40001000000 */
[----:B0-----:R-:W-:Y:S01]  /*27390*/  FSEL R2, R160, -INF , P4 ;  /* 0xff800000a0027808 */ /* 0x001fe20002000000 */
[----:B------:R-:W-:Y:S01]  /*273a0*/  FMUL R163, R163, R3 ;  /* 0x00000003a3a37220 */ /* 0x000fe20000400000 */
[----:B------:R-:W-:-:S03]  /*273b0*/  ISETP.GE.AND P5, PT, R233, R20, PT ;  /* 0x00000014e900720c */ /* 0x000fc60003fa6270 */
[----:B------:R0:W-:Y:S01]  /*273c0*/  STL [R1+0x9c4], R2 ;  /* 0x0009c40201007387 */ /* 0x0001e20000100800 */
[----:B------:R-:W-:-:S03]  /*273d0*/  VIADD R22, R15, 0x18 ;  /* 0x000000180f167836 */ /* 0x000fc60000000000 */
[----:B------:R-:W-:Y:S01]  /*273e0*/  STL [R1+0x9c8], R50 ;  /* 0x0009c83201007387 */ /* 0x000fe20000100800 */
[----:B0-----:R-:W-:Y:S01]  /*273f0*/  FSEL R2, R162, -INF , P6 ;  /* 0xff800000a2027808 */ /* 0x001fe20003000000 */
[----:B------:R-:W-:Y:S01]  /*27400*/  FMUL R164, R164, R3 ;  /* 0x00000003a4a47220 */ /* 0x000fe20000400000 */
[----:B------:R-:W-:-:S03]  /*27410*/  VIADD R20, R15, 0x19 ;  /* 0x000000190f147836 */ /* 0x000fc60000000000 */
[----:B------:R0:W-:Y:S01]  /*27420*/  STL [R1+0x9e4], R2 ;  /* 0x0009e40201007387 */ /* 0x0001e20000100800 */
[-C--:B------:R-:W-:Y:S01]  /*27430*/  ISETP.GE.AND P3, PT, R21, R22.reuse, PT ;  /* 0x000000161500720c */ /* 0x080fe20003f66270 */
[-C--:B------:R-:W-:Y:S02]  /*27440*/  FMUL R165, R165, R3.reuse ;  /* 0x00000003a5a57220 */ /* 0x080fe40000400000 */
[----:B------:R-:W-:Y:S01]  /*27450*/  STL.64 [R1+0x2498], R50 ;  /* 0x0024983201007387 */ /* 0x000fe20000100a00 */
[----:B0-----:R-:W-:Y:S01]  /*27460*/  FSEL R2, R163, -INF , P5 ;  /* 0xff800000a3027808 */ /* 0x001fe20002800000 */
[----:B------:R-:W-:Y:S01]  /*27470*/  FMUL R166, R166, R3 ;  /* 0x00000003a6a67220 */ /* 0x000fe20000400000 */
[----:B------:R-:W-:-:S03]  /*27480*/  ISETP.GE.AND P4, PT, R233, R22, PT ;  /* 0x00000016e900720c */ /* 0x000fc60003f86270 */
[----:B------:R0:W-:Y:S01]  /*27490*/  STL [R1+0x9e0], R2 ;  /* 0x0009e00201007387 */ /* 0x0001e20000100800 */
[-C--:B------:R-:W-:Y:S01]  /*274a0*/  ISETP.GE.AND P2, PT, R21, R20.reuse, PT ;  /* 0x000000141500720c */ /* 0x080fe20003f46270 */
[----:B------:R-:W-:Y:S01]  /*274b0*/  VIADD R22, R15, 0x20 ;  /* 0x000000200f167836 */ /* 0x000fe20000000000 */
[----:B------:R-:W-:Y:S01]  /*274c0*/  ISETP.GE.AND P6, PT, R233, R20, PT ;  /* 0x00000014e900720c */ /* 0x000fe20003fc6270 */
[----:B------:R-:W-:Y:S01]  /*274d0*/  VIADD R20, R15, 0x21 ;  /* 0x000000210f147836 */ /* 0x000fe20000000000 */
[----:B------:R-:W-:Y:S02]  /*274e0*/  FSEL R49, R165, -INF , P2 ;  /* 0xff800000a5317808 */ /* 0x000fe40001000000 */
[----:B0-----:R-:W-:Y:S01]  /*274f0*/  FSEL R2, R164, -INF , P3 ;  /* 0xff800000a4027808 */ /* 0x001fe20001800000 */
[-C--:B------:R-:W-:Y:S01]  /*27500*/  FMUL R167, R167, R3.reuse ;  /* 0x00000003a7a77220 */ /* 0x080fe20000400000 */
[----:B------:R-:W-:Y:S01]  /*27510*/  ISETP.GE.AND P5, PT, R21, R22, PT ;  /* 0x000000161500720c */ /* 0x000fe20003fa6270 */
[----:B------:R-:W-:-:S02]  /*27520*/  FMUL R168, R168, R3 ;  /* 0x00000003a8a87220 */ /* 0x000fc40000400000 */
[----:B------:R0:W-:Y:S01]  /*27530*/  STL [R1+0x9bc], R2 ;  /* 0x0009bc0201007387 */ /* 0x0001e20000100800 */
[----:B------:R-:W-:Y:S01]  /*27540*/  ISETP.GE.AND P3, PT, R233, R22, PT ;  /* 0x00000016e900720c */ /* 0x000fe20003f66270 */
[-C--:B------:R-:W-:Y:S01]  /*27550*/  FMUL R169, R169, R3.reuse ;  /* 0x00000003a9a97220 */ /* 0x080fe20000400000 */
[-C--:B------:R-:W-:Y:S01]  /*27560*/  ISETP.GE.AND P2, PT, R21, R20.reuse, PT ;  /* 0x000000141500720c */ /* 0x080fe20003f46270 */
[-C--:B------:R-:W-:Y:S01]  /*27570*/  FMUL R170, R170, R3.reuse ;  /* 0x00000003aaaa7220 */ /* 0x080fe20000400000 */
[----:B------:R-:W-:Y:S01]  /*27580*/  VIADD R22, R15, 0x28 ;  /* 0x000000280f167836 */ /* 0x000fe20000000000 */
[----:B------:R-:W-:Y:S01]  /*27590*/  STL [R1+0x9ec], R49 ;  /* 0x0009ec3101007387 */ /* 0x000fe20000100800 */
[----:B0-----:R-:W-:Y:S02]  /*275a0*/  FSEL R2, R166, -INF , P4 ;  /* 0xff800000a6027808 */ /* 0x001fe40002000000 */
[----:B------:R-:W-:Y:S01]  /*275b0*/  ISETP.GE.AND P4, PT, R233, R20, PT ;  /* 0x00000014e900720c */ /* 0x000fe20003f86270 */
[----:B------:R-:W-:Y:S01]  /*275c0*/  VIADD R20, R15, 0x29 ;  /* 0x000000290f147836 */ /* 0x000fe20000000000 */
[----:B------:R-:W-:Y:S01]  /*275d0*/  FSEL R48, R168, -INF , P5 ;  /* 0xff800000a8307808 */ /* 0x000fe20002800000 */
[----:B------:R0:W-:Y:S01]  /*275e0*/  STL [R1+0x9dc], R2 ;  /* 0x0009dc0201007387 */ /* 0x0001e20000100800 */
[----:B------:R-:W-:Y:S01]  /*275f0*/  FSEL R47, R169, -INF , P2 ;  /* 0xff800000a92f7808 */ /* 0x000fe20001000000 */
[-C--:B------:R-:W-:Y:S01]  /*27600*/  FMUL R171, R171, R3.reuse ;  /* 0x00000003abab7220 */ /* 0x080fe20000400000 */
[----:B------:R-:W-:Y:S01]  /*27610*/  FSEL R46, R170, -INF , P3 ;  /* 0xff800000aa2e7808 */ /* 0x000fe20001800000 */
[-C--:B------:R-:W-:Y:S01]  /*27620*/  FMUL R172, R172, R3.reuse ;  /* 0x00000003acac7220 */ /* 0x080fe20000400000 */
[----:B------:R-:W-:Y:S01]  /*27630*/  ISETP.GE.AND P5, PT, R233, R22, PT ;  /* 0x00000016e900720c */ /* 0x000fe20003fa6270 */
[-C--:B------:R-:W-:Y:S01]  /*27640*/  FMUL R173, R173, R3.reuse ;  /* 0x00000003adad7220 */ /* 0x080fe20000400000 */
[-C--:B------:R-:W-:Y:S01]  /*27650*/  ISETP.GE.AND P2, PT, R21, R20.reuse, PT ;  /* 0x000000141500720c */ /* 0x080fe20003f46270 */
[----:B------:R-:W-:Y:S01]  /*27660*/  FMUL R174, R174, R3 ;  /* 0x00000003aeae7220 */ /* 0x000fe20000400000 */
[----:B------:R-:W-:-:S02]  /*27670*/  ISETP.GE.AND P3, PT, R233, R20, PT ;  /* 0x00000014e900720c */ /* 0x000fc40003f66270 */
[----:B0-----:R-:W-:Y:S01]  /*27680*/  FSEL R2, R167, -INF , P6 ;  /* 0xff800000a7027808 */ /* 0x001fe20003000000 */
[----:B------:R-:W-:Y:S01]  /*27690*/  VIADD R20, R15, 0x31 ;  /* 0x000000310f147836 */ /* 0x000fe20000000000 */
[----:B------:R-:W-:Y:S01]  /*276a0*/  ISETP.GE.AND P6, PT, R21, R22, PT ;  /* 0x000000161500720c */ /* 0x000fe20003fc6270 */
[----:B------:R-:W-:Y:S01]  /*276b0*/  VIADD R22, R15, 0x30 ;  /* 0x000000300f167836 */ /* 0x000fe20000000000 */
[----:B------:R-:W-:Y:S01]  /*276c0*/  FSEL R44, R171, -INF , P4 ;  /* 0xff800000ab2c7808 */ /* 0x000fe20002000000 */
[-C--:B------:R-:W-:Y:S01]  /*276d0*/  FMUL R175, R175, R3.reuse ;  /* 0x00000003afaf7220 */ /* 0x080fe20000400000 */
[----:B------:R-:W-:Y:S01]  /*276e0*/  FSEL R45, R172, -INF , P6 ;  /* 0xff800000ac2d7808 */ /* 0x000fe20003000000 */
[-C--:B------:R-:W-:Y:S01]  /*276f0*/  FMUL R176, R176, R3.reuse ;  /* 0x00000003b0b07220 */ /* 0x080fe20000400000 */
[----:B------:R-:W-:Y:S01]  /*27700*/  FSEL R43, R173, -INF , P2 ;  /* 0xff800000ad2b7808 */ /* 0x000fe20001000000 */
[----:B------:R-:W-:Y:S01]  /*27710*/  FMUL R177, R177, R3 ;  /* 0x00000003b1b17220 */ /* 0x000fe20000400000 */
[----:B------:R-:W-:-:S02]  /*27720*/  FSEL R42, R174, -INF , P5 ;  /* 0xff800000ae2a7808 */ /* 0x000fc40002800000 */
[-C--:B------:R-:W-:Y:S02]  /*27730*/  ISETP.GE.AND P4, PT, R21, R22.reuse, PT ;  /* 0x000000161500720c */ /* 0x080fe40003f86270 */
[----:B------:R-:W-:Y:S01]  /*27740*/  ISETP.GE.AND P6, PT, R233, R22, PT ;  /* 0x00000016e900720c */ /* 0x000fe20003fc6270 */
[----:B------:R-:W-:Y:S01]  /*27750*/  VIADD R22, R15, 0x38 ;  /* 0x000000380f167836 */ /* 0x000fe20000000000 */
[-C--:B------:R-:W-:Y:S02]  /*27760*/  ISETP.GE.AND P2, PT, R21, R20.reuse, PT ;  /* 0x000000141500720c */ /* 0x080fe40003f46270 */
[----:B------:R-:W-:Y:S01]  /*27770*/  ISETP.GE.AND P5, PT, R233, R20, PT ;  /* 0x00000014e900720c */ /* 0x000fe20003fa6270 */
[----:B------:R-:W-:Y:S02]  /*27780*/  VIADD R20, R15, 0x39 ;  /* 0x000000390f147836 */ /* 0x000fe40000000000 */
[-C--:B------:R-:W-:Y:S01]  /*27790*/  FMUL R178, R178, R3.reuse ;  /* 0x00000003b2b27220 */ /* 0x080fe20000400000 */
[----:B------:R-:W-:Y:S01]  /*277a0*/  FSEL R40, R175, -INF , P3 ;  /* 0xff800000af287808 */ /* 0x000fe20001800000 */
[-C--:B------:R-:W-:Y:S01]  /*277b0*/  FMUL R181, R181, R3.reuse ;  /* 0x00000003b5b57220 */ /* 0x080fe20000400000 */
[----:B------:R-:W-:Y:S01]  /*277c0*/  FSEL R41, R176, -INF , P4 ;  /* 0xff800000b0297808 */ /* 0x000fe20002000000 */
[-C--:B------:R-:W-:Y:S01]  /*277d0*/  FMUL R182, R182, R3.reuse ;  /* 0x00000003b6b67220 */ /* 0x080fe20000400000 */
[----:B------:R-:W-:Y:S01]  /*277e0*/  FSEL R39, R177, -INF , P2 ;  /* 0xff800000b1277808 */ /* 0x000fe20001000000 */
[-C--:B------:R-:W-:Y:S01]  /*277f0*/  FMUL R179, R179, R3.reuse ;  /* 0x00000003b3b37220 */ /* 0x080fe20000400000 */
[-C--:B------:R-:W-:Y:S01]  /*27800*/  ISETP.GE.AND P3, PT, R21, R22.reuse, PT ;  /* 0x000000161500720c */ /* 0x080fe20003f66270 */
[----:B------:R-:W-:Y:S01]  /*27810*/  FMUL R180, R180, R3 ;  /* 0x00000003b4b47220 */ /* 0x000fe20000400000 */
[----:B------:R-:W-:-:S02]  /*27820*/  ISETP.GE.AND P4, PT, R233, R22, PT ;  /* 0x00000016e900720c */ /* 0x000fc40003f86270 */
[-C--:B------:R-:W-:Y:S02]  /*27830*/  ISETP.GE.AND P2, PT, R21, R20.reuse, PT ;  /* 0x000000141500720c */ /* 0x080fe40003f46270 */
[----:B------:R-:W-:Y:S02]  /*27840*/  FSEL R38, R178, -INF , P6 ;  /* 0xff800000b2267808 */ /* 0x000fe40003000000 */
[----:B------:R-:W-:Y:S02]  /*27850*/  LOP3.LUT R22, R15, 0x40, RZ, 0xfc, !PT ;  /* 0x000000400f167812 */ /* 0x000fe400078efcff */
[----:B------:R-:W-:Y:S01]  /*27860*/  ISETP.GE.AND P6, PT, R233, R20, PT ;  /* 0x00000014e900720c */ /* 0x000fe20003fc6270 */
[-C--:B------:R-:W-:Y:S01]  /*27870*/  FMUL R183, R183, R3.reuse ;  /* 0x00000003b7b77220 */ /* 0x080fe20000400000 */
[----:B------:R-:W-:Y:S01]  /*27880*/  LOP3.LUT R20, R15, 0x59, RZ, 0xfc, !PT ;  /* 0x000000590f147812 */ /* 0x000fe200078efcff */
[----:B------:R-:W-:Y:S01]  /*27890*/  FMUL R186, R186, R3 ;  /* 0x00000003baba7220 */ /* 0x000fe20000400000 */
[----:B------:R-:W-:-:S02]  /*278a0*/  FSEL R35, R181, -INF , P2 ;  /* 0xff800000b5237808 */ /* 0x000fc40001000000 */
[----:B------:R-:W-:Y:S01]  /*278b0*/  FSEL R34, R182, -INF , P4 ;  /* 0xff800000b6227808 */ /* 0x000fe20002000000 */
[----:B------:R-:W-:Y:S01]  /*278c0*/  FMUL R184, R184, R3 ;  /* 0x00000003b8b87220 */ /* 0x000fe20000400000 */
[-C--:B------:R-:W-:Y:S02]  /*278d0*/  ISETP.GE.AND P2, PT, R233, R22.reuse, PT ;  /* 0x00000016e900720c */ /* 0x080fe40003f46270 */
[----:B------:R-:W-:Y:S02]  /*278e0*/  ISETP.GE.AND P4, PT, R21, R22, PT ;  /* 0x000000161500720c */ /* 0x000fe40003f86270 */
[----:B------:R-:W-:Y:S02]  /*278f0*/  FSEL R36, R179, -INF , P5 ;  /* 0xff800000b3247808 */ /* 0x000fe40002800000 */
[----:B------:R-:W-:Y:S02]  /*27900*/  FSEL R37, R180, -INF , P3 ;  /* 0xff800000b4257808 */ /* 0x000fe40001800000 */
[----:B------:R-:W-:-:S02]  /*27910*/  LOP3.LUT R22, R15, 0x41, RZ, 0xfc, !PT ;  /* 0x000000410f167812 */ /* 0x000fc400078efcff */
[-C--:B------:R-:W-:Y:S02]  /*27920*/  ISETP.GE.AND P5, PT, R233, R20.reuse, PT ;  /* 0x00000014e900720c */ /* 0x080fe40003fa6270 */
[----:B------:R-:W-:Y:S01]  /*27930*/  ISETP.GE.AND P3, PT, R21, R20, PT ;  /* 0x000000141500720c */ /* 0x000fe20003f66270 */
[-C--:B------:R-:W-:Y:S01]  /*27940*/  FMUL R185, R185, R3.reuse ;  /* 0x00000003b9b97220 */ /* 0x080fe20000400000 */
[----:B------:R-:W-:Y:S01]  /*27950*/  LOP3.LUT R20, R15, 0x48, RZ, 0xfc, !PT ;  /* 0x000000480f147812 */ /* 0x000fe200078efcff */
[-C--:B------:R-:W-:Y:S01]  /*27960*/  FMUL R187, R187, R3.reuse ;  /* 0x00000003bbbb7220 */ /* 0x080fe20000400000 */
[----:B------:R-:W-:Y:S02]  /*27970*/  FSEL R33, R183, -INF , P6 ;  /* 0xff800000b7217808 */ /* 0x000fe40003000000 */
[----:B------:R-:W-:Y:S01]  /*27980*/  FSEL R31, R186, -INF , P2 ;  /* 0xff800000ba1f7808 */ /* 0x000fe20001000000 */
[----:B------:R-:W-:Y:S01]  /*27990*/  FMUL R190, R190, R3 ;  /* 0x00000003bebe7220 */ /* 0x000fe20000400000 */
[----:B------:R-:W-:-:S02]  /*279a0*/  ISETP.GE.AND P6, PT, R21, R22, PT ;  /* 0x000000161500720c */ /* 0x000fc40003fc6270 */
[----:B------:R-:W-:Y:S02]  /*279b0*/  ISETP.GE.AND P2, PT, R233, R22, PT ;  /* 0x00000016e900720c */ /* 0x000fe40003f46270 */
[----:B------:R-:W-:Y:S02]  /*279c0*/  FSEL R53, R184, -INF , P4 ;  /* 0xff800000b8357808 */ /* 0x000fe40002000000 */
[----:B------:R-:W-:Y:S01]  /*279d0*/  LOP3.LUT R152, R15, 0x49, RZ, 0xfc, !PT ;  /* 0x000000490f987812 */ /* 0x000fe200078efcff */
[----:B------:R0:W-:Y:S01]  /*279e0*/  STL [R1+0x9d8], R2 ;  /* 0x0009d80201007387 */ /* 0x0001e20000100800 */
[-C--:B------:R-:W-:Y:S01]  /*279f0*/  ISETP.GE.AND P4, PT, R233, R20.reuse, PT ;  /* 0x00000014e900720c */ /* 0x080fe20003f86270 */
[-C--:B------:R-:W-:Y:S01]  /*27a00*/  FMUL R188, R188, R3.reuse ;  /* 0x00000003bcbc7220 */ /* 0x080fe20000400000 */
[----:B------:R-:W-:Y:S01]  /*27a10*/  SEL R22, RZ, 0x1, P1 ;  /* 0x00000001ff167807 */ /* 0x000fe20000800000 */
[----:B------:R-:W-:Y:S01]  /*27a20*/  STL [R1+0xa30], R48 ;  /* 0x000a303001007387 */ /* 0x000fe20000100800 */
[----:B------:R-:W-:Y:S01]  /*27a30*/  FSEL R32, R185, -INF , P6 ;  /* 0xff800000b9207808 */ /* 0x000fe20003000000 */
[----:B------:R-:W-:Y:S01]  /*27a40*/  FMUL R189, R189, R3 ;  /* 0x00000003bdbd7220 */ /* 0x000fe20000400000 */
[----:B------:R-:W-:Y:S01]  /*27a50*/  FSEL R29, R187, -INF , P2 ;  /* 0xff800000bb1d7808 */ /* 0x000fe20001000000 */
[----:B------:R-:W-:Y:S01]  /*27a60*/  STL.64 [R1+0x24a0], R48 ;  /* 0x0024a03001007387 */ /* 0x000fe20000100a00 */
[----:B------:R-:W-:-:S02]  /*27a70*/  ISETP.GE.AND P6, PT, R21, R20, PT ;  /* 0x000000141500720c */ /* 0x000fc40003fc6270 */
[-C--:B------:R-:W-:Y:S01]  /*27a80*/  ISETP.GE.AND P2, PT, R21, R152.reuse, PT ;  /* 0x000000981500720c */ /* 0x080fe20003f46270 */
[----:B------:R-:W-:Y:S01]  /*27a90*/  STL [R1+0xa2c], R47 ;  /* 0x000a2c2f01007387 */ /* 0x000fe20000100800 */
[----:B------:R-:W-:Y:S02]  /*27aa0*/  LOP3.LUT R20, R15, 0x51, RZ, 0xfc, !PT ;  /* 0x000000510f147812 */ /* 0x000fe400078efcff */
[----:B------:R-:W-:Y:S01]  /*27ab0*/  FSEL R27, R190, -INF , P4 ;  /* 0xff800000be1b7808 */ /* 0x000fe20002000000 */
[----:B------:R-:W-:Y:S01]  /*27ac0*/  STL [R1+0xa74], R46 ;  /* 0x000a742e01007387 */ /* 0x000fe20000100800 */
[----:B------:R-:W-:Y:S01]  /*27ad0*/  ISETP.GE.AND P4, PT, R233, R152, PT ;  /* 0x00000098e900720c */ /* 0x000fe20003f86270 */
[----:B------:R-:W-:Y:S01]  /*27ae0*/  IMAD.IADD R22, R22, 0x1, R220 ;  /* 0x0000000116167824 */ /* 0x000fe200078e02dc */
[----:B------:R-:W-:Y:S01]  /*27af0*/  FSEL R30, R188, -INF , P6 ;  /* 0xff800000bc1e7808 */ /* 0x000fe20003000000 */
[----:B------:R-:W-:Y:S01]  /*27b00*/  STL.64 [R1+0x24a8], R46 ;  /* 0x0024a82e01007387 */ /* 0x000fe20000100a00 */
[----:B------:R-:W-:Y:S01]  /*27b10*/  IMAD.IADD R152, R219, 0x1, R218 ;  /* 0x00000001db987824 */ /* 0x000fe200078e02da */
[----:B------:R-:W-:-:S02]  /*27b20*/  FSEL R28, R189, -INF , P2 ;  /* 0xff800000bd1c7808 */ /* 0x000fc40001000000 */
[----:B------:R-:W-:Y:S01]  /*27b30*/  STL [R1+0xa68], R44 ;  /* 0x000a682c01007387 */ /* 0x000fe20000100800 */
[-C--:B------:R-:W-:Y:S01]  /*27b40*/  ISETP.GE.AND P6, PT, R233, R20.reuse, PT ;  /* 0x00000014e900720c */ /* 0x080fe20003fc6270 */
[----:B------:R-:W-:Y:S01]  /*27b50*/  IMAD.IADD R153, R221, 0x1, R222 ;  /* 0x00000001dd997824 */ /* 0x000fe200078e02de */
[----:B------:R-:W-:Y:S01]  /*27b60*/  ISETP.GE.AND P2, PT, R21, R20, PT ;  /* 0x000000141500720c */ /* 0x000fe20003f46270 */
[----:B------:R-:W-:Y:S01]  /*27b70*/  STL [R1+0xa1c], R45 ;  /* 0x000a1c2d01007387 */ /* 0x000fe20000100800 */
[----:B------:R-:W-:Y:S01]  /*27b80*/  IMAD.IADD R20, R223, 0x1, R224 ;  /* 0x00000001df147824 */ /* 0x000fe200078e02e0 */
[----:B------:R-:W-:Y:S02]  /*27b90*/  LOP3.LUT R22, R22, 0x3, RZ, 0xc0, !PT ;  /* 0x0000000316167812 */ /* 0x000fe400078ec0ff */
[----:B------:R-:W-:Y:S01]  /*27ba0*/  STL.64 [R1+0x24b0], R44 ;  /* 0x0024b02c01007387 */ /* 0x000fe20000100a00 */
[----:B------:R-:W-:-:S03]  /*27bb0*/  LOP3.LUT R154, R152, 0x3, RZ, 0xc0, !PT ;  /* 0x00000003989a7812 */ /* 0x000fc600078ec0ff */
[----:B------:R-:W-:Y:S01]  /*27bc0*/  STL [R1+0xa20], R43 ;  /* 0x000a202b01007387 */ /* 0x000fe20000100800 */
[----:B------:R-:W-:-:S03]  /*27bd0*/  LOP3.LUT R20, R20, 0x3, RZ, 0xc0, !PT ;  /* 0x0000000314147812 */ /* 0x000fc600078ec0ff */
[----:B------:R-:W-:Y:S01]  /*27be0*/  STL [R1+0xa64], R42 ;  /* 0x000a642a01007387 */ /* 0x000fe20000100800 */
[----:B------:R-:W-:-:S03]  /*27bf0*/  LOP3.LUT R152, R153, 0x3, RZ, 0xc0, !PT ;  /* 0x0000000399987812 */ /* 0x000fc600078ec0ff */
[----:B------:R-:W-:Y:S01]  /*27c00*/  STL.64 [R1+0x24b8], R42 ;  /* 0x0024b82a01007387 */ /* 0x000fe20000100a00 */
[----:B------:R-:W-:-:S03]  /*27c10*/  IADD3 R22, R22, R227, R228 ;  /* 0x000000e316167210 */ /* 0x000fc60007ffe0e4 */
[----:B------:R-:W-:Y:S01]  /*27c20*/  STL [R1+0xa5c], R40 ;  /* 0x000a5c2801007387 */ /* 0x000fe20000100800 */
[----:B------:R-:W-:-:S03]  /*27c30*/  IADD3 R153, R154, R225, R226 ;  /* 0x000000e19a997210 */ /* 0x000fc60007ffe0e2 */
[----:B------:R-:W-:Y:S01]  /*27c40*/  STL [R1+0xa0c], R41 ;  /* 0x000a0c2901007387 */ /* 0x000fe20000100800 */
[----:B------:R-:W-:-:S03]  /*27c50*/  IADD3 R154, R20, R232, R230 ;  /* 0x000000e8149a7210 */ /* 0x000fc60007ffe0e6 */
[----:B------:R-:W-:Y:S01]  /*27c60*/  STL.64 [R1+0x24c0], R40 ;  /* 0x0024c02801007387 */ /* 0x000fe20000100a00 */
[----:B------:R-:W-:-:S03]  /*27c70*/  LOP3.LUT R20, R22, 0xf, RZ, 0xc0, !PT ;  /* 0x0000000f16147812 */ /* 0x000fc600078ec0ff */
[----:B------:R-:W-:Y:S01]  /*27c80*/  STL [R1+0xa10], R39 ;  /* 0x000a102701007387 */ /* 0x000fe20000100800 */
[----:B------:R-:W-:-:S03]  /*27c90*/  IMAD.SHL.U32 R22, R153, 0x100, RZ ;  /* 0x0000010099167824 */ /* 0x000fc600078e00ff */
[----:B------:R-:W-:Y:S01]  /*27ca0*/  STL [R1+0xa4c], R38 ;  /* 0x000a4c2601007387 */ /* 0x000fe20000100800 */
[----:B------:R-:W-:-:S03]  /*27cb0*/  FMUL R191, R191, R3 ;  /* 0x00000003bfbf7220 */ /* 0x000fc60000400000 */
[----:B------:R-:W-:Y:S04]  /*27cc0*/  STL.64 [R1+0x24c8], R38 ;  /* 0x0024c82601007387 */ /* 0x000fe80000100a00 */
[----:B------:R-:W-:Y:S01]  /*27cd0*/  STL [R1+0xa44], R36 ;  /* 0x000a442401007387 */ /* 0x000fe20000100800 */
[----:B------:R-:W-:-:S03]  /*27ce0*/  LOP3.LUT R153, R15, 0x50, RZ, 0xfc, !PT ;  /* 0x000000500f997812 */ /* 0x000fc600078efcff */
[----:B------:R-:W-:Y:S01]  /*27cf0*/  STL [R1+0xa04], R37 ;  /* 0x000a042501007387 */ /* 0x000fe20000100800 */
[----:B------:R-:W-:-:S03]  /*27d00*/  IMAD R20, R154, 0x10, R20 ;  /* 0x000000109a147824 */ /* 0x000fc600078e0214 */
[----:B------:R-:W-:Y:S01]  /*27d10*/  STL.64 [R1+0x24d0], R36 ;  /* 0x0024d02401007387 */ /* 0x000fe20000100a00 */
[----:B------:R-:W-:-:S03]  /*27d20*/  IADD3 R152, R152, R231, R229 ;  /* 0x000000e798987210 */ /* 0x000fc60007ffe0e5 */
[----:B------:R-:W-:Y:S01]  /*27d30*/  STL [R1+0xa60], R35 ;  /* 0x000a602301007387 */ /* 0x000fe20000100800 */
[----:B------:R-:W-:-:S03]  /*27d40*/  LOP3.LUT R22, R22, 0xf00, RZ, 0xe2, !PT ;  /* 0x00000f0016167812 */ /* 0x000fc600078ee2ff */
[----:B------:R-:W-:Y:S01]  /*27d50*/  STL [R1+0xa3c], R34 ;  /* 0x000a3c2201007387 */ /* 0x000fe20000100800 */
[----:B------:R-:W-:Y:S01]  /*27d60*/  FMUL R192, R192, R3 ;  /* 0x00000003c0c07220 */ /* 0x000fe20000400000 */
[----:B------:R-:W-:Y:S02]  /*27d70*/  FSEL R60, R191, -INF , P4 ;  /* 0xff800000bf3c7808 */ /* 0x000fe40002000000 */
[----:B------:R-:W-:Y:S01]  /*27d80*/  STL.64 [R1+0x24d8], R34 ;  /* 0x0024d82201007387 */ /* 0x000fe20000100a00 */
[----:B------:R-:W-:-:S03]  /*27d90*/  ISETP.GE.AND P4, PT, R21, R153, PT ;  /* 0x000000991500720c */ /* 0x000fc60003f86270 */
[----:B------:R-:W-:Y:S01]  /*27da0*/  STL [R1+0xa38], R33 ;  /* 0x000a382101007387 */ /* 0x000fe20000100800 */
[----:B------:R-:W-:-:S03]  /*27db0*/  FMUL R193, R193, R3 ;  /* 0x00000003c1c17220 */ /* 0x000fc60000400000 */
[----:B------:R-:W-:Y:S01]  /*27dc0*/  STL [R1+0xa8c], R32 ;  /* 0x000a8c2001007387 */ /* 0x000fe20000100800 */
[----:B------:R-:W-:-:S03]  /*27dd0*/  LOP3.LUT R20, R20, 0xff, RZ, 0xc0, !PT ;  /* 0x000000ff14147812 */ /* 0x000fc600078ec0ff */
[----:B------:R-:W-:Y:S01]  /*27de0*/  STL.64 [R1+0x24e0], R32 ;  /* 0x0024e02001007387 */ /* 0x000fe20000100a00 */
[----:B------:R-:W-:-:S03]  /*27df0*/  IMAD R22, R152, 0x1000, R22 ;  /* 0x0000100098167824 */ /* 0x000fc600078e0216 */
[----:B------:R-:W-:Y:S01]  /*27e00*/  STL [R1+0xaa0], R31 ;  /* 0x000aa01f01007387 */ /* 0x000fe20000100800 */
[----:B------:R-:W-:-:S03]  /*27e10*/  FSEL R26, R192, -INF , P4 ;  /* 0xff800000c01a7808 */ /* 0x000fc60002000000 */
[----:B------:R-:W-:Y:S01]  /*27e20*/  STL [R1+0xa9c], R29 ;  /* 0x000a9c1d01007387 */ /* 0x000fe20000100800 */
[----:B------:R-:W-:-:S03]  /*27e30*/  FMUL R194, R194, R3 ;  /* 0x00000003c2c27220 */ /* 0x000fc60000400000 */
[----:B------:R-:W-:Y:S01]  /*27e40*/  STL [R1+0xa78], R30 ;  /* 0x000a781e01007387 */ /* 0x000fe20000100800 */
[----:B0-----:R-:W-:-:S03]  /*27e50*/  FSEL R2, R193, -INF , P2 ;  /* 0xff800000c1027808 */ /* 0x001fc60001000000 */
[----:B------:R-:W-:Y:S01]  /*27e60*/  STL.64 [R1+0x24e8], R30 ;  /* 0x0024e81e01007387 */ /* 0x000fe20000100a00 */
[----:B------:R-:W-:Y:S01]  /*27e70*/  ISETP.GE.AND P4, PT, R233, R153, PT ;  /* 0x00000099e900720c */ /* 0x000fe20003f86270 */
[----:B------:R-:W-:Y:S02]  /*27e80*/  IMAD.IADD R20, R22, 0x1, R20 ;  /* 0x0000000116147824 */ /* 0x000fe400078e0214 */
[----:B------:R-:W-:Y:S01]  /*27e90*/  STL [R1+0xa80], R28 ;  /* 0x000a801c01007387 */ /* 0x000fe20000100800 */
[----:B------:R-:W-:-:S03]  /*27ea0*/  FMUL R195, R195, R3 ;  /* 0x00000003c3c37220 */ /* 0x000fc60000400000 */
[----:B------:R-:W-:Y:S01]  /*27eb0*/  STL.64 [R1+0x24f0], R28 ;  /* 0x0024f01c01007387 */ /* 0x000fe20000100a00 */
[----:B------:R-:W-:-:S03]  /*27ec0*/  LOP3.LUT R15, R15, 0x58, RZ, 0xfc, !PT ;  /* 0x000000580f0f7812 */ /* 0x000fc600078efcff */
[----:B------:R-:W-:Y:S01]  /*27ed0*/  STL [R1+0xa98], R27 ;  /* 0x000a981b01007387 */ /* 0x000fe20000100800 */
[----:B------:R-:W-:-:S03]  /*27ee0*/  FSEL R57, R194, -INF , P4 ;  /* 0xff800000c2397808 */ /* 0x000fc60002000000 */
[----:B------:R-:W-:Y:S01]  /*27ef0*/  STL.64 [R1+0x24f8], R60 ;  /* 0x0024f83c01007387 */ /* 0x000fe20000100a00 */
[----:B------:R-:W-:-:S03]  /*27f00*/  LOP3.LUT R20, R20, 0xffff, RZ, 0xc0, !PT ;  /* 0x0000ffff14147812 */ /* 0x000fc600078ec0ff */
[----:B------:R-:W-:Y:S01]  /*27f10*/  STL [R1+0xa08], R26 ;  /* 0x000a081a01007387 */ /* 0x000fe20000100800 */
[----:B------:R-:W-:-:S03]  /*27f20*/  FMUL R196, R196, R3 ;  /* 0x00000003c4c47220 */ /* 0x000fc60000400000 */
[----:B------:R-:W-:Y:S01]  /*27f30*/  STL.64 [R1+0x2500], R26 ;  /* 0x0025001a01007387 */ /* 0x000fe20000100a00 */
[----:B------:R-:W-:Y:S01]  /*27f40*/  ISETP.GE.AND P4, PT, R21, R15, PT ;  /* 0x0000000f1500720c */ /* 0x000fe20003f86270 */
[-C--:B------:R-:W-:Y:S02]  /*27f50*/  FMUL R197, R197, R3.reuse ;  /* 0x00000003c5c57220 */ /* 0x080fe40000400000 */
[----:B------:R0:W-:Y:S01]  /*27f60*/  STL [R1+0xa00], R2 ;  /* 0x000a000201007387 */ /* 0x0001e20000100800 */
[----:B------:R-:W-:Y:S01]  /*27f70*/  SHF.R.U32.HI R22, RZ, 0xf, R20 ;  /* 0x0000000fff167819 */ /* 0x000fe20000011614 */
[----:B------:R-:W-:Y:S01]  /*27f80*/  FMUL R198, R198, R3 ;  /* 0x00000003c6c67220 */ /* 0x000fe20000400000 */
[----:B------:R-:W-:Y:S01]  /*27f90*/  ISETP.GE.AND P2, PT, R233, R15, PT ;  /* 0x0000000fe900720c */ /* 0x000fe20003f46270 */
[----:B------:R-:W-:Y:S01]  /*27fa0*/  STL [R1+0x2558], R57 ;  /* 0x0025583901007387 */ /* 0x000fe20000100800 */
[----:B------:R-:W-:Y:S02]  /*27fb0*/  FSEL R25, R196, -INF , P4 ;  /* 0xff800000c4197808 */ /* 0x000fe40002000000 */
[----:B0-----:R-:W-:Y:S01]  /*27fc0*/  FSEL R2, R195, -INF , P6 ;  /* 0xff800000c3027808 */ /* 0x001fe20003000000 */
[-C--:B------:R-:W-:Y:S01]  /*27fd0*/  FMUL R199, R199, R3.reuse ;  /* 0x00000003c7c77220 */ /* 0x080fe20000400000 */
[----:B------:R-:W-:-:S03]  /*27fe0*/  FMUL R200, R200, R3 ;  /* 0x00000003c8c87220 */ /* 0x000fc60000400000 */
[----:B------:R0:W-:Y:S01]  /*27ff0*/  STL [R1+0xa24], R2 ;  /* 0x000a240201007387 */ /* 0x0001e20000100800 */
[----:B------:R-:W-:Y:S02]  /*28000*/  LOP3.LUT P6, RZ, R22, 0x1, RZ, 0xc0, !PT ;  /* 0x0000000116ff7812 */ /* 0x000fe400078cc0ff */
[----:B------:R-:W-:Y:S01]  /*28010*/  FSEL R24, R198, -INF , P2 ;  /* 0xff800000c6187808 */ /* 0x000fe20001000000 */
[----:B------:R-:W-:Y:S01]  /*28020*/  STL [R1+0x9f4], R25 ;  /* 0x0009f41901007387 */ /* 0x000fe20000100800 */
[----:B------:R-:W-:Y:S02]  /*28030*/  FSEL R52, R199, -INF , P5 ;  /* 0xff800000c7347808 */ /* 0x000fe40002800000 */
[----:B0-----:R-:W-:-:S05]  /*28040*/  FSEL R2, R197, -INF , P3 ;  /* 0xff800000c5027808 */ /* 0x001fca0001800000 */
[----:B------:R0:W-:Y:S04]  /*28050*/  STL [R1+0xa34], R2 ;  /* 0x000a340201007387 */ /* 0x0001e80000100800 */
[----:B------:R-:W-:Y:S01]  /*28060*/  STL [R1+0xa18], R24 ;  /* 0x000a181801007387 */ /* 0x000fe20000100800 */
[----:B0-----:R-:W-:-:S03]  /*28070*/  FSEL R2, R200, -INF , !P6 ;  /* 0xff800000c8027808 */ /* 0x001fc60007000000 */
[----:B------:R-:W-:Y:S04]  /*28080*/  STL.64 [R1+0x2508], R24 ;  /* 0x0025081801007387 */ /* 0x000fe80000100a00 */
[----:B------:R-:W-:Y:S01]  /*28090*/  STL.64 [R1+0x2510], R52 ;  /* 0x0025103401007387 */ /* 0x000fe20000100a00 */
[----:B------:R-:W-:-:S03]  /*280a0*/  SHF.R.U32.HI R15, RZ, 0xe, R20 ;  /* 0x0000000eff0f7819 */ /* 0x000fc60000011614 */
[----:B------:R0:W-:Y:S01]  /*280b0*/  STL [R1+0xa70], R2 ;  /* 0x000a700201007387 */ /* 0x0001e20000100800 */
[-C--:B------:R-:W-:Y:S01]  /*280c0*/  FMUL R201, R201, R3.reuse ;  /* 0x00000003c9c97220 */ /* 0x080fe20000400000 */
[----:B------:R-:W-:Y:S02]  /*280d0*/  LOP3.LUT P4, RZ, R15, 0x1, RZ, 0xc0, !PT ;  /* 0x000000010fff7812 */ /* 0x000fe4000788c0ff */
[----:B0-----:R-:W2:Y:S01]  /*280e0*/  LDL R2, [R1+0x142c] ;  /* 0x00142c0001027983 */ /* 0x001ea20000100800 */
[--C-:B------:R-:W-:Y:S01]  /*280f0*/  SHF.R.U32.HI R22, RZ, 0xd, R20.reuse ;  /* 0x0000000dff167819 */ /* 0x100fe20000011614 */
[-C--:B------:R-:W-:Y:S01]  /*28100*/  FMUL R202, R202, R3.reuse ;  /* 0x00000003caca7220 */ /* 0x080fe20000400000 */
[----:B------:R-:W-:Y:S02]  /*28110*/  FSEL R4, R201, -INF , !P4 ;  /* 0xff800000c9047808 */ /* 0x000fe40006000000 */
[----:B------:R-:W-:Y:S02]  /*28120*/  LOP3.LUT P3, RZ, R22, 0x1, RZ, 0xc0, !PT ;  /* 0x0000000116ff7812 */ /* 0x000fe4000786c0ff */
[----:B------:R-:W-:Y:S01]  /*28130*/  SHF.R.U32.HI R15, RZ, 0xc, R20 ;  /* 0x0000000cff0f7819 */ /* 0x000fe20000011614 */
[----:B------:R0:W-:Y:S01]  /*28140*/  STL [R1+0xa6c], R4 ;  /* 0x000a6c0401007387 */ /* 0x0001e20000100800 */
[----:B------:R-:W-:-:S02]  /*28150*/  FMUL R203, R203, R3 ;  /* 0x00000003cbcb7220 */ /* 0x000fc40000400000 */
[----:B------:R-:W-:Y:S02]  /*28160*/  LOP3.LUT P2, RZ, R15, 0x1, RZ, 0xc0, !PT ;  /* 0x000000010fff7812 */ /* 0x000fe4000784c0ff */
[----:B0-----:R-:W-:-:S05]  /*28170*/  FSEL R4, R202, -INF , !P3 ;  /* 0xff800000ca047808 */ /* 0x001fca0005800000 */
[----:B------:R0:W-:Y:S02]  /*28180*/  STL [R1+0xa94], R4 ;  /* 0x000a940401007387 */ /* 0x0001e40000100800 */
[----:B0-----:R-:W-:-:S05]  /*28190*/  FSEL R4, R203, -INF , !P2 ;  /* 0xff800000cb047808 */ /* 0x001fca0005000000 */
[----:B------:R0:W-:Y:S04]  /*281a0*/  STL [R1+0xa90], R4 ;  /* 0x000a900401007387 */ /* 0x0001e80000100800 */
[----:B------:R-:W3:Y:S01]  /*281b0*/  LDL R8, [R1+0x1434] ;  /* 0x0014340001087983 */ /* 0x000ee20000100800 */
[----:B------:R-:W-:Y:S01]  /*281c0*/  SHF.R.U32.HI R22, RZ, 0xb, R20 ;  /* 0x0000000bff167819 */ /* 0x000fe20000011614 */
[----:B------:R-:W-:Y:S02]  /*281d0*/  FMUL R204, R204, R3 ;  /* 0x00000003cccc7220 */ /* 0x000fe40000400000 */
[----:B------:R-:W4:Y:S01]  /*281e0*/  LDL R13, [R1+0x1428] ;  /* 0x00142800010d7983 */ /* 0x000f220000100800 */
[----:B------:R-:W-:-:S04]  /*281f0*/  LOP3.LUT P5, RZ, R22, 0x1, RZ, 0xc0, !PT ;  /* 0x0000000116ff7812 */ /* 0x000fc800078ac0ff */
[----:B0-----:R-:W-:-:S05]  /*28200*/  FSEL R4, R204, -INF , !P5 ;  /* 0xff800000cc047808 */ /* 0x001fca0006800000 */
[----:B------:R0:W-:Y:S01]  /*28210*/  STL [R1+0xa54], R4 ;  /* 0x000a540401007387 */ /* 0x0001e20000100800 */
[----:B------:R-:W-:-:S03]  /*28220*/  SHF.R.U32.HI R15, RZ, 0xa, R20 ;  /* 0x0000000aff0f7819 */ /* 0x000fc60000011614 */
[----:B------:R-:W4:Y:S01]  /*28230*/  LDL R5, [R1+0x143c] ;  /* 0x00143c0001057983 */ /* 0x000f220000100800 */
[-C--:B------:R-:W-:Y:S01]  /*28240*/  FMUL R205, R205, R3.reuse ;  /* 0x00000003cdcd7220 */ /* 0x080fe20000400000 */
[----:B------:R-:W-:Y:S02]  /*28250*/  LOP3.LUT P6, RZ, R15, 0x1, RZ, 0xc0, !PT ;  /* 0x000000010fff7812 */ /* 0x000fe400078cc0ff */
[----:B------:R-:W-:Y:S01]  /*28260*/  SHF.R.U32.HI R22, RZ, 0x9, R20 ;  /* 0x00000009ff167819 */ /* 0x000fe20000011614 */
[----:B------:R-:W4:Y:S01]  /*28270*/  LDL R7, [R1+0x1444] ;  /* 0x0014440001077983 */ /* 0x000f220000100800 */
[----:B0-----:R-:W-:Y:S01]  /*28280*/  FSEL R4, R205, -INF , !P6 ;  /* 0xff800000cd047808 */ /* 0x001fe20007000000 */
[----:B------:R-:W-:Y:S01]  /*28290*/  FMUL R206, R206, R3 ;  /* 0x00000003cece7220 */ /* 0x000fe20000400000 */
[----:B------:R-:W-:-:S03]  /*282a0*/  LOP3.LUT P4, RZ, R22, 0x1, RZ, 0xc0, !PT ;  /* 0x0000000116ff7812 */ /* 0x000fc6000788c0ff */
[----:B------:R0:W-:Y:S04]  /*282b0*/  STL [R1+0xa50], R4 ;  /* 0x000a500401007387 */ /* 0x0001e80000100800 */
[----:B------:R-:W4:Y:S04]  /*282c0*/  LDL R18, [R1+0x1430] ;  /* 0x0014300001127983 */ /* 0x000f280000100800 */
[----:B------:R-:W4:Y:S01]  /*282d0*/  LDL R12, [R1+0x144c] ;  /* 0x00144c00010c7983 */ /* 0x000f220000100800 */
[----:B0-----:R-:W-:-:S05]  /*282e0*/  FSEL R4, R206, -INF , !P4 ;  /* 0xff800000ce047808 */ /* 0x001fca0006000000 */
[----:B------:R0:W-:Y:S01]  /*282f0*/  STL [R1+0xa84], R4 ;  /* 0x000a840401007387 */ /* 0x0001e20000100800 */
[----:B------:R-:W-:-:S03]  /*28300*/  SHF.R.U32.HI R15, RZ, 0x8, R20 ;  /* 0x00000008ff0f7819 */ /* 0x000fc60000011614 */
[----:B------:R-:W4:Y:S04]  /*28310*/  LDL R6, [R1+0x1454] ;  /* 0x0014540001067983 */ /* 0x000f280000100800 */
[----:B0-----:R-:W4:Y:S01]  /*28320*/  LDL R4, [R1+0x1438] ;  /* 0x0014380001047983 */ /* 0x001f220000100800 */
[-C--:B------:R-:W-:Y:S01]  /*28330*/  FMUL R207, R207, R3.reuse ;  /* 0x00000003cfcf7220 */ /* 0x080fe20000400000 */
[----:B------:R-:W-:Y:S01]  /*28340*/  LOP3.LUT P3, RZ, R15, 0x1, RZ, 0xc0, !PT ;  /* 0x000000010fff7812 */ /* 0x000fe2000786c0ff */
[-C--:B------:R-:W-:Y:S01]  /*28350*/  FMUL R208, R208, R3.reuse ;  /* 0x00000003d0d07220 */ /* 0x080fe20000400000 */
[----:B------:R-:W-:Y:S02]  /*28360*/  FMUL R209, R209, R3 ;  /* 0x00000003d1d17220 */ /* 0x000fe40000400000 */
[----:B------:R-:W-:Y:S01]  /*28370*/  FSEL R9, R207, -INF , !P3 ;  /* 0xff800000cf097808 */ /* 0x000fe20005800000 */
[----:B------:R-:W4:Y:S04]  /*28380*/  LDL R3, [R1+0x1440] ;  /* 0x0014400001037983 */ /* 0x000f280000100800 */
[----:B------:R0:W-:Y:S04]  /*28390*/  STL [R1+0xa7c], R9 ;  /* 0x000a7c0901007387 */ /* 0x0001e80000100800 */
[----:B------:R-:W4:Y:S01]  /*283a0*/  LDL R11, [R1+0x145c] ;  /* 0x00145c00010b7983 */ /* 0x000f220000100800 */
[----:B------:R-:W-:-:S03]  /*283b0*/  SHF.R.U32.HI R22, RZ, 0x7, R20 ;  /* 0x00000007ff167819 */ /* 0x000fc60000011614 */
[----:B------:R-:W4:Y:S04]  /*283c0*/  LDL R10, [R1+0x1464] ;  /* 0x00146400010a7983 */ /* 0x000f280000100800 */
[----:B0-----:R-:W4:Y:S01]  /*283d0*/  LDL R9, [R1+0x1448] ;  /* 0x0014480001097983 */ /* 0x001f220000100800 */
[----:B------:R-:W-:Y:S02]  /*283e0*/  LOP3.LUT P2, RZ, R22, 0x1, RZ, 0xc0, !PT ;  /* 0x0000000116ff7812 */ /* 0x000fe4000784c0ff */
[----:B------:R-:W-:-:S04]  /*283f0*/  SHF.R.U32.HI R15, RZ, 0x6, R20 ;  /* 0x00000006ff0f7819 */ /* 0x000fc80000011614 */
[----:B------:R-:W-:-:S04]  /*28400*/  LOP3.LUT P5, RZ, R15, 0x1, RZ, 0xc0, !PT ;  /* 0x000000010fff7812 */ /* 0x000fc800078ac0ff */
[----:B------:R-:W-:Y:S02]  /*28410*/  FSEL R16, R209, -INF , !P5 ;  /* 0xff800000d1107808 */ /* 0x000fe40006800000 */
[----:B--2---:R-:W-:Y:S02]  /*28420*/  IADD3 R152, P3, R0, R2, RZ ;  /* 0x0000000200987210 */ /* 0x004fe40007f7e0ff */
[----:B------:R-:W-:-:S05]  /*28430*/  FSEL R2, R208, -INF , !P2 ;  /* 0xff800000d0027808 */ /* 0x000fca0005000000 */
[----:B------:R0:W-:Y:S04]  /*28440*/  STL [R1+0xa40], R2 ;  /* 0x000a400201007387 */ /* 0x0001e80000100800 */
[----:B0-----:R-:W2:Y:S04]  /*28450*/  LDL R2, [R1+0x1450] ;  /* 0x0014500001027983 */ /* 0x001ea80000100800 */
[----:B------:R-:W-:Y:S04]  /*28460*/  STL.64 [R1+0x2518], R216 ;  /* 0x002518d801007387 */ /* 0x000fe80000100a00 */
[----:B------:R-:W2:Y:S04]  /*28470*/  LDL R17, [R1+0x146c] ;  /* 0x00146c0001117983 */ /* 0x000ea80000100800 */
[----:B------:R0:W-:Y:S01]  /*28480*/  STL [R1+0xa48], R16 ;  /* 0x000a481001007387 */ /* 0x0001e20000100800 */
[----:B---3--:R-:W-:-:S03]  /*28490*/  IADD3 R128, P5, R0, R8, RZ ;  /* 0x0000000800807210 */ /* 0x008fc60007fbe0ff */
[----:B0-----:R-:W3:Y:S04]  /*284a0*/  LDL R16, [R1+0x1474] ;  /* 0x0014740001107983 */ /* 0x001ee80000100800 */
[----:B------:R-:W3:Y:S01]  /*284b0*/  LDL R8, [R1+0x1458] ;  /* 0x0014580001087983 */ /* 0x000ee20000100800 */
[----:B------:R-:W-:Y:S02]  /*284c0*/  SHF.R.U32.HI R15, RZ, 0x4, R20 ;  /* 0x00000004ff0f7819 */ /* 0x000fe40000011614 */
[----:B------:R-:W-:Y:S01]  /*284d0*/  IADD3 R24, P2, R0, R216, RZ ;  /* 0x000000d800187210 */ /* 0x000fe20007f5e0ff */
[----:B------:R-:W3:Y:S01]  /*284e0*/  LDL R22, [R1+0x1468] ;  /* 0x0014680001167983 */ /* 0x000ee20000100800 */
[----:B------:R-:W-:Y:S02]  /*284f0*/  LOP3.LUT P4, RZ, R15, 0x1, RZ, 0xc0, !PT ;  /* 0x000000010fff7812 */ /* 0x000fe4000788c0ff */
[----:B------:R-:W-:-:S05]  /*28500*/  SHF.R.S32.HI R15, RZ, 0x1f, R0 ;  /* 0x0000001fff0f7819 */ /* 0x000fca0000011400 */
[C---:B----4-:R-:W-:Y:S01]  /*28510*/  IMAD.X R153, R15.reuse, 0x1, R13, P3 ;  /* 0x000000010f997824 */ /* 0x050fe200018e060d */
[C---:B------:R-:W-:Y:S01]  /*28520*/  IADD3 R126, P3, R0.reuse, R5, RZ ;  /* 0x00000005007e7210 */ /* 0x040fe20007f7e0ff */
[----:B------:R-:W-:Y:S01]  /*28530*/  IMAD.X R25, R15, 0x1, R23, P2 ;  /* 0x000000010f197824 */ /* 0x000fe200010e0617 */
[----:B------:R-:W4:Y:S04]  /*28540*/  LDL R5, [R1+0x1460] ;  /* 0x0014600001057983 */ /* 0x000f280000100800 */
[----:B------:R-:W4:Y:S01]  /*28550*/  LDL R13, [R1+0x147c] ;  /* 0x00147c00010d7983 */ /* 0x000f220000100800 */
[----:B------:R-:W-:-:S03]  /*28560*/  IADD3 R124, P2, R0, R7, RZ ;  /* 0x00000007007c7210 */ /* 0x000fc60007f5e0ff */
[----:B------:R0:W-:Y:S04]  /*28570*/  STL.64 [R1+0x2f8], R24 ;  /* 0x0002f81801007387 */ /* 0x0001e80000100a00 */
[----:B------:R-:W4:Y:S01]  /*28580*/  LDL R7, [R1+0x1470] ;  /* 0x0014700001077983 */ /* 0x000f220000100800 */
[----:B------:R-:W-:-:S03]  /*28590*/  IMAD.X R129, R15, 0x1, R18, P5 ;  /* 0x000000010f817824 */ /* 0x000fc600028e0612 */
[----:B------:R-:W4:Y:S01]  /*285a0*/  LDL R18, [R1+0x1478] ;  /* 0x0014780001127983 */ /* 0x000f220000100800 */
[----:B------:R-:W-:-:S03]  /*285b0*/  IADD3 R122, P5, R0, R12, RZ ;  /* 0x0000000c007a7210 */ /* 0x000fc60007fbe0ff */
[----:B------:R-:W4:Y:S04]  /*285c0*/  LDL R12, [R1+0x148c] ;  /* 0x00148c00010c7983 */ /* 0x000f280000100800 */
[----:B------:R-:W4:Y:S01]  /*285d0*/  LDL R19, [R1+0x1484] ;  /* 0x0014840001137983 */ /* 0x000f220000100800 */
[----:B------:R-:W-:-:S03]  /*285e0*/  IMAD.X R127, R15, 0x1, R4, P3 ;  /* 0x000000010f7f7824 */ /* 0x000fc600018e0604 */
[----:B------:R-:W4:Y:S01]  /*285f0*/  LDL R4, [R1+0x1494] ;  /* 0x0014940001047983 */ /* 0x000f220000100800 */
[----:B------:R-:W-:-:S03]  /*28600*/  IADD3 R120, P3, R0, R6, RZ ;  /* 0x0000000600787210 */ /* 0x000fc60007f7e0ff */
        /* <DEDUP_REMOVED lines=9> */
[----:B------:R-:W-:-:S03]  /*286a0*/  SHF.R.U32.HI R252, RZ, 0x5, R20 ;  /* 0x00000005fffc7819 */ /* 0x000fc60000011614 */
[----:B------:R-:W4:Y:S01]  /*286b0*/  LDG.E.U8 R122, desc[UR4][R122.64] ;  /* 0x000000047a7a7981 */ /* 0x000f22000c1e1100 */
[----:B--2---:R-:W-:-:S03]  /*286c0*/  IMAD.X R121, R15, 0x1, R2, P3 ;  /* 0x000000010f797824 */ /* 0x004fc600018e0602 */
[----:B------:R-:W2:Y:S04]  /*286d0*/  LDL R2, [R1+0x14ac] ;  /* 0x0014ac0001027983 */ /* 0x000ea80000100800 */
[----:B------:R-:W2:Y:S01]  /*286e0*/  LDG.E.U8 R120, desc[UR4][R120.64] ;  /* 0x0000000478787981 */ /* 0x000ea2000c1e1100 */
[----:B------:R-:W-:-:S03]  /*286f0*/  IADD3 R112, P3, R0, R17, RZ ;  /* 0x0000001100707210 */ /* 0x000fc60007f7e0ff */
[----:B------:R-:W2:Y:S01]  /*28700*/  LDL R17, [R1+0x1498] ;  /* 0x0014980001117983 */ /* 0x000ea20000100800 */
[----:B---3--:R-:W-:-:S03]  /*28710*/  IMAD.X R119, R15, 0x1, R8, P2 ;  /* 0x000000010f777824 */ /* 0x008fc600010e0608 */
[----:B------:R-:W3:Y:S01]  /*28720*/  LDL R8, [R1+0x14b4] ;  /* 0x0014b40001087983 */ /* 0x000ee20000100800 */
[----:B------:R-:W-:-:S03]  /*28730*/  IADD3 R110, P2, R0, R16, RZ ;  /* 0x00000010006e7210 */ /* 0x000fc60007f5e0ff */
[----:B------:R-:W3:Y:S01]  /*28740*/  LDL R16, [R1+0x14a0] ;  /* 0x0014a00001107983 */ /* 0x000ee20000100800 */
[----:B----4-:R-:W-:-:S03]  /*28750*/  IMAD.X R117, R15, 0x1, R5, P5 ;  /* 0x000000010f757824 */ /* 0x010fc600028e0605 */
[----:B------:R-:W4:Y:S04]  /*28760*/  LDG.E.U8 R118, desc[UR4][R118.64] ;  /* 0x0000000476767981 */ /* 0x000f28000c1e1100 */
[----:B------:R-:W4:Y:S01]  /*28770*/  LDL R5, [R1+0x14bc] ;  /* 0x0014bc0001057983 */ /* 0x000f220000100800 */
[----:B------:R-:W-:-:S03]  /*28780*/  IADD3 R108, P5, R0, R13, RZ ;  /* 0x0000000d006c7210 */ /* 0x000fc60007fbe0ff */
[----:B------:R-:W4:Y:S01]  /*28790*/  LDL R13, [R1+0x14a8] ;  /* 0x0014a800010d7983 */ /* 0x000f220000100800 */
[----:B------:R-:W-:-:S03]  /*287a0*/  IMAD.X R111, R15, 0x1, R7, P2 ;  /* 0x000000010f6f7824 */ /* 0x000fc600010e0607 */
[----:B------:R-:W4:Y:S04]  /*287b0*/  LDG.E.U8 R116, desc[UR4][R116.64] ;  /* 0x0000000474747981 */ /* 0x000f28000c1e1100 */
[----:B------:R-:W4:Y:S01]  /*287c0*/  LDL R7, [R1+0x14b0] ;  /* 0x0014b00001077983 */ /* 0x000f220000100800 */
[C---:B------:R-:W-:Y:S01]  /*287d0*/  IADD3 R104, P2, R0.reuse, R12, RZ ;  /* 0x0000000c00687210 */ /* 0x040fe20007f5e0ff */
[C---:B------:R-:W-:Y:S02]  /*287e0*/  IMAD.X R109, R15.reuse, 0x1, R18, P5 ;  /* 0x000000010f6d7824 */ /* 0x040fe400028e0612 */
[----:B------:R-:W4:Y:S01]  /*287f0*/  LDL R12, [R1+0x14cc] ;  /* 0x0014cc00010c7983 */ /* 0x000f220000100800 */
[----:B------:R-:W-:Y:S01]  /*28800*/  IMAD.X R113, R15, 0x1, R22, P3 ;  /* 0x000000010f717824 */ /* 0x000fe200018e0616 */
[----:B------:R-:W-:-:S02]  /*28810*/  IADD3 R106, P3, R0, R19, RZ ;  /* 0x00000013006a7210 */ /* 0x000fc40007f7e0ff */
[----:B------:R-:W4:Y:S04]  /*28820*/  LDL R19, [R1+0x14c4] ;  /* 0x0014c40001137983 */ /* 0x000f280000100800 */
[----:B------:R-:W4:Y:S04]  /*28830*/  LDL R18, [R1+0x14e8] ;  /* 0x0014e80001127983 */ /* 0x000f280000100800 */
[----:B------:R-:W4:Y:S01]  /*28840*/  LDL R22, [R1+0x14fc] ;  /* 0x0014fc0001167983 */ /* 0x000f220000100800 */
[----:B------:R-:W-:-:S03]  /*28850*/  IADD3 R102, P5, R0, R4, RZ ;  /* 0x0000000400667210 */ /* 0x000fc60007fbe0ff */
[----:B------:R-:W4:Y:S01]  /*28860*/  LDL R4, [R1+0x14b8] ;  /* 0x0014b80001047983 */ /* 0x000f220000100800 */
[----:B------:R-:W-:-:S03]  /*28870*/  IMAD.X R107, R15, 0x1, R6, P3 ;  /* 0x000000010f6b7824 */ /* 0x000fc600018e0606 */
[----:B------:R-:W4:Y:S01]  /*28880*/  LDL R6, [R1+0x14d4] ;  /* 0x0014d40001067983 */ /* 0x000f220000100800 */
[----:B------:R-:W-:-:S03]  /*28890*/  IADD3 R100, P3, R0, R3, RZ ;  /* 0x0000000300647210 */ /* 0x000fc60007f7e0ff */
[----:B------:R-:W4:Y:S04]  /*288a0*/  LDL R3, [R1+0x14c0] ;  /* 0x0014c00001037983 */ /* 0x000f280000100800 */
[----:B------:R-:W4:Y:S01]  /*288b0*/  LDG.E.U8 R112, desc[UR4][R112.64] ;  /* 0x0000000470707981 */ /* 0x000f22000c1e1100 */
[----:B------:R-:W-:-:S03]  /*288c0*/  IMAD.X R105, R15, 0x1, R11, P2 ;  /* 0x000000010f697824 */ /* 0x000fc600010e060b */
[----:B------:R-:W4:Y:S04]  /*288d0*/  LDL R11, [R1+0x14dc] ;  /* 0x0014dc00010b7983 */ /* 0x000f280000100800 */
[----:B------:R-:W4:Y:S01]  /*288e0*/  LDG.E.U8 R110, desc[UR4][R110.64] ;  /* 0x000000046e6e7981 */ /* 0x000f22000c1e1100 */
[----:B------:R-:W-:-:S03]  /*288f0*/  IADD3 R98, P2, R0, R9, RZ ;  /* 0x0000000900627210 */ /* 0x000fc60007f5e0ff */
[----:B------:R-:W4:Y:S01]  /*28900*/  LDL R9, [R1+0x14c8] ;  /* 0x0014c80001097983 */ /* 0x000f220000100800 */
[----:B------:R-:W-:-:S03]  /*28910*/  IMAD.X R103, R15, 0x1, R10, P5 ;  /* 0x000000010f677824 */ /* 0x000fc600028e060a */
[----:B------:R-:W4:Y:S04]  /*28920*/  LDL R10, [R1+0x14e4] ;  /* 0x0014e400010a7983 */ /* 0x000f280000100800 */
[----:B------:R-:W4:Y:S04]  /*28930*/  LDG.E.U8 R108, desc[UR4][R108.64] ;  /* 0x000000046c6c7981 */ /* 0x000f28000c1e1100 */
[----:B------:R-:W4:Y:S04]  /*28940*/  LDG.E.U8 R106, desc[UR4][R106.64] ;  /* 0x000000046a6a7981 */ /* 0x000f28000c1e1100 */
[----:B------:R-:W4:Y:S04]  /*28950*/  LDG.E.U8 R104, desc[UR4][R104.64] ;  /* 0x0000000468687981 */ /* 0x000f28000c1e1100 */
[----:B------:R-:W4:Y:S01]  /*28960*/  LDG.E.U8 R102, desc[UR4][R102.64] ;  /* 0x0000000466667981 */ /* 0x000f22000c1e1100 */
[----:B--2---:R-:W-:-:S03]  /*28970*/  IADD3 R96, P5, R0, R2, RZ ;  /* 0x0000000200607210 */ /* 0x004fc60007fbe0ff */
[----:B------:R-:W2:Y:S01]  /*28980*/  LDL R2, [R1+0x14d0] ;  /* 0x0014d00001027983 */ /* 0x000ea20000100800 */
[----:B------:R-:W-:-:S03]  /*28990*/  IMAD.X R101, R15, 0x1, R17, P3 ;  /* 0x000000010f657824 */ /* 0x000fc600018e0611 */
[----:B------:R-:W2:Y:S04]  /*289a0*/  LDL R17, [R1+0x14ec] ;  /* 0x0014ec0001117983 */ /* 0x000ea80000100800 */
[----:B------:R-:W2:Y:S01]  /*289b0*/  LDG.E.U8 R100, desc[UR4][R100.64] ;  /* 0x0000000464647981 */ /* 0x000ea2000c1e1100 */
[----:B---3--:R-:W-:-:S03]  /*289c0*/  IADD3 R94, P3, R0, R8, RZ ;  /* 0x00000008005e7210 */ /* 0x008fc60007f7e0ff */
[----:B------:R-:W3:Y:S01]  /*289d0*/  LDL R8, [R1+0x14d8] ;  /* 0x0014d80001087983 */ /* 0x000ee20000100800 */
[----:B------:R-:W-:-:S03]  /*289e0*/  IMAD.X R99, R15, 0x1, R16, P2 ;  /* 0x000000010f637824 */ /* 0x000fc600010e0610 */
[----:B------:R-:W3:Y:S04]  /*289f0*/  LDL R16, [R1+0x14f4] ;  /* 0x0014f40001107983 */ /* 0x000ee80000100800 */
[----:B------:R-:W3:Y:S01]  /*28a00*/  LDG.E.U8 R98, desc[UR4][R98.64] ;  /* 0x0000000462627981 */ /* 0x000ee2000c1e1100 */
[----:B----4-:R-:W-:-:S03]  /*28a10*/  IADD3 R92, P2, R0, R5, RZ ;  /* 0x00000005005c7210 */ /* 0x010fc60007f5e0ff */
[----:B------:R-:W4:Y:S01]  /*28a20*/  LDL R5, [R1+0x14e0] ;  /* 0x0014e00001057983 */ /* 0x000f220000100800 */
[----:B------:R-:W-:-:S03]  /*28a30*/  IMAD.X R97, R15, 0x1, R13, P5 ;  /* 0x000000010f617824 */ /* 0x000fc600028e060d */
[----:B------:R-:W4:Y:S04]  /*28a40*/  LDL R13, [R1+0x1504] ;  /* 0x00150400010d7983 */ /* 0x000f280000100800 */
[----:B------:R-:W4:Y:S01]  /*28a50*/  LDG.E.U8 R96, desc[UR4][R96.64] ;  /* 0x0000000460607981 */ /* 0x000f22000c1e1100 */
[----:B------:R-:W-:-:S03]  /*28a60*/  IMAD.X R95, R15, 0x1, R7, P3 ;  /* 0x000000010f5f7824 */ /* 0x000fc600018e0607 */
[----:B------:R-:W4:Y:S01]  /*28a70*/  LDL R7, [R1+0x14f0] ;  /* 0x0014f00001077983 */ /* 0x000f220000100800 */
[----:B------:R-:W-:-:S03]  /*28a80*/  IADD3 R88, P3, R0, R12, RZ ;  /* 0x0000000c00587210 */ /* 0x000fc60007f7e0ff */
        /* <DEDUP_REMOVED lines=8> */
[----:B------:R-:W4:Y:S04]  /*28b10*/  LDL R3, [R1+0x151c] ;  /* 0x00151c0001037983 */ /* 0x000f280000100800 */
[----:B------:R-:W4:Y:S01]  /*28b20*/  LDG.E.U8 R92, desc[UR4][R92.64] ;  /* 0x000000045c5c7981 */ /* 0x000f22000c1e1100 */
[----:B------:R-:W-:-:S03]  /*28b30*/  IADD3 R84, P5, R0, R11, RZ ;  /* 0x0000000b00547210 */ /* 0x000fc60007fbe0ff */
[----:B------:R-:W4:Y:S04]  /*28b40*/  LDL R11, [R1+0x1508] ;  /* 0x00150800010b7983 */ /* 0x000f280000100800 */
[----:B------:R-:W4:Y:S01]  /*28b50*/  LDG.E.U8 R90, desc[UR4][R90.64] ;  /* 0x000000045a5a7981 */ /* 0x000f22000c1e1100 */
[----:B------:R-:W-:-:S03]  /*28b60*/  IMAD.X R89, R15, 0x1, R9, P3 ;  /* 0x000000010f597824 */ /* 0x000fc600018e0609 */
[----:B------:R-:W4:Y:S01]  /*28b70*/  LDL R9, [R1+0x1524] ;  /* 0x0015240001097983 */ /* 0x000f220000100800 */
[----:B------:R-:W-:-:S03]  /*28b80*/  IADD3 R82, P3, R0, R10, RZ ;  /* 0x0000000a00527210 */ /* 0x000fc60007f7e0ff */
[----:B------:R-:W4:Y:S04]  /*28b90*/  LDL R10, [R1+0x1510] ;  /* 0x00151000010a7983 */ /* 0x000f280000100800 */
        /* <DEDUP_REMOVED lines=10> */
[----:B------:R-:W-:-:S03]  /*28c40*/  IMAD.X R77, R15, 0x1, R18, P2 ;  /* 0x000000010f4d7824 */ /* 0x000fc600010e0612 */
[----:B------:R-:W3:Y:S04]  /*28c50*/  LDL R18, [R1+0x1528] ;  /* 0x0015280001127983 */ /* 0x000ee80000100800 */
[----:B------:R-:W3:Y:S01]  /*28c60*/  LDG.E.U8 R86, desc[UR4][R84.64] ;  /* 0x0000000454567981 */ /* 0x000ee2000c1e1100 */
[----:B----4-:R-:W-:-:S03]  /*28c70*/  IMAD.X R83, R15, 0x1, R5, P3 ;  /* 0x000000010f537824 */ /* 0x010fc600018e0605 */
[----:B------:R-:W4:Y:S01]  /*28c80*/  LDL R5, [R1+0x153c] ;  /* 0x00153c0001057983 */ /* 0x000f220000100800 */
[----:B------:R-:W-:-:S03]  /*28c90*/  IADD3 R78, P2, R0, R13, RZ ;  /* 0x0000000d004e7210 */ /* 0x000fc60007f5e0ff */
[----:B------:R-:W4:Y:S01]  /*28ca0*/  LDL R13, [R1+0x1544] ;  /* 0x00154400010d7983 */ /* 0x000f220000100800 */
[----:B------:R-:W-:-:S03]  /*28cb0*/  IADD3 R80, P3, R0, R22, RZ ;  /* 0x0000001600507210 */ /* 0x000fc60007f7e0ff */
[----:B------:R-:W4:Y:S01]  /*28cc0*/  LDL R22, [R1+0x1560] ;  /* 0x0015600001167983 */ /* 0x000f220000100800 */
[----:B------:R-:W-:-:S03]  /*28cd0*/  IMAD.X R59, R15, 0x1, R7, P5 ;  /* 0x000000010f3b7824 */ /* 0x000fc600028e0607 */
[----:B------:R-:W4:Y:S01]  /*28ce0*/  LDL R7, [R1+0x1530] ;  /* 0x0015300001077983 */ /* 0x000f220000100800 */
[----:B------:R-:W-:-:S03]  /*28cf0*/  IMAD.X R81, R15, 0x1, R12, P3 ;  /* 0x000000010f517824 */ /* 0x000fc600018e060c */
[----:B------:R-:W4:Y:S04]  /*28d00*/  LDG.E.U8 R85, desc[UR4][R82.64] ;  /* 0x0000000452557981 */ /* 0x000f28000c1e1100 */
[----:B------:R-:W4:Y:S01]  /*28d10*/  LDL R12, [R1+0x154c] ;  /* 0x00154c00010c7983 */ /* 0x000f220000100800 */
[----:B------:R-:W-:-:S03]  /*28d20*/  IADD3 R74, P5, R0, R19, RZ ;  /* 0x00000013004a7210 */ /* 0x000fc60007fbe0ff */
[----:B------:R-:W4:Y:S04]  /*28d30*/  LDL R19, [R1+0x157c] ;  /* 0x00157c0001137983 */ /* 0x000f280000100800 */
[----:B------:R-:W4:Y:S01]  /*28d40*/  LDG.E.U8 R83, desc[UR4][R58.64] ;  /* 0x000000043a537981 */ /* 0x000f22000c1e1100 */
[----:B------:R-:W-:-:S03]  /*28d50*/  IADD3 R72, P3, R0, R4, RZ ;  /* 0x0000000400487210 */ /* 0x000fc60007f7e0ff */
[----:B------:R-:W4:Y:S04]  /*28d60*/  LDG.E.U8 R84, desc[UR4][R76.64] ;  /* 0x000000044c547981 */ /* 0x000f28000c1e1100 */
[----:B------:R-:W4:Y:S01]  /*28d70*/  LDL R4, [R1+0x1538] ;  /* 0x0015380001047983 */ /* 0x000f220000100800 */
[----:B------:R-:W-:-:S03]  /*28d80*/  IMAD.X R79, R15, 0x1, R6, P2 ;  /* 0x000000010f4f7824 */ /* 0x000fc600010e0606 */
[----:B------:R-:W4:Y:S01]  /*28d90*/  LDL R6, [R1+0x1554] ;  /* 0x0015540001067983 */ /* 0x000f220000100800 */
[----:B------:R-:W-:-:S03]  /*28da0*/  IADD3 R70, P2, R0, R3, RZ ;  /* 0x0000000300467210 */ /* 0x000fc60007f5e0ff */
[----:B------:R-:W4:Y:S01]  /*28db0*/  LDL R3, [R1+0x1540] ;  /* 0x0015400001037983 */ /* 0x000f220000100800 */
[----:B------:R-:W-:-:S03]  /*28dc0*/  IMAD.X R75, R15, 0x1, R11, P5 ;  /* 0x000000010f4b7824 */ /* 0x000fc600028e060b */
[----:B------:R-:W4:Y:S04]  /*28dd0*/  LDG.E.U8 R82, desc[UR4][R80.64] ;  /* 0x0000000450527981 */ /* 0x000f28000c1e1100 */
[----:B------:R-:W4:Y:S01]  /*28de0*/  LDL R11, [R1+0x155c] ;  /* 0x00155c00010b7983 */ /* 0x000f220000100800 */
[----:B------:R-:W-:-:S03]  /*28df0*/  IADD3 R68, P5, R0, R9, RZ ;  /* 0x0000000900447210 */ /* 0x000fc60007fbe0ff */
[----:B------:R-:W4:Y:S01]  /*28e00*/  LDL R9, [R1+0x1548] ;  /* 0x0015480001097983 */ /* 0x000f220000100800 */
[----:B------:R-:W-:-:S03]  /*28e10*/  IMAD.X R73, R15, 0x1, R10, P3 ;  /* 0x000000010f497824 */ /* 0x000fc600018e060a */
[----:B------:R-:W4:Y:S04]  /*28e20*/  LDL R10, [R1+0x1564] ;  /* 0x00156400010a7983 */ /* 0x000f280000100800 */
        /* <DEDUP_REMOVED lines=11> */
[----:B------:R-:W3:Y:S01]  /*28ee0*/  LDL R16, [R1+0x1574] ;  /* 0x0015740001107983 */ /* 0x000ee20000100800 */
[----:B------:R-:W-:-:S03]  /*28ef0*/  IMAD.X R67, R15, 0x1, R18, P3 ;  /* 0x000000010f437824 */ /* 0x000fc600018e0612 */
[----:B------:R-:W3:Y:S04]  /*28f00*/  LDL R18, [R1+0x1570] ;  /* 0x0015700001127983 */ /* 0x000ee80000100800 */
[----:B------:R-:W3:Y:S01]  /*28f10*/  LDG.E.U8 R75, desc[UR4][R68.64] ;  /* 0x00000004444b7981 */ /* 0x000ee2000c1e1100 */
[----:B----4-:R-:W-:-:S03]  /*28f20*/  IADD3 R62, P5, R0, R5, RZ ;  /* 0x00000005003e7210 */ /* 0x010fc60007fbe0ff */
[----:B------:R-:W4:Y:S04]  /*28f30*/  LDG.E.U8 R74, desc[UR4][R66.64] ;  /* 0x00000004424a7981 */ /* 0x000f28000c1e1100 */
[----:B------:R-:W4:Y:S01]  /*28f40*/  LDL R5, [R1+0x1568] ;  /* 0x0015680001057983 */ /* 0x000f220000100800 */
[----:B------:R-:W-:-:S03]  /*28f50*/  IADD3 R250, P3, R0, R13, RZ ;  /* 0x0000000d00fa7210 */ /* 0x000fc60007f7e0ff */
[----:B------:R-:W4:Y:S01]  /*28f60*/  LDL R13, [R1+0x1584] ;  /* 0x00158400010d7983 */ /* 0x000f220000100800 */
[----:B------:R-:W-:-:S03]  /*28f70*/  IMAD.X R65, R15, 0x1, R7, P2 ;  /* 0x000000010f417824 */ /* 0x000fc600010e0607 */
[----:B------:R-:W4:Y:S04]  /*28f80*/  LDL R7, [R1+0x158c] ;  /* 0x00158c0001077983 */ /* 0x000f280000100800 */
[----:B------:R-:W4:Y:S01]  /*28f90*/  LDG.E.U8 R73, desc[UR4][R64.64] ;  /* 0x0000000440497981 */ /* 0x000f22000c1e1100 */
        /* <DEDUP_REMOVED lines=12> */
[----:B------:R-:W4:Y:S04]  /*29060*/  LDG.E.U8 R72, desc[UR4][R250.64] ;  /* 0x00000004fa487981 */ /* 0x000f28000c1e1100 */
[----:B------:R-:W4:Y:S01]  /*29070*/  LDL R9, [R1+0x15a4] ;  /* 0x0015a40001097983 */ /* 0x000f220000100800 */
[----:B------:R-:W-:-:S03]  /*29080*/  IADD3 R242, P2, R0, R10, RZ ;  /* 0x0000000a00f27210 */ /* 0x000fc60007f5e0ff */
[----:B------:R-:W4:Y:S01]  /*29090*/  LDL R10, [R1+0x1590] ;  /* 0x00159000010a7983 */ /* 0x000f220000100800 */
[----:B--2---:R-:W-:-:S03]  /*290a0*/  IMAD.X R247, R15, 0x1, R2, P5 ;  /* 0x000000010ff77824 */ /* 0x004fc600028e0602 */
[----:B------:R-:W2:Y:S04]  /*290b0*/  LDG.E.U8 R68, desc[UR4][R248.64] ;  /* 0x00000004f8447981 */ /* 0x000ea8000c1e1100 */
[----:B------:R-:W2:Y:S01]  /*290c0*/  LDL R2, [R1+0x15ac] ;  /* 0x0015ac0001027983 */ /* 0x000ea20000100800 */
[C---:B------:R-:W-:Y:S01]  /*290d0*/  IADD3 R240, P5, R0.reuse, R17, RZ ;  /* 0x0000001100f07210 */ /* 0x040fe20007fbe0ff */
[----:B---3--:R-:W-:Y:S02]  /*290e0*/  IMAD.X R245, R15, 0x1, R8, P3 ;  /* 0x000000010ff57824 */ /* 0x008fe400018e0608 */
[----:B------:R-:W3:Y:S04]  /*290f0*/  LDL R17, [R1+0x1598] ;  /* 0x0015980001117983 */ /* 0x000ee80000100800 */
[----:B------:R-:W3:Y:S01]  /*29100*/  LDL R8, [R1+0x15b4] ;  /* 0x0015b40001087983 */ /* 0x000ee20000100800 */
[----:B------:R-:W-:-:S03]  /*29110*/  IADD3 R238, P3, R0, R16, RZ ;  /* 0x0000001000ee7210 */ /* 0x000fc60007f7e0ff */
[----:B------:R-:W3:Y:S01]  /*29120*/  LDL R16, [R1+0x15a0] ;  /* 0x0015a00001107983 */ /* 0x000ee20000100800 */
[----:B------:R-:W-:-:S03]  /*29130*/  IMAD.X R243, R15, 0x1, R22, P2 ;  /* 0x000000010ff37824 */ /* 0x000fc600010e0616 */
[----:B------:R-:W3:Y:S01]  /*29140*/  LDG.E.U8 R71, desc[UR4][R246.64] ;  /* 0x00000004f6477981 */ /* 0x000ee2000c1e1100 */
[----:B----4-:R-:W-:-:S03]  /*29150*/  IMAD.X R241, R15, 0x1, R5, P5 ;  /* 0x000000010ff17824 */ /* 0x010fc600028e0605 */
[----:B------:R-:W4:Y:S04]  /*29160*/  LDG.E.U8 R70, desc[UR4][R244.64] ;  /* 0x00000004f4467981 */ /* 0x000f28000c1e1100 */
[----:B------:R-:W4:Y:S01]  /*29170*/  LDL R5, [R1+0x15a8] ;  /* 0x0015a80001057983 */ /* 0x000f220000100800 */
[----:B------:R-:W-:-:S03]  /*29180*/  IADD3 R234, P5, R0, R13, RZ ;  /* 0x0000000d00ea7210 */ /* 0x000fc60007fbe0ff */
[----:B------:R-:W4:Y:S01]  /*29190*/  LDL R13, [R1+0x15c4] ;  /* 0x0015c400010d7983 */ /* 0x000f220000100800 */
[C---:B------:R-:W-:Y:S01]  /*291a0*/  IMAD.X R239, R15.reuse, 0x1, R18, P3 ;  /* 0x000000010fef7824 */ /* 0x040fe200018e0612 */
[C---:B------:R-:W-:Y:S02]  /*291b0*/  IADD3 R232, P3, R0.reuse, R7, RZ ;  /* 0x0000000700e87210 */ /* 0x040fe40007f7e0ff */
[C---:B------:R-:W-:Y:S01]  /*291c0*/  IADD3 R236, P2, R0.reuse, R19, RZ ;  /* 0x0000001300ec7210 */ /* 0x040fe20007f5e0ff */
[----:B------:R-:W4:Y:S04]  /*291d0*/  LDL R7, [R1+0x15b0] ;  /* 0x0015b00001077983 */ /* 0x000f280000100800 */
[----:B------:R-:W-:Y:S01]  /*291e0*/  IMAD.X R237, R15, 0x1, R12, P2 ;  /* 0x000000010fed7824 */ /* 0x000fe200010e060c */
[----:B------:R-:W4:Y:S04]  /*291f0*/  LDL R19, [R1+0x15bc] ;  /* 0x0015bc0001137983 */ /* 0x000f280000100800 */
        /* <DEDUP_REMOVED lines=23> */
[----:B---3--:R-:W-:-:S03]  /*29370*/  IMAD.X R229, R15, 0x1, R17, P5 ;  /* 0x000000010fe57824 */ /* 0x008fc600028e0611 */
[----:B------:R-:W3:Y:S01]  /*29380*/  LDL R17, [R1+0x15ec] ;  /* 0x0015ec0001117983 */ /* 0x000ee20000100800 */
[----:B------:R-:W-:-:S03]  /*29390*/  IADD3 R222, P5, R0, R8, RZ ;  /* 0x0000000800de7210 */ /* 0x000fc60007fbe0ff */
[----:B------:R-:W3:Y:S01]  /*293a0*/  LDL R8, [R1+0x15d8] ;  /* 0x0015d80001087983 */ /* 0x000ee20000100800 */
[----:B------:R-:W-:-:S03]  /*293b0*/  IMAD.X R227, R15, 0x1, R16, P3 ;  /* 0x000000010fe37824 */ /* 0x000fc600018e0610 */
[----:B------:R-:W3:Y:S01]  /*293c0*/  LDL R16, [R1+0x15fc] ;  /* 0x0015fc0001107983 */ /* 0x000ee20000100800 */
[----:B----4-:R-:W-:-:S03]  /*293d0*/  IMAD.X R225, R15, 0x1, R5, P2 ;  /* 0x000000010fe17824 */ /* 0x010fc600010e0605 */
[----:B------:R-:W4:Y:S01]  /*293e0*/  LDL R5, [R1+0x15e8] ;  /* 0x0015e80001057983 */ /* 0x000f220000100800 */
[----:B------:R-:W-:-:S03]  /*293f0*/  IADD3 R218, P2, R0, R13, RZ ;  /* 0x0000000d00da7210 */ /* 0x000fc60007f5e0ff */
[----:B------:R-:W4:Y:S01]  /*29400*/  LDL R13, [R1+0x15f0] ;  /* 0x0015f000010d7983 */ /* 0x000f220000100800 */
        /* <DEDUP_REMOVED lines=18> */
[----:B--2---:R-:W-:-:S03]  /*29530*/  IMAD.X R207, R15, 0x1, R2, P3 ;  /* 0x000000010fcf7824 */ /* 0x004fc600018e0602 */
[----:B------:R-:W2:Y:S01]  /*29540*/  LDL R2, [R1+0x162c] ;  /* 0x00162c0001027983 */ /* 0x000ea20000100800 */
[----:B---3--:R-:W-:-:S03]  /*29550*/  IADD3 R200, P3, R0, R17, RZ ;  /* 0x0000001100c87210 */ /* 0x008fc60007f7e0ff */
[----:B------:R-:W3:Y:S01]  /*29560*/  LDL R17, [R1+0x1618] ;  /* 0x0016180001117983 */ /* 0x000ee20000100800 */
[----:B------:R-:W-:-:S03]  /*29570*/  IMAD.X R205, R15, 0x1, R8, P2 ;  /* 0x000000010fcd7824 */ /* 0x000fc600010e0608 */
[----:B------:R-:W3:Y:S01]  /*29580*/  LDL R8, [R1+0x1634] ;  /* 0x0016340001087983 */ /* 0x000ee20000100800 */
[----:B------:R-:W-:Y:S01]  /*29590*/  IMAD.X R203, R15, 0x1, R18, P5 ;  /* 0x000000010fcb7824 */ /* 0x000fe200028e0612 */
[C---:B------:R-:W-:Y:S02]  /*295a0*/  IADD3 R196, P5, R0.reuse, R16, RZ ;  /* 0x0000001000c47210 */ /* 0x040fe40007fbe0ff */
[----:B------:R-:W3:Y:S04]  /*295b0*/  LDL R18, [R1+0x1620] ;  /* 0x0016200001127983 */ /* 0x000ee80000100800 */
[----:B------:R-:W3:Y:S01]  /*295c0*/  LDL R16, [R1+0x163c] ;  /* 0x00163c0001107983 */ /* 0x000ee20000100800 */
[----:B------:R-:W-:-:S03]  /*295d0*/  IADD3 R198, P2, R0, R22, RZ ;  /* 0x0000001600c67210 */ /* 0x000fc60007f5e0ff */
[----:B------:R-:W3:Y:S01]  /*295e0*/  LDL R22, [R1+0x1658] ;  /* 0x0016580001167983 */ /* 0x000ee20000100800 */
[----:B----4-:R-:W-:-:S03]  /*295f0*/  IMAD.X R201, R15, 0x1, R5, P3 ;  /* 0x000000010fc97824 */ /* 0x010fc600018e0605 */
        /* <DEDUP_REMOVED lines=29> */
[----:B------:R-:W-:-:S03]  /*297d0*/  IADD3 R180, P2, R0, R16, RZ ;  /* 0x0000001000b47210 */ /* 0x000fc60007f5e0ff */
        /* <DEDUP_REMOVED lines=22> */
[----:B------:R-:W0:Y:S01]  /*29940*/  LDL R2, [R1+0x16ac] ;  /* 0x0016ac0001027983 */ /* 0x000e220000100800 */
[C---:B------:R-:W-:Y:S01]  /*29950*/  IMAD.X R173, R15.reuse, 0x1, R22, P5 ;  /* 0x000000010fad7824 */ /* 0x040fe200028e0616 */
[----:B---3--:R-:W-:Y:S02]  /*29960*/  IADD3 R168, P2, R0, R17, RZ ;  /* 0x0000001100a87210 */ /* 0x008fe40007f5e0ff */
[----:B------:R-:W2:Y:S04]  /*29970*/  LDL R22, [R1+0x16ec] ;  /* 0x0016ec0001167983 */ /* 0x000ea80000100800 */
[----:B------:R-:W3:Y:S01]  /*29980*/  LDL R17, [R1+0x1698] ;  /* 0x0016980001117983 */ /* 0x000ee20000100800 */
[----:B------:R-:W-:-:S03]  /*29990*/  IMAD.X R171, R15, 0x1, R8, P3 ;  /* 0x000000010fab7824 */ /* 0x000fc600018e0608 */
[----:B------:R-:W2:Y:S01]  /*299a0*/  LDL R8, [R1+0x16a0] ;  /* 0x0016a00001087983 */ /* 0x000ea20000100800 */
[----:B------:R-:W-:-:S03]  /*299b0*/  IADD3 R164, P3, R0, R16, RZ ;  /* 0x0000001000a47210 */ /* 0x000fc60007f7e0ff */
[----:B------:R-:W2:Y:S04]  /*299c0*/  LDG.E.U8 R174, desc[UR4][R174.64] ;  /* 0x00000004aeae7981 */ /* 0x000ea8000c1e1100 */
[----:B------:R-:W2:Y:S01]  /*299d0*/  LDL R16, [R1+0x16bc] ;  /* 0x0016bc0001107983 */ /* 0x000ea20000100800 */
[----:B------:R-:W-:Y:S01]  /*299e0*/  IMAD.X R169, R15, 0x1, R18, P2 ;  /* 0x000000010fa97824 */ /* 0x000fe200010e0612 */
[C---:B------:R-:W-:Y:S02]  /*299f0*/  IADD3 R166, P5, R0.reuse, R19, RZ ;  /* 0x0000001300a67210 */ /* 0x040fe40007fbe0ff */
[----:B------:R-:W2:Y:S01]  /*29a00*/  LDL R19, [R1+0x16b4] ;  /* 0x0016b40001137983 */ /* 0x000ea20000100800 */
[----:B----4-:R-:W-:-:S03]  /*29a10*/  IADD3 R162, P2, R0, R5, RZ ;  /* 0x0000000500a27210 */ /* 0x010fc60007f5e0ff */
[----:B------:R-:W4:Y:S04]  /*29a20*/  LDL R18, [R1+0x16d8] ;  /* 0x0016d80001127983 */ /* 0x000f280000100800 */
        /* <DEDUP_REMOVED lines=16> */
[----:B------:R-:W4:Y:S01]  /*29b30*/  LDL R11, [R1+0x16dc] ;  /* 0x0016dc00010b7983 */ /* 0x000f220000100800 */
[----:B------:R-:W-:-:S03]  /*29b40*/  IADD3 R154, P5, R0, R9, RZ ;  /* 0x00000009009a7210 */ /* 0x000fc60007fbe0ff */
[----:B------:R-:W4:Y:S04]  /*29b50*/  LDG.E.U8 R163, desc[UR4][R160.64] ;  /* 0x00000004a0a37981 */ /* 0x000f28000c1e1100 */
[----:B------:R-:W4:Y:S01]  /*29b60*/  LDL R9, [R1+0x16c8] ;  /* 0x0016c80001097983 */ /* 0x000f220000100800 */
[----:B------:R-:W-:-:S03]  /*29b70*/  IMAD.X R159, R15, 0x1, R10, P3 ;  /* 0x000000010f9f7824 */ /* 0x000fc600018e060a */
[----:B------:R-:W4:Y:S04]  /*29b80*/  LDL R10, [R1+0x16e4] ;  /* 0x0016e400010a7983 */ /* 0x000f280000100800 */
[----:B------:R-:W4:Y:S01]  /*29b90*/  LDG.E.U8 R160, desc[UR4][R158.64] ;  /* 0x000000049ea07981 */ /* 0x000f22000c1e1100 */
[----:B0-----:R-:W-:-:S03]  /*29ba0*/  IADD3 R24, P3, R0, R2, RZ ;  /* 0x0000000200187210 */ /* 0x001fc60007f7e0ff */
[----:B------:R-:W4:Y:S01]  /*29bb0*/  LDL R2, [R1+0x16d0] ;  /* 0x0016d00001027983 */ /* 0x000f220000100800 */
[----:B---3--:R-:W-:-:S03]  /*29bc0*/  IMAD.X R157, R15, 0x1, R17, P2 ;  /* 0x000000010f9d7824 */ /* 0x008fc600010e0611 */
[----:B------:R-:W3:Y:S01]  /*29bd0*/  LDL R17, [R1+0x16f4] ;  /* 0x0016f40001117983 */ /* 0x000ee20000100800 */
[----:B--2---:R-:W-:-:S03]  /*29be0*/  IMAD.X R155, R15, 0x1, R8, P5 ;  /* 0x000000010f9b7824 */ /* 0x004fc600028e0608 */
[----:B------:R-:W2:Y:S04]  /*29bf0*/  LDL R8, [R1+0x16e0] ;  /* 0x0016e00001087983 */ /* 0x000ea80000100800 */
[----:B------:R-:W2:Y:S01]  /*29c00*/  LDG.E.U8 R162, desc[UR4][R156.64] ;  /* 0x000000049ca27981 */ /* 0x000ea2000c1e1100 */
[----:B------:R-:W-:-:S03]  /*29c10*/  IADD3 R28, P5, R0, R16, RZ ;  /* 0x00000010001c7210 */ /* 0x000fc60007fbe0ff */
[----:B------:R-:W2:Y:S01]  /*29c20*/  LDL R16, [R1+0x16e8] ;  /* 0x0016e80001107983 */ /* 0x000ea20000100800 */
[----:B------:R-:W-:-:S03]  /*29c30*/  IADD3 R26, P2, R0, R19, RZ ;  /* 0x00000013001a7210 */ /* 0x000fc60007f5e0ff */
[----:B------:R-:W2:Y:S04]  /*29c40*/  LDL R19, [R1+0x16fc] ;  /* 0x0016fc0001137983 */ /* 0x000ea80000100800 */
[----:B------:R-:W2:Y:S01]  /*29c50*/  LDG.E.U8 R154, desc[UR4][R154.64] ;  /* 0x000000049a9a7981 */ /* 0x000ea2000c1e1100 */
[----:B----4-:R-:W-:-:S03]  /*29c60*/  IMAD.X R25, R15, 0x1, R5, P3 ;  /* 0x000000010f197824 */ /* 0x010fc600018e0605 */
[----:B------:R-:W4:Y:S04]  /*29c70*/  LDL R5, [R1+0x1704] ;  /* 0x0017040001057983 */ /* 0x000f280000100800 */
[----:B------:R0:W-:Y:S01]  /*29c80*/  STL.64 [R1+0x308], R24 ;  /* 0x0003081801007387 */ /* 0x0001e20000100a00 */
[----:B------:R-:W-:-:S03]  /*29c90*/  IMAD.X R27, R15, 0x1, R7, P2 ;  /* 0x000000010f1b7824 */ /* 0x000fc600010e0607 */
[----:B------:R-:W4:Y:S01]  /*29ca0*/  LDL R7, [R1+0x170c] ;  /* 0x00170c0001077983 */ /* 0x000f220000100800 */
[----:B0-----:R-:W-:-:S03]  /*29cb0*/  IADD3 R24, P3, R0, R13, RZ ;  /* 0x0000000d00187210 */ /* 0x001fc60007f7e0ff */
        /* <DEDUP_REMOVED lines=11> */
[----:B------:R0:W-:Y:S02]  /*29d70*/  STL.64 [R1+0x310], R24 ;  /* 0x0003101801007387 */ /* 0x0001e40000100a00 */
[----:B0-----:R-:W-:Y:S02]  /*29d80*/  IADD3 R24, P3, R0, R11, RZ ;  /* 0x0000000b00187210 */ /* 0x001fe40007f7e0ff */
[----:B------:R-:W4:Y:S01]  /*29d90*/  LDL R11, [R1+0x1708] ;  /* 0x00170800010b7983 */ /* 0x000f220000100800 */
[----:B------:R-:W-:-:S03]  /*29da0*/  IMAD.X R27, R15, 0x1, R9, P2 ;  /* 0x000000010f1b7824 */ /* 0x000fc600010e0609 */
[----:B------:R-:W4:Y:S04]  /*29db0*/  LDL R9, [R1+0x1724] ;  /* 0x0017240001097983 */ /* 0x000f280000100800 */
[----:B------:R0:W-:Y:S02]  /*29dc0*/  STL.64 [R1+0x328], R26 ;  /* 0x0003281a01007387 */ /* 0x0001e40000100a00 */
[----:B0-----:R-:W-:Y:S02]  /*29dd0*/  IADD3 R26, P2, R0, R10, RZ ;  /* 0x0000000a001a7210 */ /* 0x001fe40007f5e0ff */
[----:B------:R-:W4:Y:S01]  /*29de0*/  LDL R10, [R1+0x1710] ;  /* 0x00171000010a7983 */ /* 0x000f220000100800 */
[C---:B------:R-:W-:Y:S02]  /*29df0*/  IMAD.X R25, R15.reuse, 0x1, R18, P3 ;  /* 0x000000010f197824 */ /* 0x040fe400018e0612 */
[----:B------:R-:W-:-:S02]  /*29e00*/  IMAD.X R29, R15, 0x1, R2, P5 ;  /* 0x000000010f1d7824 */ /* 0x000fc400028e0602 */
[----:B------:R-:W4:Y:S04]  /*29e10*/  LDL R2, [R1+0x172c] ;  /* 0x00172c0001027983 */ /* 0x000f280000100800 */
[----:B------:R-:W-:Y:S04]  /*29e20*/  STL.64 [R1+0x320], R28 ;  /* 0x0003201c01007387 */ /* 0x000fe80000100a00 */
[----:B------:R3:W-:Y:S04]  /*29e30*/  STL.64 [R1+0x338], R24 ;  /* 0x0003381801007387 */ /* 0x0007e80000100a00 */
[----:B------:R-:W4:Y:S01]  /*29e40*/  LDL R18, [R1+0x1718] ;  /* 0x0017180001127983 */ /* 0x000f220000100800 */
[----:B---3--:R-:W-:-:S03]  /*29e50*/  IADD3 R24, P3, R0, R17, RZ ;  /* 0x0000001100187210 */ /* 0x008fc60007f7e0ff */
[----:B------:R-:W3:Y:S01]  /*29e60*/  LDL R17, [R1+0x1734] ;  /* 0x0017340001117983 */ /* 0x000ee20000100800 */
[----:B--2---:R-:W-:-:S03]  /*29e70*/  IMAD.X R27, R15, 0x1, R8, P2 ;  /* 0x000000010f1b7824 */ /* 0x004fc600010e0608 */
[----:B------:R-:W2:Y:S01]  /*29e80*/  LDL R8, [R1+0x1720] ;  /* 0x0017200001087983 */ /* 0x000ea20000100800 */
[----:B------:R-:W-:-:S03]  /*29e90*/  IADD3 R28, P5, R0, R22, RZ ;  /* 0x00000016001c7210 */ /* 0x000fc60007fbe0ff */
[----:B------:R-:W-:Y:S02]  /*29ea0*/  STL.64 [R1+0x330], R26 ;  /* 0x0003301a01007387 */ /* 0x000fe40000100a00 */
[----:B------:R-:W-:Y:S02]  /*29eb0*/  IMAD.X R29, R15, 0x1, R16, P5 ;  /* 0x000000010f1d7824 */ /* 0x000fe400028e0610 */
[----:B------:R-:W2:Y:S04]  /*29ec0*/  LDL R16, [R1+0x173c] ;  /* 0x00173c0001107983 */ /* 0x000ea80000100800 */
[----:B------:R4:W-:Y:S02]  /*29ed0*/  STL.64 [R1+0x348], R28 ;  /* 0x0003481c01007387 */ /* 0x0009e40000100a00 */
[----:B----4-:R-:W-:-:S02]  /*29ee0*/  IADD3 R28, P5, R0, R5, RZ ;  /* 0x00000005001c7210 */ /* 0x010fc40007fbe0ff */
[----:B------:R-:W4:Y:S01]  /*29ef0*/  LDL R5, [R1+0x1728] ;  /* 0x0017280001057983 */ /* 0x000f220000100800 */
[C---:B------:R-:W-:Y:S01]  /*29f00*/  IADD3 R26, P2, R0.reuse, R19, RZ ;  /* 0x00000013001a7210 */ /* 0x040fe20007f5e0ff */
[----:B------:R-:W-:Y:S02]  /*29f10*/  IMAD.X R25, R15, 0x1, R13, P3 ;  /* 0x000000010f197824 */ /* 0x000fe400018e060d */
[----:B------:R-:W4:Y:S04]  /*29f20*/  LDL R13, [R1+0x1744] ;  /* 0x00174400010d7983 */ /* 0x000f280000100800 */
[----:B------:R0:W-:Y:S02]  /*29f30*/  STL.64 [R1+0x340], R24 ;  /* 0x0003401801007387 */ /* 0x0001e40000100a00 */
[----:B0-----:R-:W-:-:S02]  /*29f40*/  IADD3 R24, P3, R0, R7, RZ ;  /* 0x0000000700187210 */ /* 0x001fc40007f7e0ff */
[----:B------:R-:W4:Y:S01]  /*29f50*/  LDL R7, [R1+0x1730] ;  /* 0x0017300001077983 */ /* 0x000f220000100800 */
[----:B------:R-:W-:-:S03]  /*29f60*/  IMAD.X R27, R15, 0x1, R12, P2 ;  /* 0x000000010f1b7824 */ /* 0x000fc600010e060c */
[----:B------:R-:W4:Y:S04]  /*29f70*/  LDL R12, [R1+0x174c] ;  /* 0x00174c00010c7983 */ /* 0x000f280000100800 */
[----:B------:R0:W-:Y:S02]  /*29f80*/  STL.64 [R1+0x358], R26 ;  /* 0x0003581a01007387 */ /* 0x0001e40000100a00 */
[----:B0-----:R-:W-:Y:S02]  /*29f90*/  IADD3 R26, P2, R0, R4, RZ ;  /* 0x00000004001a7210 */ /* 0x001fe40007f5e0ff */
[----:B------:R-:W4:Y:S01]  /*29fa0*/  LDL R4, [R1+0x1738] ;  /* 0x0017380001047983 */ /* 0x000f220000100800 */
[----:B------:R-:W-:-:S03]  /*29fb0*/  IMAD.X R29, R15, 0x1, R6, P5 ;  /* 0x000000010f1d7824 */ /* 0x000fc600028e0606 */
        /* <DEDUP_REMOVED lines=11> */
[----:B------:R0:W-:Y:S04]  /*2a070*/  STL.64 [R1+0x360], R26 ;  /* 0x0003601a01007387 */ /* 0x0001e80000100a00 */
[----:B------:R-:W4:Y:S04]  /*2a080*/  LDL R22, [R1+0x1750] ;  /* 0x0017500001167983 */ /* 0x000f280000100800 */
[----:B------:R-:W4:Y:S01]  /*2a090*/  LDL R19, [R1+0x176c] ;  /* 0x00176c0001137983 */ /* 0x000f220000100800 */
[----:B0-----:R-:W-:-:S03]  /*2a0a0*/  IADD3 R26, P2, R0, R2, RZ ;  /* 0x00000002001a7210 */ /* 0x001fc60007f5e0ff */
[----:B------:R-:W4:Y:S01]  /*2a0b0*/  LDL R2, [R1+0x1758] ;  /* 0x0017580001027983 */ /* 0x000f220000100800 */
[----:B------:R-:W-:-:S05]  /*2a0c0*/  IMAD.X R29, R15, 0x1, R18, P5 ;  /* 0x000000010f1d7824 */ /* 0x000fca00028e0612 */
[----:B------:R3:W-:Y:S04]  /*2a0d0*/  STL.64 [R1+0x378], R28 ;  /* 0x0003781c01007387 */ /* 0x0007e80000100a00 */
[----:B------:R-:W4:Y:S01]  /*2a0e0*/  LDL R18, [R1+0x1760] ;  /* 0x0017600001127983 */ /* 0x000f220000100800 */
[----:B---3--:R-:W-:-:S03]  /*2a0f0*/  IADD3 R28, P5, R0, R17, RZ ;  /* 0x00000011001c7210 */ /* 0x008fc60007fbe0ff */
[----:B------:R-:W3:Y:S01]  /*2a100*/  LDL R17, [R1+0x1774] ;  /* 0x0017740001117983 */ /* 0x000ee20000100800 */
[----:B--2---:R-:W-:-:S03]  /*2a110*/  IMAD.X R25, R15, 0x1, R8, P3 ;  /* 0x000000010f197824 */ /* 0x004fc600018e0608 */
[----:B------:R-:W2:Y:S04]  /*2a120*/  LDL R8, [R1+0x177c] ;  /* 0x00177c0001087983 */ /* 0x000ea80000100800 */
[----:B------:R0:W-:Y:S02]  /*2a130*/  STL.64 [R1+0x370], R24 ;  /* 0x0003701801007387 */ /* 0x0001e40000100a00 */
[----:B0-----:R-:W-:Y:S02]  /*2a140*/  IADD3 R24, P3, R0, R16, RZ ;  /* 0x0000001000187210 */ /* 0x001fe40007f7e0ff */
[----:B------:R-:W2:Y:S01]  /*2a150*/  LDL R16, [R1+0x1768] ;  /* 0x0017680001107983 */ /* 0x000ea20000100800 */
[----:B----4-:R-:W-:-:S03]  /*2a160*/  IMAD.X R27, R15, 0x1, R5, P2 ;  /* 0x000000010f1b7824 */ /* 0x010fc600010e0605 */
        /* <DEDUP_REMOVED lines=22> */
[----:B------:R-:W-:Y:S01]  /*2a2d0*/  IMAD.X R25, R15, 0x1, R22, P3 ;  /* 0x000000010f197824 */ /* 0x000fe200018e0616 */
[C---:B0-----:R-:W-:Y:S02]  /*2a2e0*/  IADD3 R28, P5, R0.reuse, R10, RZ ;  /* 0x0000000a001c7210 */ /* 0x041fe40007fbe0ff */
[----:B------:R-:W4:Y:S04]  /*2a2f0*/  LDL R10, [R1+0x1790] ;  /* 0x00179000010a7983 */ /* 0x000f280000100800 */
[----:B------:R0:W-:Y:S02]  /*2a300*/  STL.64 [R1+0x3a0], R24 ;  /* 0x0003a01801007387 */ /* 0x0001e40000100a00 */
[----:B0-----:R-:W-:-:S02]  /*2a310*/  IADD3 R24, P3, R0, R19, RZ ;  /* 0x0000001300187210 */ /* 0x001fc40007f7e0ff */
[----:B------:R-:W4:Y:S01]  /*2a320*/  LDL R19, [R1+0x17ac] ;  /* 0x0017ac0001137983 */ /* 0x000f220000100800 */
[----:B------:R-:W-:-:S03]  /*2a330*/  IMAD.X R27, R15, 0x1, R2, P2 ;  /* 0x000000010f1b7824 */ /* 0x000fc600010e0602 */
[----:B------:R-:W4:Y:S04]  /*2a340*/  LDL R2, [R1+0x1798] ;  /* 0x0017980001027983 */ /* 0x000f280000100800 */
[----:B------:R3:W-:Y:S01]  /*2a350*/  STL.64 [R1+0x3b8], R26 ;  /* 0x0003b81a01007387 */ /* 0x0007e20000100a00 */
[----:B------:R-:W-:Y:S01]  /*2a360*/  IMAD.X R29, R15, 0x1, R18, P5 ;  /* 0x000000010f1d7824 */ /* 0x000fe200028e0612 */
[C---:B---3--:R-:W-:Y:S02]  /*2a370*/  IADD3 R26, P2, R0.reuse, R17, RZ ;  /* 0x00000011001a7210 */ /* 0x048fe40007f5e0ff */
[----:B------:R-:W3:Y:S04]  /*2a380*/  LDL R17, [R1+0x17b4] ;  /* 0x0017b40001117983 */ /* 0x000ee80000100800 */
[----:B------:R2:W-:Y:S02]  /*2a390*/  STL.64 [R1+0x3b0], R28 ;  /* 0x0003b01c01007387 */ /* 0x0005e40000100a00 */
[----:B--2---:R-:W-:-:S02]  /*2a3a0*/  IADD3 R28, P5, R0, R8, RZ ;  /* 0x00000008001c7210 */ /* 0x004fc40007fbe0ff */
[----:B------:R-:W2:Y:S01]  /*2a3b0*/  LDL R8, [R1+0x17a0] ;  /* 0x0017a00001087983 */ /* 0x000ea20000100800 */
[----:B------:R-:W-:-:S03]  /*2a3c0*/  IMAD.X R25, R15, 0x1, R16, P3 ;  /* 0x000000010f197824 */ /* 0x000fc600018e0610 */
[----:B------:R-:W2:Y:S04]  /*2a3d0*/  LDL R16, [R1+0x17bc] ;  /* 0x0017bc0001107983 */ /* 0x000ea80000100800 */
[----:B------:R4:W-:Y:S02]  /*2a3e0*/  STL.64 [R1+0x3c8], R24 ;  /* 0x0003c81801007387 */ /* 0x0009e40000100a00 */
[----:B----4-:R-:W-:Y:S02]  /*2a3f0*/  IADD3 R24, P3, R0, R5, RZ ;  /* 0x0000000500187210 */ /* 0x010fe40007f7e0ff */
        /* <DEDUP_REMOVED lines=23> */
[----:B------:R-:W-:-:S03]  /*2a570*/  IMAD.X R29, R15, 0x1, R10, P5 ;  /* 0x000000010f1d7824 */ /* 0x000fc600028e060a */
[----:B------:R-:W4:Y:S04]  /*2a580*/  LDL R10, [R1+0x17ec] ;  /* 0x0017ec00010a7983 */ /* 0x000f280000100800 */
[----:B------:R-:W-:Y:S01]  /*2a590*/  STL.64 [R1+0x3e0], R28 ;  /* 0x0003e01c01007387 */ /* 0x000fe20000100a00 */
[----:B------:R-:W-:-:S03]  /*2a5a0*/  IMAD.X R25, R15, 0x1, R2, P3 ;  /* 0x000000010f197824 */ /* 0x000fc600018e0602 */
[----:B------:R-:W4:Y:S04]  /*2a5b0*/  LDL R2, [R1+0x17d8] ;  /* 0x0017d80001027983 */ /* 0x000f280000100800 */
[----:B------:R3:W-:Y:S02]  /*2a5c0*/  STL.64 [R1+0x400], R24 ;  /* 0x0004001801007387 */ /* 0x0007e40000100a00 */
[----:B---3--:R-:W-:Y:S02]  /*2a5d0*/  IADD3 R24, P3, R0, R17, RZ ;  /* 0x0000001100187210 */ /* 0x008fe40007f7e0ff */
[----:B------:R-:W3:Y:S01]  /*2a5e0*/  LDL R17, [R1+0x17e0] ;  /* 0x0017e00001117983 */ /* 0x000ee20000100800 */
[----:B--2---:R-:W-:-:S03]  /*2a5f0*/  IMAD.X R27, R15, 0x1, R8, P2 ;  /* 0x000000010f1b7824 */ /* 0x004fc600010e0608 */
[----:B------:R-:W2:Y:S01]  /*2a600*/  LDL R8, [R1+0x17fc] ;  /* 0x0017fc0001087983 */ /* 0x000ea20000100800 */
[----:B------:R-:W-:-:S03]  /*2a610*/  IADD3 R28, P5, R0, R19, RZ ;  /* 0x00000013001c7210 */ /* 0x000fc60007fbe0ff */
[----:B------:R-:W2:Y:S04]  /*2a620*/  LDL R19, [R1+0x17f4] ;  /* 0x0017f40001137983 */ /* 0x000ea80000100800 */
[----:B------:R0:W-:Y:S02]  /*2a630*/  STL.64 [R1+0x3f8], R26 ;  /* 0x0003f81a01007387 */ /* 0x0001e40000100a00 */
[C---:B0-----:R-:W-:Y:S01]  /*2a640*/  IADD3 R26, P2, R0.reuse, R16, RZ ;  /* 0x00000010001a7210 */ /* 0x041fe20007f5e0ff */
[----:B----4-:R-:W-:Y:S01]  /*2a650*/  IMAD.X R29, R15, 0x1, R5, P5 ;  /* 0x000000010f1d7824 */ /* 0x010fe200028e0605 */
[----:B------:R-:W4:Y:S04]  /*2a660*/  LDL R16, [R1+0x17e8] ;  /* 0x0017e80001107983 */ /* 0x000f280000100800 */
        /* <DEDUP_REMOVED lines=25> */
[----:B0-----:R-:W-:-:S03]  /*2a800*/  IADD3 R26, P2, R0, R10, RZ ;  /* 0x0000000a001a7210 */ /* 0x001fc60007f5e0ff */
[----:B------:R-:W4:Y:S01]  /*2a810*/  LDL R10, [R1+0x182c] ;  /* 0x00182c00010a7983 */ /* 0x000f220000100800 */
[----:B------:R-:W-:Y:S01]  /*2a820*/  IADD3 R24, P3, R0, R22, RZ ;  /* 0x0000001600187210 */ /* 0x000fe20007f7e0ff */
[C---:B------:R-:W-:Y:S02]  /*2a830*/  IMAD.X R29, R15.reuse, 0x1, R2, P5 ;  /* 0x000000010f1d7824 */ /* 0x040fe400028e0602 */
[----:B------:R-:W4:Y:S04]  /*2a840*/  LDL R2, [R1+0x1818] ;  /* 0x0018180001027983 */ /* 0x000f280000100800 */
[----:B------:R-:W-:Y:S01]  /*2a850*/  STL.64 [R1+0x440], R28 ;  /* 0x0004401c01007387 */ /* 0x000fe20000100a00 */
[----:B---3--:R-:W-:-:S03]  /*2a860*/  IMAD.X R25, R15, 0x1, R17, P3 ;  /* 0x000000010f197824 */ /* 0x008fc600018e0611 */
[----:B------:R-:W3:Y:S04]  /*2a870*/  LDL R17, [R1+0x1834] ;  /* 0x0018340001117983 */ /* 0x000ee80000100800 */
[----:B------:R2:W-:Y:S02]  /*2a880*/  STL.64 [R1+0x438], R24 ;  /* 0x0004381801007387 */ /* 0x0005e40000100a00 */
[C---:B--2---:R-:W-:Y:S02]  /*2a890*/  IADD3 R24, P3, R0.reuse, R8, RZ ;  /* 0x0000000800187210 */ /* 0x044fe40007f7e0ff */
[----:B------:R-:W2:Y:S01]  /*2a8a0*/  LDL R8, [R1+0x1820] ;  /* 0x0018200001087983 */ /* 0x000ea20000100800 */
[----:B------:R-:W-:Y:S01]  /*2a8b0*/  IADD3 R28, P5, R0, R19, RZ ;  /* 0x00000013001c7210 */ /* 0x000fe20007fbe0ff */
[----:B----4-:R-:W-:-:S02]  /*2a8c0*/  IMAD.X R27, R15, 0x1, R16, P2 ;  /* 0x000000010f1b7824 */ /* 0x010fc400010e0610 */
        /* <DEDUP_REMOVED lines=24> */
[----:B------:R-:W-:Y:S01]  /*2aa50*/  IMAD.X R25, R15, 0x1, R18, P3 ;  /* 0x000000010f197824 */ /* 0x000fe200018e0612 */
[----:B0-----:R-:W-:-:S02]  /*2aa60*/  IADD3 R28, P5, R0, R9, RZ ;  /* 0x00000009001c7210 */ /* 0x001fc40007fbe0ff */
[----:B------:R-:W4:Y:S04]  /*2aa70*/  LDL R9, [R1+0x1850] ;  /* 0x0018500001097983 */ /* 0x000f280000100800 */
[----:B------:R0:W-:Y:S04]  /*2aa80*/  STL.64 [R1+0x468], R24 ;  /* 0x0004681801007387 */ /* 0x0001e80000100a00 */
[----:B------:R-:W4:Y:S01]  /*2aa90*/  LDL R18, [R1+0x1858] ;  /* 0x0018580001127983 */ /* 0x000f220000100800 */
[----:B0-----:R-:W-:-:S03]  /*2aaa0*/  IADD3 R24, P3, R0, R10, RZ ;  /* 0x0000000a00187210 */ /* 0x001fc60007f7e0ff */
[----:B------:R-:W4:Y:S01]  /*2aab0*/  LDL R10, [R1+0x186c] ;  /* 0x00186c00010a7983 */ /* 0x000f220000100800 */
[----:B------:R-:W-:-:S03]  /*2aac0*/  IMAD.X R27, R15, 0x1, R2, P2 ;  /* 0x000000010f1b7824 */ /* 0x000fc600010e0602 */
[----:B------:R-:W4:Y:S04]  /*2aad0*/  LDL R2, [R1+0x1874] ;  /* 0x0018740001027983 */ /* 0x000f280000100800 */
[----:B------:R3:W-:Y:S02]  /*2aae0*/  STL.64 [R1+0x480], R26 ;  /* 0x0004801a01007387 */ /* 0x0007e40000100a00 */
[----:B---3--:R-:W-:Y:S02]  /*2aaf0*/  IADD3 R26, P2, R0, R17, RZ ;  /* 0x00000011001a7210 */ /* 0x008fe40007f5e0ff */
[----:B------:R-:W3:Y:S01]  /*2ab00*/  LDL R17, [R1+0x1860] ;  /* 0x0018600001117983 */ /* 0x000ee20000100800 */
[----:B--2---:R-:W-:-:S03]  /*2ab10*/  IMAD.X R29, R15, 0x1, R8, P5 ;  /* 0x000000010f1d7824 */ /* 0x004fc600028e0608 */
        /* <DEDUP_REMOVED lines=25> */
[----:B------:R-:W-:-:S03]  /*2acb0*/  IMAD.X R29, R15, 0x1, R9, P5 ;  /* 0x000000010f1d7824 */ /* 0x000fc600028e0609 */
[----:B------:R0:W-:Y:S04]  /*2acc0*/  STL.64 [R1+0x4b0], R26 ;  /* 0x0004b01a01007387 */ /* 0x0001e80000100a00 */
[----:B------:R-:W4:Y:S01]  /*2acd0*/  LDL R9, [R1+0x1890] ;  /* 0x0018900001097983 */ /* 0x000f220000100800 */
[----:B------:R-:W-:Y:S01]  /*2ace0*/  IMAD.X R25, R15, 0x1, R18, P3 ;  /* 0x000000010f197824 */ /* 0x000fe200018e0612 */
[C---:B0-----:R-:W-:Y:S02]  /*2acf0*/  IADD3 R26, P2, R0.reuse, R19, RZ ;  /* 0x00000013001a7210 */ /* 0x041fe40007f5e0ff */
[----:B------:R-:W4:Y:S04]  /*2ad00*/  LDL R19, [R1+0x18a4] ;  /* 0x0018a40001137983 */ /* 0x000f280000100800 */
[----:B------:R0:W-:Y:S02]  /*2ad10*/  STL.64 [R1+0x4a8], R28 ;  /* 0x0004a81c01007387 */ /* 0x0001e40000100a00 */
[----:B0-----:R-:W-:-:S02]  /*2ad20*/  IADD3 R28, P5, R0, R10, RZ ;  /* 0x0000000a001c7210 */ /* 0x001fc40007fbe0ff */
[----:B------:R-:W4:Y:S04]  /*2ad30*/  LDL R10, [R1+0x18ac] ;  /* 0x0018ac00010a7983 */ /* 0x000f280000100800 */
[----:B------:R0:W-:Y:S02]  /*2ad40*/  STL.64 [R1+0x4c0], R24 ;  /* 0x0004c01801007387 */ /* 0x0001e40000100a00 */
[----:B0-----:R-:W-:Y:S02]  /*2ad50*/  IADD3 R24, P3, R0, R2, RZ ;  /* 0x0000000200187210 */ /* 0x001fe40007f7e0ff */
[----:B------:R-:W4:Y:S01]  /*2ad60*/  LDL R2, [R1+0x1898] ;  /* 0x0018980001027983 */ /* 0x000f220000100800 */
[----:B---3--:R-:W-:-:S03]  /*2ad70*/  IMAD.X R27, R15, 0x1, R17, P2 ;  /* 0x000000010f1b7824 */ /* 0x008fc600010e0611 */
[----:B------:R-:W3:Y:S04]  /*2ad80*/  LDL R17, [R1+0x18b4] ;  /* 0x0018b40001117983 */ /* 0x000ee80000100800 */
[----:B------:R2:W-:Y:S02]  /*2ad90*/  STL.64 [R1+0x4b8], R26 ;  /* 0x0004b81a01007387 */ /* 0x0005e40000100a00 */
[----:B--2---:R-:W-:Y:S02]  /*2ada0*/  IADD3 R26, P2, R0, R8, RZ ;  /* 0x00000008001a7210 */ /* 0x004fe40007f5e0ff */
        /* <DEDUP_REMOVED lines=11> */
[----:B------:R-:W-:-:S05]  /*2ae60*/  IMAD.X R27, R15, 0x1, R12, P2 ;  /* 0x000000010f1b7824 */ /* 0x000fca00010e060c */
[----:B------:R0:W-:Y:S04]  /*2ae70*/  STL.64 [R1+0x4e0], R26 ;  /* 0x0004e01a01007387 */ /* 0x0001e80000100a00 */
[----:B------:R-:W4:Y:S01]  /*2ae80*/  LDL R18, [R1+0x18cc] ;  /* 0x0018cc0001127983 */ /* 0x000f220000100800 */
[----:B0-----:R-:W-:-:S03]  /*2ae90*/  IADD3 R26, P2, R0, R4, RZ ;  /* 0x00000004001a7210 */ /* 0x001fc60007f5e0ff */
[----:B------:R-:W4:Y:S01]  /*2aea0*/  LDL R4, [R1+0x18b8] ;  /* 0x0018b80001047983 */ /* 0x000f220000100800 */
[----:B------:R-:W-:-:S03]  /*2aeb0*/  IMAD.X R29, R15, 0x1, R6, P5 ;  /* 0x000000010f1d7824 */ /* 0x000fc600028e0606 */
[----:B------:R-:W4:Y:S01]  /*2aec0*/  LDL R6, [R1+0x18d4] ;  /* 0x0018d40001067983 */ /* 0x000f220000100800 */
[----:B------:R-:W-:-:S03]  /*2aed0*/  IADD3 R32, P5, R0, R3, RZ ;  /* 0x0000000300207210 */ /* 0x000fc60007fbe0ff */
[----:B------:R-:W4:Y:S04]  /*2aee0*/  LDL R3, [R1+0x18c0] ;  /* 0x0018c00001037983 */ /* 0x000f280000100800 */
[----:B------:R-:W-:Y:S01]  /*2aef0*/  STL.64 [R1+0x4d8], R28 ;  /* 0x0004d81c01007387 */ /* 0x000fe20000100a00 */
[----:B------:R-:W-:-:S05]  /*2af00*/  IMAD.X R25, R15, 0x1, R11, P3 ;  /* 0x000000010f197824 */ /* 0x000fca00018e060b */
[----:B------:R0:W-:Y:S04]  /*2af10*/  STL.64 [R1+0x4f0], R24 ;  /* 0x0004f01801007387 */ /* 0x0001e80000100a00 */
[----:B------:R-:W4:Y:S04]  /*2af20*/  LDL R12, [R1+0x18c8] ;  /* 0x0018c800010c7983 */ /* 0x000f280000100800 */
[----:B------:R-:W4:Y:S01]  /*2af30*/  LDL R11, [R1+0x18e4] ;  /* 0x0018e400010b7983 */ /* 0x000f220000100800 */
[----:B------:R-:W-:-:S03]  /*2af40*/  IMAD.X R27, R15, 0x1, R9, P2 ;  /* 0x000000010f1b7824 */ /* 0x000fc600010e0609 */
[----:B0-----:R-:W4:Y:S04]  /*2af50*/  LDL R24, [R1+0x18dc] ;  /* 0x0018dc0001187983 */ /* 0x001f280000100800 */
[----:B------:R-:W4:Y:S04]  /*2af60*/  LDL R9, [R1+0x18d0] ;  /* 0x0018d00001097983 */ /* 0x000f280000100800 */
[----:B------:R0:W-:Y:S01]  /*2af70*/  STL.64 [R1+0x4e8], R26 ;  /* 0x0004e81a01007387 */ /* 0x0001e20000100a00 */
[----:B------:R-:W-:-:S03]  /*2af80*/  IADD3 R28, P3, R0, R19, RZ ;  /* 0x00000013001c7210 */ /* 0x000fc60007f7e0ff */
[----:B0-----:R-:W4:Y:S01]  /*2af90*/  LDL R26, [R1+0x18ec] ;  /* 0x0018ec00011a7983 */ /* 0x001f220000100800 */
[----:B------:R-:W-:-:S03]  /*2afa0*/  IADD3 R30, P2, R0, R10, RZ ;  /* 0x0000000a001e7210 */ /* 0x000fc60007f5e0ff */
        /* <DEDUP_REMOVED lines=13> */
[----:B------:R0:W-:Y:S04]  /*2b080*/  STL.64 [R1+0x510], R30 ;  /* 0x0005101e01007387 */ /* 0x0001e80000100a00 */
        /* <DEDUP_REMOVED lines=9> */
[C---:B0-----:R-:W-:Y:S02]  /*2b120*/  IADD3 R28, P3, R0.reuse, R6, RZ ;  /* 0x00000006001c7210 */ /* 0x041fe40007f7e0ff */
[----:B------:R-:W4:Y:S01]  /*2b130*/  LDL R6, [R1+0x1900] ;  /* 0x0019000001067983 */ /* 0x000f220000100800 */
[----:B------:R-:W-:Y:S01]  /*2b140*/  IADD3 R18, P5, R0, R18, RZ ;  /* 0x0000001200127210 */ /* 0x000fe20007fbe0ff */
[----:B------:R-:W-:-:S02]  /*2b150*/  IMAD.X R31, R15, 0x1, R3, P2 ;  /* 0x000000010f1f7824 */ /* 0x000fc400010e0603 */
[----:B------:R-:W4:Y:S04]  /*2b160*/  LDL R3, [R1+0x191c] ;  /* 0x00191c0001037983 */ /* 0x000f280000100800 */
[----:B------:R-:W-:Y:S01]  /*2b170*/  STL.64 [R1+0x518], R30 ;  /* 0x0005181e01007387 */ /* 0x000fe20000100a00 */
[----:B------:R-:W-:-:S05]  /*2b180*/  IMAD.X R19, R15, 0x1, R12, P5 ;  /* 0x000000010f137824 */ /* 0x000fca00028e060c */
[----:B------:R0:W-:Y:S04]  /*2b190*/  STL.64 [R1+0x530], R18 ;  /* 0x0005301201007387 */ /* 0x0001e80000100a00 */
[----:B------:R-:W4:Y:S01]  /*2b1a0*/  LDL R12, [R1+0x1908] ;  /* 0x00190800010c7983 */ /* 0x000f220000100800 */
[C---:B------:R-:W-:Y:S02]  /*2b1b0*/  IADD3 R24, P2, R0.reuse, R24, RZ ;  /* 0x0000001800187210 */ /* 0x040fe40007f5e0ff */
[----:B0-----:R-:W-:Y:S02]  /*2b1c0*/  IADD3 R18, P5, R0, R11, RZ ;  /* 0x0000000b00127210 */ /* 0x001fe40007fbe0ff */
[----:B------:R-:W4:Y:S01]  /*2b1d0*/  LDL R11, [R1+0x1924] ;  /* 0x00192400010b7983 */ /* 0x000f220000100800 */
[----:B------:R-:W-:-:S03]  /*2b1e0*/  IMAD.X R29, R15, 0x1, R9, P3 ;  /* 0x000000010f1d7824 */ /* 0x000fc600018e0609 */
[----:B------:R-:W4:Y:S04]  /*2b1f0*/  LDL R9, [R1+0x1910] ;  /* 0x0019100001097983 */ /* 0x000f280000100800 */
[----:B------:R-:W-:Y:S01]  /*2b200*/  STL.64 [R1+0x528], R28 ;  /* 0x0005281c01007387 */ /* 0x000fe20000100a00 */
[----:B------:R-:W-:-:S03]  /*2b210*/  IMAD.X R25, R15, 0x1, R10, P2 ;  /* 0x000000010f197824 */ /* 0x000fc600010e060a */
[----:B------:R-:W4:Y:S04]  /*2b220*/  LDL R10, [R1+0x192c] ;  /* 0x00192c00010a7983 */ /* 0x000f280000100800 */
[----:B------:R0:W-:Y:S02]  /*2b230*/  STL.64 [R1+0x540], R24 ;  /* 0x0005401801007387 */ /* 0x0001e40000100a00 */
[----:B0-----:R-:W-:Y:S02]  /*2b240*/  IADD3 R24, P2, R0, R2, RZ ;  /* 0x0000000200187210 */ /* 0x001fe40007f5e0ff */
[----:B------:R-:W4:Y:S01]  /*2b250*/  LDL R2, [R1+0x1918] ;  /* 0x0019180001027983 */ /* 0x000f220000100800 */
[----:B---3--:R-:W-:-:S05]  /*2b260*/  IMAD.X R19, R15, 0x1, R17, P5 ;  /* 0x000000010f137824 */ /* 0x008fca00028e0611 */
[----:B------:R2:W-:Y:S01]  /*2b270*/  STL.64 [R1+0x538], R18 ;  /* 0x0005381201007387 */ /* 0x0005e20000100a00 */
[----:B------:R-:W-:-:S03]  /*2b280*/  IADD3 R26, P3, R0, R26, RZ ;  /* 0x0000001a001a7210 */ /* 0x000fc60007f7e0ff */
[----:B------:R-:W3:Y:S01]  /*2b290*/  LDL R17, [R1+0x1934] ;  /* 0x0019340001117983 */ /* 0x000ee20000100800 */
[----:B--2---:R-:W-:-:S03]  /*2b2a0*/  IADD3 R18, P5, R0, R8, RZ ;  /* 0x0000000800127210 */ /* 0x004fc60007fbe0ff */
[----:B------:R-:W2:Y:S01]  /*2b2b0*/  LDL R8, [R1+0x1920] ;  /* 0x0019200001087983 */ /* 0x000ea20000100800 */
[----:B----4-:R-:W-:-:S03]  /*2b2c0*/  IMAD.X R27, R15, 0x1, R16, P3 ;  /* 0x000000010f1b7824 */ /* 0x010fc600018e0610 */
[----:B------:R-:W4:Y:S01]  /*2b2d0*/  LDL R16, [R1+0x193c] ;  /* 0x00193c0001107983 */ /* 0x000f220000100800 */
[----:B------:R-:W-:-:S03]  /*2b2e0*/  IADD3 R28, P3, R0, R5, RZ ;  /* 0x00000005001c7210 */ /* 0x000fc60007f7e0ff */
[----:B------:R-:W4:Y:S01]  /*2b2f0*/  LDL R5, [R1+0x1928] ;  /* 0x0019280001057983 */ /* 0x000f220000100800 */
[----:B------:R-:W-:-:S03]  /*2b300*/  IMAD.X R25, R15, 0x1, R22, P2 ;  /* 0x000000010f197824 */ /* 0x000fc600010e0616 */
[----:B------:R-:W-:Y:S04]  /*2b310*/  STL.64 [R1+0x558], R26 ;  /* 0x0005581a01007387 */ /* 0x000fe80000100a00 */
[----:B------:R0:W-:Y:S04]  /*2b320*/  STL.64 [R1+0x550], R24 ;  /* 0x0005501801007387 */ /* 0x0001e80000100a00 */
[----:B0-----:R-:W4:Y:S01]  /*2b330*/  LDL R24, [R1+0x1944] ;  /* 0x0019440001187983 */ /* 0x001f220000100800 */
[----:B------:R-:W-:-:S03]  /*2b340*/  IMAD.X R19, R15, 0x1, R7, P5 ;  /* 0x000000010f137824 */ /* 0x000fc600028e0607 */
[----:B------:R-:W4:Y:S04]  /*2b350*/  LDL R7, [R1+0x1930] ;  /* 0x0019300001077983 */ /* 0x000f280000100800 */
[----:B------:R0:W-:Y:S01]  /*2b360*/  STL.64 [R1+0x568], R18 ;  /* 0x0005681201007387 */ /* 0x0001e20000100a00 */
[----:B------:R-:W-:-:S03]  /*2b370*/  IADD3 R32, P2, R0, R13, RZ ;  /* 0x0000000d00207210 */ /* 0x000fc60007f5e0ff */
[----:B------:R-:W4:Y:S01]  /*2b380*/  LDL R26, [R1+0x194c] ;  /* 0x00194c00011a7983 */ /* 0x000f220000100800 */
[----:B0-----:R-:W-:-:S03]  /*2b390*/  IADD3 R18, P5, R0, R4, RZ ;  /* 0x0000000400127210 */ /* 0x001fc60007fbe0ff */
[----:B------:R-:W4:Y:S01]  /*2b3a0*/  LDL R4, [R1+0x1938] ;  /* 0x0019380001047983 */ /* 0x000f220000100800 */
[----:B------:R-:W-:-:S03]  /*2b3b0*/  IMAD.X R29, R15, 0x1, R6, P3 ;  /* 0x000000010f1d7824 */ /* 0x000fc600018e0606 */
[----:B------:R-:W4:Y:S04]  /*2b3c0*/  LDL R6, [R1+0x1954] ;  /* 0x0019540001067983 */ /* 0x000f280000100800 */
[----:B------:R0:W-:Y:S01]  /*2b3d0*/  STL.64 [R1+0x560], R28 ;  /* 0x0005601c01007387 */ /* 0x0001e20000100a00 */
[----:B------:R-:W-:-:S03]  /*2b3e0*/  IADD3 R30, P3, R0, R3, RZ ;  /* 0x00000003001e7210 */ /* 0x000fc60007f7e0ff */
[----:B------:R-:W4:Y:S04]  /*2b3f0*/  LDL R3, [R1+0x1948] ;  /* 0x0019480001037983 */ /* 0x000f280000100800 */
[----:B------:R-:W4:Y:S04]  /*2b400*/  LDL R13, [R1+0x195c] ;  /* 0x00195c00010d7983 */ /* 0x000f280000100800 */
[----:B0-----:R-:W4:Y:S01]  /*2b410*/  LDL R29, [R1+0x1940] ;  /* 0x00194000011d7983 */ /* 0x001f220000100800 */
[----:B------:R-:W-:-:S05]  /*2b420*/  IMAD.X R33, R15, 0x1, R12, P2 ;  /* 0x000000010f217824 */ /* 0x000fca00010e060c */
[----:B------:R0:W-:Y:S04]  /*2b430*/  STL.64 [R1+0x580], R32 ;  /* 0x0005802001007387 */ /* 0x0001e80000100a00 */
[----:B------:R-:W4:Y:S01]  /*2b440*/  LDL R28, [R1+0x1950] ;  /* 0x00195000011c7983 */ /* 0x000f220000100800 */
[----:B0-----:R-:W-:-:S03]  /*2b450*/  IADD3 R32, P2, R0, R11, RZ ;  /* 0x0000000b00207210 */ /* 0x001fc60007f5e0ff */
        /* <DEDUP_REMOVED lines=11> */
[----:B--2---:R-:W-:-:S03]  /*2b510*/  IMAD.X R33, R15, 0x1, R8, P2 ;  /* 0x000000010f217824 */ /* 0x004fc600010e0608 */
[----:B------:R-:W2:Y:S01]  /*2b520*/  LDL R8, [R1+0x197c] ;  /* 0x00197c0001087983 */ /* 0x000ea20000100800 */
[----:B---3--:R-:W-:-:S03]  /*2b530*/  IADD3 R30, P3, R0, R17, RZ ;  /* 0x00000011001e7210 */ /* 0x008fc60007f7e0ff */
[----:B------:R-:W-:Y:S01]  /*2b540*/  STL.64 [R1+0x590], R32 ;  /* 0x0005902001007387 */ /* 0x000fe20000100a00 */
[----:B----4-:R-:W-:Y:S01]  /*2b550*/  IADD3 R16, P2, R0, R16, RZ ;  /* 0x0000001000107210 */ /* 0x010fe20007f5e0ff */
[C---:B------:R-:W-:Y:S02]  /*2b560*/  IMAD.X R19, R15.reuse, 0x1, R5, P5 ;  /* 0x000000010f137824 */ /* 0x040fe400028e0605 */
[----:B------:R-:W3:Y:S04]  /*2b570*/  LDL R5, [R1+0x1984] ;  /* 0x0019840001057983 */ /* 0x000ee80000100800 */
[----:B------:R0:W-:Y:S04]  /*2b580*/  STL.64 [R1+0x5a8], R18 ;  /* 0x0005a81201007387 */ /* 0x0001e80000100a00 */
[----:B0-----:R-:W4:Y:S04]  /*2b590*/  LDL R19, [R1+0x1970] ;  /* 0x0019700001137983 */ /* 0x001f280000100800 */
        /* <DEDUP_REMOVED lines=9> */
[C---:B------:R-:W-:Y:S02]  /*2b630*/  IADD3 R24, P5, R0.reuse, R24, RZ ;  /* 0x0000001800187210 */ /* 0x040fe40007fbe0ff */
[----:B------:R-:W-:-:S05]  /*2b640*/  IADD3 R26, P3, R0, R26, RZ ;  /* 0x0000001a001a7210 */ /* 0x000fca0007f7e0ff */
[C---:B------:R-:W-:Y:S02]  /*2b650*/  IMAD.X R27, R15.reuse, 0x1, R3, P3 ;  /* 0x000000010f1b7824 */ /* 0x040fe400018e0603 */
[----:B------:R-:W-:-:S05]  /*2b660*/  IMAD.X R25, R15, 0x1, R29, P5 ;  /* 0x000000010f197824 */ /* 0x000fca00028e061d */
[----:B------:R0:W-:Y:S04]  /*2b670*/  STL.64 [R1+0x5b8], R24 ;  /* 0x0005b81801007387 */ /* 0x0001e80000100a00 */
[----:B------:R-:W4:Y:S01]  /*2b680*/  LDL R3, [R1+0x1988] ;  /* 0x0019880001037983 */ /* 0x000f220000100800 */
[----:B0-----:R-:W-:-:S03]  /*2b690*/  IADD3 R24, P5, R0, R13, RZ ;  /* 0x0000000d00187210 */ /* 0x001fc60007fbe0ff */
[----:B------:R-:W4:Y:S04]  /*2b6a0*/  LDL R13, [R1+0x199c] ;  /* 0x00199c00010d7983 */ /* 0x000f280000100800 */
[----:B------:R0:W-:Y:S01]  /*2b6b0*/  STL.64 [R1+0x5d8], R26 ;  /* 0x0005d81a01007387 */ /* 0x0001e20000100a00 */
[C---:B------:R-:W-:Y:S01]  /*2b6c0*/  IMAD.X R17, R15.reuse, 0x1, R28, P2 ;  /* 0x000000010f117824 */ /* 0x040fe200010e061c */
[----:B0-----:R-:W-:Y:S02]  /*2b6d0*/  IADD3 R26, P3, R0, R11, RZ ;  /* 0x0000000b001a7210 */ /* 0x001fe40007f7e0ff */
[----:B------:R-:W4:Y:S04]  /*2b6e0*/  LDL R11, [R1+0x19a4] ;  /* 0x0019a400010b7983 */ /* 0x000f280000100800 */
[----:B------:R0:W-:Y:S01]  /*2b6f0*/  STL.64 [R1+0x5d0], R16 ;  /* 0x0005d01001007387 */ /* 0x0001e20000100a00 */
[----:B------:R-:W-:-:S03]  /*2b700*/  IMAD.X R25, R15, 0x1, R12, P5 ;  /* 0x000000010f197824 */ /* 0x000fc600028e060c */
[----:B------:R-:W4:Y:S01]  /*2b710*/  LDL R12, [R1+0x19ac] ;  /* 0x0019ac00010c7983 */ /* 0x000f220000100800 */
[----:B0-----:R-:W-:-:S03]  /*2b720*/  IADD3 R16, P2, R0, R9, RZ ;  /* 0x0000000900107210 */ /* 0x001fc60007f5e0ff */
[----:B------:R-:W4:Y:S04]  /*2b730*/  LDL R9, [R1+0x1990] ;  /* 0x0019900001097983 */ /* 0x000f280000100800 */
[----:B------:R2:W-:Y:S01]  /*2b740*/  STL.64 [R1+0x5e8], R24 ;  /* 0x0005e81801007387 */ /* 0x0005e20000100a00 */
[----:B------:R-:W-:-:S03]  /*2b750*/  IADD3 R28, P5, R0, R10, RZ ;  /* 0x0000000a001c7210 */ /* 0x000fc60007fbe0ff */
[----:B------:R-:W4:Y:S01]  /*2b760*/  LDL R10, [R1+0x19b4] ;  /* 0x0019b400010a7983 */ /* 0x000f220000100800 */
[----:B------:R-:W-:-:S03]  /*2b770*/  IMAD.X R27, R15, 0x1, R2, P3 ;  /* 0x000000010f1b7824 */ /* 0x000fc600018e0602 */
[----:B------:R-:W4:Y:S01]  /*2b780*/  LDL R2, [R1+0x1998] ;  /* 0x0019980001027983 */ /* 0x000f220000100800 */
[----:B--2---:R-:W-:-:S03]  /*2b790*/  IADD3 R24, P3, R0, R8, RZ ;  /* 0x0000000800187210 */ /* 0x004fc60007f7e0ff */
[----:B------:R-:W2:Y:S01]  /*2b7a0*/  LDL R8, [R1+0x19a0] ;  /* 0x0019a00001087983 */ /* 0x000ea20000100800 */
[----:B------:R-:W-:-:S05]  /*2b7b0*/  IMAD.X R17, R15, 0x1, R22, P2 ;  /* 0x000000010f117824 */ /* 0x000fca00010e0616 */
[----:B------:R3:W-:Y:S02]  /*2b7c0*/  STL.64 [R1+0x600], R16 ;  /* 0x0006001001007387 */ /* 0x0007e40000100a00 */
[----:B---3--:R-:W-:Y:S02]  /*2b7d0*/  IADD3 R16, P2, R0, R5, RZ ;  /* 0x0000000500107210 */ /* 0x008fe40007f5e0ff */
[----:B------:R-:W3:Y:S01]  /*2b7e0*/  LDL R5, [R1+0x19bc] ;  /* 0x0019bc0001057983 */ /* 0x000ee20000100800 */
[----:B----4-:R-:W-:-:S03]  /*2b7f0*/  IMAD.X R29, R15, 0x1, R19, P5 ;  /* 0x000000010f1d7824 */ /* 0x010fc600028e0613 */
[----:B------:R-:W4:Y:S01]  /*2b800*/  LDL R19, [R1+0x19a8] ;  /* 0x0019a80001137983 */ /* 0x000f220000100800 */
[----:B------:R-:W-:-:S03]  /*2b810*/  IADD3 R32, P5, R0, R18, RZ ;  /* 0x0000001200207210 */ /* 0x000fc60007fbe0ff */
[----:B------:R-:W-:Y:S04]  /*2b820*/  STL.64 [R1+0x5f8], R28 ;  /* 0x0005f81c01007387 */ /* 0x000fe80000100a00 */
[----:B------:R-:W4:Y:S04]  /*2b830*/  LDL R18, [R1+0x19c4] ;  /* 0x0019c40001127983 */ /* 0x000f280000100800 */
[----:B------:R-:W4:Y:S01]  /*2b840*/  LDL R31, [R1+0x19b0] ;  /* 0x0019b000011f7983 */ /* 0x000f220000100800 */
[----:B------:R-:W-:-:S03]  /*2b850*/  IMAD.X R25, R15, 0x1, R7, P3 ;  /* 0x000000010f197824 */ /* 0x000fc600018e0607 */
[----:B------:R-:W4:Y:S04]  /*2b860*/  LDL R7, [R1+0x19cc] ;  /* 0x0019cc0001077983 */ /* 0x000f280000100800 */
[----:B------:R0:W-:Y:S04]  /*2b870*/  STL.64 [R1+0x618], R24 ;  /* 0x0006181801007387 */ /* 0x0001e80000100a00 */
[----:B------:R-:W4:Y:S01]  /*2b880*/  LDL R30, [R1+0x19d4] ;  /* 0x0019d400011e7983 */ /* 0x000f220000100800 */
[----:B0-----:R-:W-:-:S03]  /*2b890*/  IADD3 R24, P3, R0, R4, RZ ;  /* 0x0000000400187210 */ /* 0x001fc60007f7e0ff */
[----:B------:R-:W4:Y:S01]  /*2b8a0*/  LDL R4, [R1+0x19b8] ;  /* 0x0019b80001047983 */ /* 0x000f220000100800 */
[----:B------:R-:W-:-:S05]  /*2b8b0*/  IMAD.X R17, R15, 0x1, R6, P2 ;  /* 0x000000010f117824 */ /* 0x000fca00010e0606 */
[----:B------:R0:W-:Y:S04]  /*2b8c0*/  STL.64 [R1+0x610], R16 ;  /* 0x0006101001007387 */ /* 0x0001e80000100a00 */
[----:B------:R-:W4:Y:S04]  /*2b8d0*/  LDL R6, [R1+0x19dc] ;  /* 0x0019dc0001067983 */ /* 0x000f280000100800 */
[----:B0-----:R-:W4:Y:S01]  /*2b8e0*/  LDL R16, [R1+0x19c0] ;  /* 0x0019c00001107983 */ /* 0x001f220000100800 */
[----:B------:R-:W-:-:S03]  /*2b8f0*/  IMAD.X R33, R15, 0x1, R3, P5 ;  /* 0x000000010f217824 */ /* 0x000fc600028e0603 */
[----:B------:R-:W4:Y:S04]  /*2b900*/  LDL R3, [R1+0x19c8] ;  /* 0x0019c80001037983 */ /* 0x000f280000100800 */
[----:B------:R0:W-:Y:S04]  /*2b910*/  STL.64 [R1+0x628], R32 ;  /* 0x0006282001007387 */ /* 0x0001e80000100a00 */
[----:B------:R-:W4:Y:S01]  /*2b920*/  LDL R17, [R1+0x19d0] ;  /* 0x0019d00001117983 */ /* 0x000f220000100800 */
[----:B------:R-:W-:-:S03]  /*2b930*/  IADD3 R28, P2, R0, R13, RZ ;  /* 0x0000000d001c7210 */ /* 0x000fc60007f5e0ff */
[----:B------:R-:W4:Y:S04]  /*2b940*/  LDL R22, [R1+0x19e4] ;  /* 0x0019e40001167983 */ /* 0x000f280000100800 */
[----:B------:R-:W4:Y:S01]  /*2b950*/  LDL R13, [R1+0x19ec] ;  /* 0x0019ec00010d7983 */ /* 0x000f220000100800 */
[----:B0-----:R-:W-:-:S03]  /*2b960*/  IADD3 R32, P5, R0, R11, RZ ;  /* 0x0000000b00207210 */ /* 0x001fc60007fbe0ff */
[----:B------:R-:W4:Y:S01]  /*2b970*/  LDL R11, [R1+0x19d8] ;  /* 0x0019d800010b7983 */ /* 0x000f220000100800 */
[----:B------:R-:W-:-:S03]  /*2b980*/  IMAD.X R25, R15, 0x1, R9, P3 ;  /* 0x000000010f197824 */ /* 0x000fc600018e0609 */
[----:B------:R-:W4:Y:S04]  /*2b990*/  LDL R9, [R1+0x19f4] ;  /* 0x0019f40001097983 */ /* 0x000f280000100800 */
[----:B------:R0:W-:Y:S02]  /*2b9a0*/  STL.64 [R1+0x620], R24 ;  /* 0x0006201801007387 */ /* 0x0001e40000100a00 */
[C---:B0-----:R-:W-:Y:S01]  /*2b9b0*/  IADD3 R24, P3, R0.reuse, R12, RZ ;  /* 0x0000000c00187210 */ /* 0x041fe20007f7e0ff */
[----:B------:R-:W-:Y:S02]  /*2b9c0*/  IMAD.X R29, R15, 0x1, R2, P2 ;  /* 0x000000010f1d7824 */ /* 0x000fe400010e0602 */
[----:B------:R-:W4:Y:S04]  /*2b9d0*/  LDL R2, [R1+0x19e0] ;  /* 0x0019e00001027983 */ /* 0x000f280000100800 */
[----:B------:R0:W-:Y:S04]  /*2b9e0*/  STL.64 [R1+0x640], R28 ;  /* 0x0006401c01007387 */ /* 0x0001e80000100a00 */
[----:B------:R-:W4:Y:S01]  /*2b9f0*/  LDL R12, [R1+0x19fc] ;  /* 0x0019fc00010c7983 */ /* 0x000f220000100800 */
[----:B0-----:R-:W-:-:S03]  /*2ba00*/  IADD3 R28, P2, R0, R10, RZ ;  /* 0x0000000a001c7210 */ /* 0x001fc60007f5e0ff */
[----:B------:R-:W4:Y:S01]  /*2ba10*/  LDL R10, [R1+0x19e8] ;  /* 0x0019e800010a7983 */ /* 0x000f220000100800 */
[----:B--2---:R-:W-:-:S05]  /*2ba20*/  IMAD.X R33, R15, 0x1, R8, P5 ;  /* 0x000000010f217824 */ /* 0x004fca00028e0608 */
[----:B------:R3:W-:Y:S04]  /*2ba30*/  STL.64 [R1+0x638], R32 ;  /* 0x0006382001007387 */ /* 0x0007e80000100a00 */
[----:B------:R-:W2:Y:S01]  /*2ba40*/  LDL R8, [R1+0x1a04] ;  /* 0x001a040001087983 */ /* 0x000ea20000100800 */
[----:B---3--:R-:W-:-:S03]  /*2ba50*/  IADD3 R32, P5, R0, R5, RZ ;  /* 0x0000000500207210 */ /* 0x008fc60007fbe0ff */
[----:B------:R-:W3:Y:S01]  /*2ba60*/  LDL R5, [R1+0x19f0] ;  /* 0x0019f00001057983 */ /* 0x000ee20000100800 */
[C---:B----4-:R-:W-:Y:S01]  /*2ba70*/  IMAD.X R25, R15.reuse, 0x1, R19, P3 ;  /* 0x000000010f197824 */ /* 0x050fe200018e0613 */
[----:B------:R-:W-:Y:S01]  /*2ba80*/  IADD3 R18, P3, R0, R18, RZ ;  /* 0x0000001200127210 */ /* 0x000fe20007f7e0ff */
[----:B------:R-:W-:-:S03]  /*2ba90*/  IMAD.X R29, R15, 0x1, R31, P2 ;  /* 0x000000010f1d7824 */ /* 0x000fc600010e061f */
[----:B------:R-:W-:Y:S04]  /*2baa0*/  STL.64 [R1+0x2560], R24 ;  /* 0x0025601801007387 */ /* 0x000fe80000100a00 */
[----:B------:R0:W-:Y:S02]  /*2bab0*/  STL.64 [R1+0x650], R28 ;  /* 0x0006501c01007387 */ /* 0x0001e40000100a00 */
[----:B0-----:R-:W-:Y:S02]  /*2bac0*/  IADD3 R28, P2, R0, R7, RZ ;  /* 0x00000007001c7210 */ /* 0x001fe40007f5e0ff */
[----:B------:R-:W4:Y:S01]  /*2bad0*/  LDL R7, [R1+0x1a0c] ;  /* 0x001a0c0001077983 */ /* 0x000f220000100800 */
[----:B------:R-:W-:-:S03]  /*2bae0*/  IMAD.X R33, R15, 0x1, R4, P5 ;  /* 0x000000010f217824 */ /* 0x000fc600028e0604 */
[----:B------:R-:W4:Y:S04]  /*2baf0*/  LDL R4, [R1+0x19f8] ;  /* 0x0019f80001047983 */ /* 0x000f280000100800 */
[----:B------:R-:W-:Y:S01]  /*2bb00*/  STL.64 [R1+0x668], R32 ;  /* 0x0006682001007387 */ /* 0x000fe20000100a00 */
[----:B------:R-:W-:Y:S01]  /*2bb10*/  IADD3 R24, P5, R0, R30, RZ ;  /* 0x0000001e00187210 */ /* 0x000fe20007fbe0ff */
[----:B------:R-:W-:-:S05]  /*2bb20*/  IMAD.X R19, R15, 0x1, R16, P3 ;  /* 0x000000010f137824 */ /* 0x000fca00018e0610 */
[----:B------:R0:W-:Y:S04]  /*2bb30*/  STL.64 [R1+0x660], R18 ;  /* 0x0006601201007387 */ /* 0x0001e80000100a00 */
[----:B------:R-:W4:Y:S01]  /*2bb40*/  LDL R16, [R1+0x1a14] ;  /* 0x001a140001107983 */ /* 0x000f220000100800 */
[----:B0-----:R-:W-:-:S03]  /*2bb50*/  IADD3 R18, P3, R0, R6, RZ ;  /* 0x0000000600127210 */ /* 0x001fc60007f7e0ff */
[----:B------:R-:W4:Y:S01]  /*2bb60*/  LDL R6, [R1+0x1a00] ;  /* 0x001a000001067983 */ /* 0x000f220000100800 */
[C---:B------:R-:W-:Y:S02]  /*2bb70*/  IMAD.X R29, R15.reuse, 0x1, R3, P2 ;  /* 0x000000010f1d7824 */ /* 0x040fe400010e0603 */
[C---:B------:R-:W-:Y:S01]  /*2bb80*/  IMAD.X R25, R15.reuse, 0x1, R17, P5 ;  /* 0x000000010f197824 */ /* 0x040fe200028e0611 */
[----:B------:R-:W4:Y:S04]  /*2bb90*/  LDL R3, [R1+0x1a08] ;  /* 0x001a080001037983 */ /* 0x000f280000100800 */
[----:B------:R-:W-:Y:S04]  /*2bba0*/  STL.64 [R1+0x680], R28 ;  /* 0x0006801c01007387 */ /* 0x000fe80000100a00 */
[----:B------:R-:W-:Y:S01]  /*2bbb0*/  STL.64 [R1+0x678], R24 ;  /* 0x0006781801007387 */ /* 0x000fe20000100a00 */
[----:B------:R-:W-:-:S05]  /*2bbc0*/  IMAD.X R19, R15, 0x1, R11, P3 ;  /* 0x000000010f137824 */ /* 0x000fca00018e060b */
[----:B------:R0:W-:Y:S04]  /*2bbd0*/  STL.64 [R1+0x698], R18 ;  /* 0x0006981201007387 */ /* 0x0001e80000100a00 */
[----:B------:R-:W4:Y:S01]  /*2bbe0*/  LDL R11, [R1+0x1a10] ;  /* 0x001a1000010b7983 */ /* 0x000f220000100800 */
[C---:B------:R-:W-:Y:S02]  /*2bbf0*/  IADD3 R216, P2, R0.reuse, R22, RZ ;  /* 0x0000001600d87210 */ /* 0x040fe40007f5e0ff */
[C---:B------:R-:W-:Y:S01]  /*2bc00*/  IADD3 R52, P5, R0.reuse, R13, RZ ;  /* 0x0000000d00347210 */ /* 0x040fe20007fbe0ff */
[----:B0-----:R-:W4:Y:S01]  /*2bc10*/  LDL R19, [R1+0x1a1c] ;  /* 0x001a1c0001137983 */ /* 0x001f220000100800 */
[----:B------:R-:W-:-:S03]  /*2bc20*/  IADD3 R32, P3, R0, R9, RZ ;  /* 0x0000000900207210 */ /* 0x000fc60007f7e0ff */
[----:B------:R-:W4:Y:S01]  /*2bc30*/  LDL R9, [R1+0x1a24] ;  /* 0x001a240001097983 */ /* 0x000f220000100800 */
[----:B------:R-:W-:-:S03]  /*2bc40*/  IMAD.X R217, R15, 0x1, R2, P2 ;  /* 0x000000010fd97824 */ /* 0x000fc600010e0602 */
[----:B------:R-:W4:Y:S04]  /*2bc50*/  LDL R2, [R1+0x1a18] ;  /* 0x001a180001027983 */ /* 0x000f280000100800 */
[----:B------:R-:W-:Y:S01]  /*2bc60*/  STL.64 [R1+0x2568], R216 ;  /* 0x002568d801007387 */ /* 0x000fe20000100a00 */
[----:B------:R-:W-:-:S05]  /*2bc70*/  IMAD.X R53, R15, 0x1, R10, P5 ;  /* 0x000000010f357824 */ /* 0x000fca00028e060a */
[----:B------:R-:W-:Y:S04]  /*2bc80*/  STL.64 [R1+0x2570], R52 ;  /* 0x0025703401007387 */ /* 0x000fe80000100a00 */
[----:B------:R-:W4:Y:S04]  /*2bc90*/  LDL R18, [R1+0x1a20] ;  /* 0x001a200001127983 */ /* 0x000f280000100800 */
[----:B------:R-:W4:Y:S01]  /*2bca0*/  LDL R10, [R1+0x1a2c] ;  /* 0x001a2c00010a7983 */ /* 0x000f220000100800 */
[C---:B------:R-:W-:Y:S02]  /*2bcb0*/  IADD3 R28, P2, R0.reuse, R12, RZ ;  /* 0x0000000c001c7210 */ /* 0x040fe40007f5e0ff */
[----:B--2---:R-:W-:-:S02]  /*2bcc0*/  IADD3 R12, P5, R0, R8, RZ ;  /* 0x00000008000c7210 */ /* 0x004fc40007fbe0ff */
[----:B------:R-:W2:Y:S01]  /*2bcd0*/  LDL R8, [R1+0x1a28] ;  /* 0x001a280001087983 */ /* 0x000ea20000100800 */
[----:B---3--:R-:W-:-:S03]  /*2bce0*/  IMAD.X R33, R15, 0x1, R5, P3 ;  /* 0x000000010f217824 */ /* 0x008fc600018e0605 */
[----:B------:R-:W3:Y:S04]  /*2bcf0*/  LDL R5, [R1+0x1a34] ;  /* 0x001a340001057983 */ /* 0x000ee80000100800 */
[----:B------:R0:W-:Y:S01]  /*2bd00*/  STL.64 [R1+0x2578], R32 ;  /* 0x0025782001007387 */ /* 0x0001e20000100a00 */
[----:B----4-:R-:W-:-:S03]  /*2bd10*/  IADD3 R30, P3, R0, R7, RZ ;  /* 0x00000007001e7210 */ /* 0x010fc60007f7e0ff */
[----:B------:R-:W4:Y:S01]  /*2bd20*/  LDL R7, [R1+0x1a30] ;  /* 0x001a300001077983 */ /* 0x000f220000100800 */
[----:B------:R-:W-:-:S03]  /*2bd30*/  IMAD.X R29, R15, 0x1, R4, P2 ;  /* 0x000000010f1d7824 */ /* 0x000fc600010e0604 */
[----:B------:R-:W4:Y:S04]  /*2bd40*/  LDL R4, [R1+0x1a3c] ;  /* 0x001a3c0001047983 */ /* 0x000f280000100800 */
[----:B------:R-:W-:Y:S04]  /*2bd50*/  STL.64 [R1+0x2580], R28 ;  /* 0x0025801c01007387 */ /* 0x000fe80000100a00 */
[----:B------:R-:W4:Y:S01]  /*2bd60*/  LDL R17, [R1+0x1a38] ;  /* 0x001a380001117983 */ /* 0x000f220000100800 */
[----:B0-----:R-:W-:Y:S01]  /*2bd70*/  IADD3 R32, P2, R0, R16, RZ ;  /* 0x0000001000207210 */ /* 0x001fe20007f5e0ff */
[----:B------:R-:W-:-:S05]  /*2bd80*/  IMAD.X R13, R15, 0x1, R6, P5 ;  /* 0x000000010f0d7824 */ /* 0x000fca00028e0606 */
[----:B------:R0:W-:Y:S04]  /*2bd90*/  STL.64 [R1+0x6b8], R12 ;  /* 0x0006b80c01007387 */ /* 0x0001e80000100a00 */
[----:B------:R-:W4:Y:S04]  /*2bda0*/  LDL R16, [R1+0x1a44] ;  /* 0x001a440001107983 */ /* 0x000f280000100800 */
[----:B------:R-:W4:Y:S04]  /*2bdb0*/  LDL R6, [R1+0x1a48] ;  /* 0x001a480001067983 */ /* 0x000f280000100800 */
[----:B0-----:R-:W4:Y:S04]  /*2bdc0*/  LDL R13, [R1+0x1a40] ;  /* 0x001a4000010d7983 */ /* 0x001f280000100800 */
[----:B------:R-:W4:Y:S01]  /*2bdd0*/  LDL R12, [R1+0x1a4c] ;  /* 0x001a4c00010c7983 */ /* 0x000f220000100800 */
[----:B------:R-:W-:-:S03]  /*2bde0*/  IMAD.X R31, R15, 0x1, R3, P3 ;  /* 0x000000010f1f7824 */ /* 0x000fc600018e0603 */
[----:B------:R-:W4:Y:S01]  /*2bdf0*/  LDL R3, [R1+0x1a54] ;  /* 0x001a540001037983 */ /* 0x000f220000100800 */
[----:B------:R-:W-:-:S05]  /*2be00*/  IMAD.X R33, R15, 0x1, R11, P2 ;  /* 0x000000010f217824 */ /* 0x000fca00010e060b */
[----:B------:R-:W-:Y:S01]  /*2be10*/  STL.64 [R1+0x6d0], R32 ;  /* 0x0006d02001007387 */ /* 0x000fe20000100a00 */
[----:B------:R-:W-:-:S03]  /*2be20*/  IADD3 R24, P3, R0, R19, RZ ;  /* 0x0000001300187210 */ /* 0x000fc60007f7e0ff */
[----:B------:R-:W4:Y:S01]  /*2be30*/  LDL R11, [R1+0x1a50] ;  /* 0x001a5000010b7983 */ /* 0x000f220000100800 */
[----:B------:R-:W-:-:S03]  /*2be40*/  IADD3 R60, P2, R0, R9, RZ ;  /* 0x00000009003c7210 */ /* 0x000fc60007f5e0ff */
[----:B------:R-:W4:Y:S01]  /*2be50*/  LDL R9, [R1+0x1a5c] ;  /* 0x001a5c0001097983 */ /* 0x000f220000100800 */
[----:B------:R-:W-:-:S03]  /*2be60*/  IMAD.X R25, R15, 0x1, R2, P3 ;  /* 0x000000010f197824 */ /* 0x000fc600018e0602 */
[----:B------:R-:W4:Y:S04]  /*2be70*/  LDL R2, [R1+0x1a58] ;  /* 0x001a580001027983 */ /* 0x000f280000100800 */
[----:B------:R0:W-:Y:S04]  /*2be80*/  STL.64 [R1+0x6e8], R24 ;  /* 0x0006e81801007387 */ /* 0x0001e80000100a00 */
[----:B------:R1:W-:Y:S04]  /*2be90*/  STL [R1+0x255c], R23 ;  /* 0x00255c1701007387 */ /* 0x0003e80000100800 */
[----:B0-----:R-:W4:Y:S01]  /*2bea0*/  LDL R24, [R1+0x1a60] ;  /* 0x001a600001187983 */ /* 0x001f220000100800 */
[----:B------:R-:W-:-:S03]  /*2beb0*/  SHF.R.U32.HI R22, RZ, 0x3, R20 ;  /* 0x00000003ff167819 */ /* 0x000fc60000011614 */
[----:B-1----:R-:W4:Y:S01]  /*2bec0*/  LDL R23, [R1+0x1a74] ;  /* 0x001a740001177983 */ /* 0x002f220000100800 */
[C---:B------:R-:W-:Y:S01]  /*2bed0*/  IMAD.X R61, R15.reuse, 0x1, R18, P2 ;  /* 0x000000010f3d7824 */ /* 0x040fe200010e0612 */
[----:B------:R-:W-:Y:S02]  /*2bee0*/  IADD3 R34, P2, R0, R10, RZ ;  /* 0x0000000a00227210 */ /* 0x000fe40007f5e0ff */
[----:B------:R-:W4:Y:S03]  /*2bef0*/  LDL R10, [R1+0x1a64] ;  /* 0x001a6400010a7983 */ /* 0x000f260000100800 */
[----:B--2---:R-:W-:Y:S02]  /*2bf00*/  IMAD.X R35, R15, 0x1, R8, P2 ;  /* 0x000000010f237824 */ /* 0x004fe400010e0608 */
[----:B------:R-:W2:Y:S01]  /*2bf10*/  LDL R8, [R1+0x1a6c] ;  /* 0x001a6c0001087983 */ /* 0x000ea20000100800 */
[----:B------:R-:W-:-:S02]  /*2bf20*/  LOP3.LUT P5, RZ, R22, 0x1, RZ, 0xc0, !PT ;  /* 0x0000000116ff7812 */ /* 0x000fc400078ac0ff */
[----:B------:R-:W-:-:S04]  /*2bf30*/  SHF.R.U32.HI R22, RZ, 0x2, R20 ;  /* 0x00000002ff167819 */ /* 0x000fc80000011614 */
[----:B------:R-:W-:Y:S02]  /*2bf40*/  LOP3.LUT P3, RZ, R22, 0x1, RZ, 0xc0, !PT ;  /* 0x0000000116ff7812 */ /* 0x000fe4000786c0ff */
[----:B------:R-:W2:Y:S01]  /*2bf50*/  LDL R22, [R1+0x1a70] ;  /* 0x001a700001167983 */ /* 0x000ea20000100800 */
[----:B---3--:R-:W-:-:S03]  /*2bf60*/  IADD3 R18, P2, R0, R5, RZ ;  /* 0x0000000500127210 */ /* 0x008fc60007f5e0ff */
[----:B------:R-:W3:Y:S02]  /*2bf70*/  LDL R5, [R1+0x1a68] ;  /* 0x001a680001057983 */ /* 0x000ee40000100800 */
[----:B----4-:R-:W-:Y:S01]  /*2bf80*/  IMAD.X R19, R15, 0x1, R7, P2 ;  /* 0x000000010f137824 */ /* 0x010fe200010e0607 */
[----:B------:R-:W-:-:S04]  /*2bf90*/  IADD3 R28, P2, R0, R4, RZ ;  /* 0x00000004001c7210 */ /* 0x000fc80007f5e0ff */
[----:B------:R0:W-:Y:S04]  /*2bfa0*/  STL.64 [R1+0x6f8], R18 ;  /* 0x0006f81201007387 */ /* 0x0001e80000100a00 */
[----:B------:R-:W4:Y:S01]  /*2bfb0*/  LDL R7, [R1+0x1a78] ;  /* 0x001a780001077983 */ /* 0x000f220000100800 */
[----:B------:R-:W-:-:S03]  /*2bfc0*/  IMAD.X R29, R15, 0x1, R17, P2 ;  /* 0x000000010f1d7824 */ /* 0x000fc600010e0611 */
[----:B------:R-:W4:Y:S04]  /*2bfd0*/  LDL R4, [R1+0x1a84] ;  /* 0x001a840001047983 */ /* 0x000f280000100800 */
[----:B0-----:R-:W4:Y:S04]  /*2bfe0*/  LDL R19, [R1+0x1a7c] ;  /* 0x001a7c0001137983 */ /* 0x001f280000100800 */
[----:B------:R-:W-:Y:S01]  /*2bff0*/  STL.64 [R1+0x718], R28 ;  /* 0x0007181c01007387 */ /* 0x000fe20000100a00 */
[----:B------:R-:W-:-:S05]  /*2c000*/  IADD3 R36, P2, R0, R16, RZ ;  /* 0x0000001000247210 */ /* 0x000fca0007f5e0ff */
[----:B------:R-:W-:Y:S01]  /*2c010*/  IMAD.X R37, R15, 0x1, R13, P2 ;  /* 0x000000010f257824 */ /* 0x000fe200010e060d */
[----:B------:R-:W-:-:S05]  /*2c020*/  IADD3 R12, P2, R0, R12, RZ ;  /* 0x0000000c000c7210 */ /* 0x000fca0007f5e0ff */
[----:B------:R-:W-:-:S05]  /*2c030*/  IMAD.X R13, R15, 0x1, R6, P2 ;  /* 0x000000010f0d7824 */ /* 0x000fca00010e0606 */
[----:B------:R0:W-:Y:S04]  /*2c040*/  STL.64 [R1+0x728], R12 ;  /* 0x0007280c01007387 */ /* 0x0001e80000100a00 */
[----:B------:R-:W4:Y:S04]  /*2c050*/  LDL R18, [R1+0x1a80] ;  /* 0x001a800001127983 */ /* 0x000f280000100800 */
[----:B------:R-:W4:Y:S01]  /*2c060*/  LDL R17, [R1+0x1a8c] ;  /* 0x001a8c0001117983 */ /* 0x000f220000100800 */
[----:B0-----:R-:W-:-:S03]  /*2c070*/  IADD3 R12, P2, R0, R3, RZ ;  /* 0x00000003000c7210 */ /* 0x001fc60007f5e0ff */
[----:B------:R-:W4:Y:S04]  /*2c080*/  LDL R16, [R1+0x1a88] ;  /* 0x001a880001107983 */ /* 0x000f280000100800 */
[----:B------:R-:W4:Y:S01]  /*2c090*/  LDL R6, [R1+0x1a94] ;  /* 0x001a940001067983 */ /* 0x000f220000100800 */
[C---:B------:R-:W-:Y:S01]  /*2c0a0*/  IMAD.X R13, R15.reuse, 0x1, R11, P2 ;  /* 0x000000010f0d7824 */ /* 0x040fe200010e060b */
[----:B------:R-:W-:Y:S02]  /*2c0b0*/  IADD3 R40, P2, R0, R9, RZ ;  /* 0x0000000900287210 */ /* 0x000fe40007f5e0ff */
[----:B------:R-:W4:Y:S03]  /*2c0c0*/  LDL R3, [R1+0x1a90] ;  /* 0x001a900001037983 */ /* 0x000f260000100800 */
[----:B------:R-:W-:-:S02]  /*2c0d0*/  IMAD.X R41, R15, 0x1, R2, P2 ;  /* 0x000000010f297824 */ /* 0x000fc400010e0602 */
[----:B------:R-:W4:Y:S04]  /*2c0e0*/  LDL R2, [R1+0x1a9c] ;  /* 0x001a9c0001027983 */ /* 0x000f280000100800 */
[----:B------:R0:W-:Y:S04]  /*2c0f0*/  STL.64 [R1+0x720], R12 ;  /* 0x0007200c01007387 */ /* 0x0001e80000100a00 */
[----:B------:R-:W4:Y:S04]  /*2c100*/  LDL R11, [R1+0x1aa4] ;  /* 0x001aa400010b7983 */ /* 0x000f280000100800 */
[----:B------:R-:W4:Y:S04]  /*2c110*/  LDL R9, [R1+0x1aa0] ;  /* 0x001aa00001097983 */ /* 0x000f280000100800 */
[----:B0-----:R-:W4:Y:S04]  /*2c120*/  LDL R13, [R1+0x1a98] ;  /* 0x001a9800010d7983 */ /* 0x001f280000100800 */
[----:B------:R-:W4:Y:S01]  /*2c130*/  LDL R12, [R1+0x1aa8] ;  /* 0x001aa800010c7983 */ /* 0x000f220000100800 */
[----:B------:R-:W-:-:S03]  /*2c140*/  IADD3 R38, P2, R0, R10, RZ ;  /* 0x0000000a00267210 */ /* 0x000fc60007f5e0ff */
[----:B------:R-:W4:Y:S02]  /*2c150*/  LDL R10, [R1+0x1aac] ;  /* 0x001aac00010a7983 */ /* 0x000f240000100800 */
[C---:B------:R-:W-:Y:S01]  /*2c160*/  IMAD.X R39, R15.reuse, 0x1, R24, P2 ;  /* 0x000000010f277824 */ /* 0x040fe200010e0618 */
[C---:B--2---:R-:W-:Y:S02]  /*2c170*/  IADD3 R24, P2, R0.reuse, R8, RZ ;  /* 0x0000000800187210 */ /* 0x044fe40007f5e0ff */
[----:B------:R-:W2:Y:S03]  /*2c180*/  LDL R8, [R1+0x1ab4] ;  /* 0x001ab40001087983 */ /* 0x000ea60000100800 */
[C---:B---3--:R-:W-:Y:S01]  /*2c190*/  IMAD.X R25, R15.reuse, 0x1, R5, P2 ;  /* 0x000000010f197824 */ /* 0x048fe200010e0605 */
[C---:B------:R-:W-:Y:S01]  /*2c1a0*/  IADD3 R42, P2, R0.reuse, R23, RZ ;  /* 0x00000017002a7210 */ /* 0x040fe20007f5e0ff */
[----:B------:R-:W3:Y:S04]  /*2c1b0*/  LDL R5, [R1+0x1ab0] ;  /* 0x001ab00001057983 */ /* 0x000ee80000100800 */
[----:B------:R-:W-:Y:S01]  /*2c1c0*/  IMAD.X R43, R15, 0x1, R22, P2 ;  /* 0x000000010f2b7824 */ /* 0x000fe200010e0616 */
[----:B------:R0:W-:Y:S04]  /*2c1d0*/  STL.64 [R1+0x758], R24 ;  /* 0x0007581801007387 */ /* 0x0001e80000100a00 */
[----:B------:R-:W3:Y:S01]  /*2c1e0*/  LDL R28, [R1+0x1ab8] ;  /* 0x001ab800011c7983 */ /* 0x000ee20000100800 */
[----:B----4-:R-:W-:-:S05]  /*2c1f0*/  IADD3 R22, P2, R0, R19, RZ ;  /* 0x0000001300167210 */ /* 0x010fca0007f5e0ff */
[C---:B------:R-:W-:Y:S01]  /*2c200*/  IMAD.X R23, R15.reuse, 0x1, R7, P2 ;  /* 0x000000010f177824 */ /* 0x040fe200010e0607 */
[C---:B------:R-:W-:Y:S02]  /*2c210*/  IADD3 R48, P2, R0.reuse, R4, RZ ;  /* 0x0000000400307210 */ /* 0x040fe40007f5e0ff */
[----:B------:R-:W4:Y:S04]  /*2c220*/  LDL R4, [R1+0x1abc] ;  /* 0x001abc0001047983 */ /* 0x000f280000100800 */
[----:B------:R1:W-:Y:S04]  /*2c230*/  STL.64 [R1+0x768], R22 ;  /* 0x0007681601007387 */ /* 0x0003e80000100a00 */
[----:B0-----:R-:W4:Y:S04]  /*2c240*/  LDL R25, [R1+0x1ac4] ;  /* 0x001ac40001197983 */ /* 0x001f280000100800 */
[----:B------:R-:W4:Y:S04]  /*2c250*/  LDL R24, [R1+0x1ac0] ;  /* 0x001ac00001187983 */ /* 0x000f280000100800 */
[----:B-1----:R-:W4:Y:S04]  /*2c260*/  LDL R23, [R1+0x1acc] ;  /* 0x001acc0001177983 */ /* 0x002f280000100800 */
[----:B------:R-:W4:Y:S01]  /*2c270*/  LDL R7, [R1+0x1ac8] ;  /* 0x001ac80001077983 */ /* 0x000f220000100800 */
[----:B------:R-:W-:Y:S01]  /*2c280*/  IMAD.X R49, R15, 0x1, R18, P2 ;  /* 0x000000010f317824 */ /* 0x000fe200010e0612 */
[----:B------:R-:W-:-:S02]  /*2c290*/  IADD3 R44, P2, R0, R17, RZ ;  /* 0x00000011002c7210 */ /* 0x000fc40007f5e0ff */
[----:B------:R-:W-:-:S03]  /*2c2a0*/  SHF.R.U32.HI R20, RZ, 0x1, R20 ;  /* 0x00000001ff147819 */ /* 0x000fc60000011614 */
[----:B------:R-:W4:Y:S01]  /*2c2b0*/  LDG.E.U8 R49, desc[UR4][R48.64] ;  /* 0x0000000430317981 */ /* 0x000f22000c1e1100 */
[C---:B------:R-:W-:Y:S01]  /*2c2c0*/  IMAD.X R45, R15.reuse, 0x1, R16, P2 ;  /* 0x000000010f2d7824 */ /* 0x040fe200010e0610 */
[C---:B------:R-:W-:Y:S02]  /*2c2d0*/  IADD3 R16, P2, R0.reuse, R6, RZ ;  /* 0x0000000600107210 */ /* 0x040fe40007f5e0ff */
[----:B------:R-:W4:Y:S03]  /*2c2e0*/  LDL R6, [R1+0x1ad4] ;  /* 0x001ad40001067983 */ /* 0x000f260000100800 */
[----:B------:R-:W-:Y:S01]  /*2c2f0*/  IMAD.X R17, R15, 0x1, R3, P2 ;  /* 0x000000010f117824 */ /* 0x000fe200010e0603 */
[----:B------:R-:W4:Y:S04]  /*2c300*/  LDG.E.U8 R48, desc[UR4][R44.64] ;  /* 0x000000042c307981 */ /* 0x000f28000c1e1100 */
[----:B------:R0:W-:Y:S04]  /*2c310*/  STL.64 [R1+0x778], R16 ;  /* 0x0007781001007387 */ /* 0x0001e80000100a00 */
[----:B0-----:R-:W4:Y:S04]  /*2c320*/  LDL R17, [R1+0x1ad0] ;  /* 0x001ad00001117983 */ /* 0x001f280000100800 */
[----:B------:R-:W4:Y:S01]  /*2c330*/  LDL R16, [R1+0x1adc] ;  /* 0x001adc0001107983 */ /* 0x000f220000100800 */
[----:B------:R-:W-:-:S05]  /*2c340*/  IADD3 R2, P2, R0, R2, RZ ;  /* 0x0000000200027210 */ /* 0x000fca0007f5e0ff */
[----:B------:R-:W-:Y:S01]  /*2c350*/  IMAD.X R3, R15, 0x1, R13, P2 ;  /* 0x000000010f037824 */ /* 0x000fe200010e060d */
[----:B------:R-:W-:-:S05]  /*2c360*/  IADD3 R18, P2, R0, R11, RZ ;  /* 0x0000000b00127210 */ /* 0x000fca0007f5e0ff */
[----:B------:R-:W-:Y:S02]  /*2c370*/  IMAD.X R19, R15, 0x1, R9, P2 ;  /* 0x000000010f137824 */ /* 0x000fe400010e0609 */
[----:B------:R-:W4:Y:S01]  /*2c380*/  LDL R9, [R1+0x1ad8] ;  /* 0x001ad80001097983 */ /* 0x000f220000100800 */
[----:B------:R-:W-:-:S03]  /*2c390*/  IADD3 R10, P2, R0, R10, RZ ;  /* 0x0000000a000a7210 */ /* 0x000fc60007f5e0ff */
[----:B------:R0:W-:Y:S02]  /*2c3a0*/  STL.64 [R1+0x790], R18 ;  /* 0x0007901201007387 */ /* 0x0001e40000100a00 */
[----:B------:R-:W-:Y:S02]  /*2c3b0*/  IMAD.X R11, R15, 0x1, R12, P2 ;  /* 0x000000010f0b7824 */ /* 0x000fe400010e060c */
[----:B0-----:R-:W4:Y:S04]  /*2c3c0*/  LDL R19, [R1+0x1ae4] ;  /* 0x001ae40001137983 */ /* 0x001f280000100800 */
[----:B------:R-:W4:Y:S04]  /*2c3d0*/  LDL R18, [R1+0x1ae0] ;  /* 0x001ae00001127983 */ /* 0x000f280000100800 */
[----:B------:R0:W-:Y:S01]  /*2c3e0*/  STL.64 [R1+0x7a8], R10 ;  /* 0x0007a80a01007387 */ /* 0x0001e20000100a00 */
[----:B--2---:R-:W-:-:S03]  /*2c3f0*/  IADD3 R12, P2, R0, R8, RZ ;  /* 0x00000008000c7210 */ /* 0x004fc60007f5e0ff */
[----:B------:R-:W2:Y:S04]  /*2c400*/  LDL R22, [R1+0x1af4] ;  /* 0x001af40001167983 */ /* 0x000ea80000100800 */
[----:B------:R-:W2:Y:S04]  /*2c410*/  LDL R8, [R1+0x1ae8] ;  /* 0x001ae80001087983 */ /* 0x000ea80000100800 */
[----:B0-----:R-:W2:Y:S01]  /*2c420*/  LDL R11, [R1+0x1aec] ;  /* 0x001aec00010b7983 */ /* 0x001ea20000100800 */
[----:B---3--:R-:W-:-:S05]  /*2c430*/  IMAD.X R13, R15, 0x1, R5, P2 ;  /* 0x000000010f0d7824 */ /* 0x008fca00010e0605 */
[----:B------:R0:W-:Y:S04]  /*2c440*/  STL.64 [R1+0x7a0], R12 ;  /* 0x0007a00c01007387 */ /* 0x0001e80000100a00 */
[----:B------:R-:W3:Y:S04]  /*2c450*/  LDL R10, [R1+0x1af8] ;  /* 0x001af800010a7983 */ /* 0x000ee80000100800 */
[----:B0-----:R-:W3:Y:S04]  /*2c460*/  LDL R13, [R1+0x1af0] ;  /* 0x001af000010d7983 */ /* 0x001ee80000100800 */
[----:B------:R-:W3:Y:S01]  /*2c470*/  LDL R12, [R1+0x1afc] ;  /* 0x001afc00010c7983 */ /* 0x000ee20000100800 */
[----:B----4-:R-:W-:-:S05]  /*2c480*/  IADD3 R4, P2, R0, R4, RZ ;  /* 0x0000000400047210 */ /* 0x010fca0007f5e0ff */
[----:B------:R-:W-:Y:S02]  /*2c490*/  IMAD.X R5, R15, 0x1, R28, P2 ;  /* 0x000000010f057824 */ /* 0x000fe400010e061c */
[----:B------:R-:W4:Y:S01]  /*2c4a0*/  LDL R28, [R1+0x1b04] ;  /* 0x001b0400011c7983 */ /* 0x000f220000100800 */
[----:B------:R-:W-:-:S05]  /*2c4b0*/  IADD3 R46, P2, R0, R25, RZ ;  /* 0x00000019002e7210 */ /* 0x000fca0007f5e0ff */
[----:B------:R-:W-:Y:S01]  /*2c4c0*/  IMAD.X R47, R15, 0x1, R24, P2 ;  /* 0x000000010f2f7824 */ /* 0x000fe200010e0618 */
[----:B------:R-:W-:-:S05]  /*2c4d0*/  IADD3 R24, P2, R0, R23, RZ ;  /* 0x0000001700187210 */ /* 0x000fca0007f5e0ff */
[----:B------:R-:W-:-:S05]  /*2c4e0*/  IMAD.X R25, R15, 0x1, R7, P2 ;  /* 0x000000010f197824 */ /* 0x000fca00010e0607 */
[----:B------:R0:W-:Y:S01]  /*2c4f0*/  STL.64 [R1+0x7d8], R24 ;  /* 0x0007d81801007387 */ /* 0x0001e20000100a00 */
[----:B------:R-:W-:-:S05]  /*2c500*/  IADD3 R6, P2, R0, R6, RZ ;  /* 0x0000000600067210 */ /* 0x000fca0007f5e0ff */
[----:B------:R-:W-:-:S05]  /*2c510*/  IMAD.X R7, R15, 0x1, R17, P2 ;  /* 0x000000010f077824 */ /* 0x000fca00010e0611 */
[----:B------:R1:W-:Y:S01]  /*2c520*/  STL.64 [R1+0x7d0], R6 ;  /* 0x0007d00601007387 */ /* 0x0003e20000100a00 */
[----:B------:R-:W-:-:S03]  /*2c530*/  IADD3 R16, P2, R0, R16, RZ ;  /* 0x0000001000107210 */ /* 0x000fc60007f5e0ff */
[----:B0-----:R-:W4:Y:S04]  /*2c540*/  LDL R25, [R1+0x1b08] ;  /* 0x001b080001197983 */ /* 0x001f280000100800 */
[----:B------:R-:W4:Y:S04]  /*2c550*/  LDL R24, [R1+0x1b14] ;  /* 0x001b140001187983 */ /* 0x000f280000100800 */
[----:B-1----:R-:W4:Y:S04]  /*2c560*/  LDL R7, [R1+0x1b00] ;  /* 0x001b000001077983 */ /* 0x002f280000100800 */
[----:B------:R-:W4:Y:S01]  /*2c570*/  LDL R6, [R1+0x1b0c] ;  /* 0x001b0c0001067983 */ /* 0x000f220000100800 */
[----:B------:R-:W-:-:S05]  /*2c580*/  IMAD.X R17, R15, 0x1, R9, P2 ;  /* 0x000000010f117824 */ /* 0x000fca00010e0609 */
[----:B------:R0:W-:Y:S04]  /*2c590*/  STL.64 [R1+0x7e8], R16 ;  /* 0x0007e81001007387 */ /* 0x0001e80000100a00 */
[----:B------:R-:W4:Y:S04]  /*2c5a0*/  LDL R9, [R1+0x1b18] ;  /* 0x001b180001097983 */ /* 0x000f280000100800 */
[----:B0-----:R-:W4:Y:S01]  /*2c5b0*/  LDL R17, [R1+0x1b10] ;  /* 0x001b100001117983 */ /* 0x001f220000100800 */
[----:B------:R-:W-:-:S03]  /*2c5c0*/  IADD3 R50, P2, R0, R19, RZ ;  /* 0x0000001300327210 */ /* 0x000fc60007f5e0ff */
[----:B------:R-:W4:Y:S02]  /*2c5d0*/  LDL R16, [R1+0x1b1c] ;  /* 0x001b1c0001107983 */ /* 0x000f240000100800 */
[----:B------:R-:W-:Y:S01]  /*2c5e0*/  IMAD.X R51, R15, 0x1, R18, P2 ;  /* 0x000000010f337824 */ /* 0x000fe200010e0612 */
[----:B--2---:R-:W-:-:S05]  /*2c5f0*/  IADD3 R18, P2, R0, R11, RZ ;  /* 0x0000000b00127210 */ /* 0x004fca0007f5e0ff */
[----:B------:R-:W-:Y:S02]  /*2c600*/  IMAD.X R19, R15, 0x1, R8, P2 ;  /* 0x000000010f137824 */ /* 0x000fe400010e0608 */
[----:B------:R-:W2:Y:S04]  /*2c610*/  LDL R8, [R1+0x1b24] ;  /* 0x001b240001087983 */ /* 0x000ea80000100800 */
[----:B------:R0:W-:Y:S04]  /*2c620*/  STL.64 [R1+0x800], R18 ;  /* 0x0008001201007387 */ /* 0x0001e80000100a00 */
[----:B------:R-:W2:Y:S01]  /*2c630*/  LDL R11, [R1+0x1b28] ;  /* 0x001b2800010b7983 */ /* 0x000ea20000100800 */
[----:B------:R-:W-:-:S03]  /*2c640*/  IADD3 R210, P2, R0, R22, RZ ;  /* 0x0000001600d27210 */ /* 0x000fc60007f5e0ff */
[----:B------:R-:W2:Y:S04]  /*2c650*/  LDL R23, [R1+0x1b30] ;  /* 0x001b300001177983 */ /* 0x000ea80000100800 */
[----:B0-----:R-:W2:Y:S04]  /*2c660*/  LDL R19, [R1+0x1b20] ;  /* 0x001b200001137983 */ /* 0x001ea80000100800 */
[----:B------:R-:W2:Y:S04]  /*2c670*/  LDL R18, [R1+0x1b2c] ;  /* 0x001b2c0001127983 */ /* 0x000ea80000100800 */
[----:B------:R-:W2:Y:S01]  /*2c680*/  LDL R22, [R1+0x1b3c] ;  /* 0x001b3c0001167983 */ /* 0x000ea20000100800 */
[----:B---3--:R-:W-:Y:S01]  /*2c690*/  IMAD.X R211, R15, 0x1, R13, P2 ;  /* 0x000000010fd37824 */ /* 0x008fe200010e060d */
[----:B------:R-:W-:-:S05]  /*2c6a0*/  IADD3 R12, P2, R0, R12, RZ ;  /* 0x0000000c000c7210 */ /* 0x000fca0007f5e0ff */
[----:B------:R-:W-:Y:S02]  /*2c6b0*/  IMAD.X R13, R15, 0x1, R10, P2 ;  /* 0x000000010f0d7824 */ /* 0x000fe400010e060a */
[----:B------:R-:W3:Y:S04]  /*2c6c0*/  LDL R10, [R1+0x1b34] ;  /* 0x001b3400010a7983 */ /* 0x000ee80000100800 */
[----:B------:R0:W-:Y:S04]  /*2c6d0*/  STL.64 [R1+0x818], R12 ;  /* 0x0008180c01007387 */ /* 0x0001e80000100a00 */
[----:B------:R-:W3:Y:S04]  /*2c6e0*/  LDL R52, [R1+0x1b40] ;  /* 0x001b400001347983 */ /* 0x000ee80000100800 */
[----:B------:R-:W3:Y:S04]  /*2c6f0*/  LDL R33, [R1+0x1b4c] ;  /* 0x001b4c0001217983 */ /* 0x000ee80000100800 */
[----:B0-----:R-:W3:Y:S04]  /*2c700*/  LDL R13, [R1+0x1b38] ;  /* 0x001b3800010d7983 */ /* 0x001ee80000100800 */
[----:B------:R-:W3:Y:S01]  /*2c710*/  LDL R12, [R1+0x1b44] ;  /* 0x001b4400010c7983 */ /* 0x000ee20000100800 */
[----:B----4-:R-:W-:-:S05]  /*2c720*/  IADD3 R212, P2, R0, R28, RZ ;  /* 0x0000001c00d47210 */ /* 0x010fca0007f5e0ff */
[----:B------:R-:W-:Y:S01]  /*2c730*/  IMAD.X R213, R15, 0x1, R7, P2 ;  /* 0x000000010fd57824 */ /* 0x000fe200010e0607 */
[----:B------:R-:W-:-:S05]  /*2c740*/  IADD3 R6, P2, R0, R6, RZ ;  /* 0x0000000600067210 */ /* 0x000fca0007f5e0ff */
[----:B------:R-:W-:Y:S01]  /*2c750*/  IMAD.X R7, R15, 0x1, R25, P2 ;  /* 0x000000010f077824 */ /* 0x000fe200010e0619 */
[----:B------:R-:W-:-:S05]  /*2c760*/  IADD3 R214, P2, R0, R24, RZ ;  /* 0x0000001800d67210 */ /* 0x000fca0007f5e0ff */
[----:B------:R-:W4:Y:S01]  /*2c770*/  LDG.E.U8 R7, desc[UR4][R6.64] ;  /* 0x0000000406077981 */ /* 0x000f22000c1e1100 */
[----:B------:R-:W-:Y:S01]  /*2c780*/  IMAD.X R215, R15, 0x1, R17, P2 ;  /* 0x000000010fd77824 */ /* 0x000fe200010e0611 */
[----:B------:R-:W-:-:S05]  /*2c790*/  IADD3 R16, P2, R0, R16, RZ ;  /* 0x0000001000107210 */ /* 0x000fca0007f5e0ff */
[----:B------:R-:W-:-:S05]  /*2c7a0*/  IMAD.X R17, R15, 0x1, R9, P2 ;  /* 0x000000010f117824 */ /* 0x000fca00010e0609 */
[----:B------:R0:W-:Y:S04]  /*2c7b0*/  STL.64 [R1+0x840], R16 ;  /* 0x0008401001007387 */ /* 0x0001e80000100a00 */
[----:B------:R-:W4:Y:S04]  /*2c7c0*/  LDL R32, [R1+0x1b50] ;  /* 0x001b500001207983 */ /* 0x000f280000100800 */
[----:B------:R-:W4:Y:S04]  /*2c7d0*/  LDL R29, [R1+0x1b5c] ;  /* 0x001b5c00011d7983 */ /* 0x000f280000100800 */
[----:B0-----:R-:W4:Y:S01]  /*2c7e0*/  LDL R17, [R1+0x1b48] ;  /* 0x001b480001117983 */ /* 0x001f220000100800 */
[----:B--2---:R-:W-:-:S03]  /*2c7f0*/  IADD3 R8, P2, R0, R8, RZ ;  /* 0x0000000800087210 */ /* 0x004fc60007f5e0ff */
[----:B------:R-:W2:Y:S02]  /*2c800*/  LDL R16, [R1+0x1b54] ;  /* 0x001b540001107983 */ /* 0x000ea40000100800 */
[----:B------:R-:W-:Y:S01]  /*2c810*/  IMAD.X R9, R15, 0x1, R19, P2 ;  /* 0x000000010f097824 */ /* 0x000fe200010e0613 */
[----:B------:R-:W-:-:S05]  /*2c820*/  IADD3 R18, P2, R0, R18, RZ ;  /* 0x0000001200127210 */ /* 0x000fca0007f5e0ff */
[----:B------:R-:W-:-:S05]  /*2c830*/  IMAD.X R19, R15, 0x1, R11, P2 ;  /* 0x000000010f137824 */ /* 0x000fca00010e060b */
[----:B------:R0:W-:Y:S04]  /*2c840*/  STL.64 [R1+0x858], R18 ;  /* 0x0008581201007387 */ /* 0x0001e80000100a00 */
[----:B------:R-:W2:Y:S04]  /*2c850*/  LDL R25, [R1+0x1b60] ;  /* 0x001b600001197983 */ /* 0x000ea80000100800 */
[----:B------:R-:W2:Y:S04]  /*2c860*/  LDL R24, [R1+0x1b6c] ;  /* 0x001b6c0001187983 */ /* 0x000ea80000100800 */
[----:B0-----:R-:W2:Y:S04]  /*2c870*/  LDL R19, [R1+0x1b58] ;  /* 0x001b580001137983 */ /* 0x001ea80000100800 */
[----:B------:R-:W2:Y:S04]  /*2c880*/  LDL R18, [R1+0x1b64] ;  /* 0x001b640001127983 */ /* 0x000ea80000100800 */
[----:B------:R-:W2:Y:S01]  /*2c890*/  LDL R28, [R1+0x1b68] ;  /* 0x001b6800011c7983 */ /* 0x000ea20000100800 */
[----:B---3--:R-:W-:-:S03]  /*2c8a0*/  IADD3 R10, P2, R0, R10, RZ ;  /* 0x0000000a000a7210 */ /* 0x008fc60007f5e0ff */
[----:B------:R-:W3:Y:S02]  /*2c8b0*/  LDL R54, [R1+0x1b74] ;  /* 0x001b740001367983 */ /* 0x000ee40000100800 */
[C---:B------:R-:W-:Y:S01]  /*2c8c0*/  IMAD.X R11, R15.reuse, 0x1, R23, P2 ;  /* 0x000000010f0b7824 */ /* 0x040fe200010e0617 */
[C---:B------:R-:W-:Y:S01]  /*2c8d0*/  IADD3 R22, P2, R0.reuse, R22, RZ ;  /* 0x0000001600167210 */ /* 0x040fe20007f5e0ff */
[----:B------:R-:W3:Y:S04]  /*2c8e0*/  LDL R132, [R1+0x1b70] ;  /* 0x001b700001847983 */ /* 0x000ee80000100800 */
[----:B------:R-:W-:Y:S01]  /*2c8f0*/  IMAD.X R23, R15, 0x1, R13, P2 ;  /* 0x000000010f177824 */ /* 0x000fe200010e060d */
[----:B------:R-:W3:Y:S01]  /*2c900*/  LDL R131, [R1+0x1b7c] ;  /* 0x001b7c0001837983 */ /* 0x000ee20000100800 */
[----:B------:R-:W-:-:S03]  /*2c910*/  IADD3 R12, P2, R0, R12, RZ ;  /* 0x0000000c000c7210 */ /* 0x000fc60007f5e0ff */
[----:B------:R-:W3:Y:S02]  /*2c920*/  LDG.E.U8 R22, desc[UR4][R22.64] ;  /* 0x0000000416167981 */ /* 0x000ee4000c1e1100 */
[----:B------:R-:W-:Y:S01]  /*2c930*/  IMAD.X R13, R15, 0x1, R52, P2 ;  /* 0x000000010f0d7824 */ /* 0x000fe200010e0634 */
[----:B------:R-:W-:-:S05]  /*2c940*/  IADD3 R52, P2, R0, R33, RZ ;  /* 0x0000002100347210 */ /* 0x000fca0007f5e0ff */
[----:B----4-:R-:W-:Y:S01]  /*2c950*/  IMAD.X R53, R15, 0x1, R17, P2 ;  /* 0x000000010f357824 */ /* 0x010fe200010e0611 */
[----:B--2---:R-:W-:-:S04]  /*2c960*/  IADD3 R16, P2, R0, R16, RZ ;  /* 0x0000001000107210 */ /* 0x004fc80007f5e0ff */
[----:B------:R0:W-:Y:S01]  /*2c970*/  STL.64 [R1+0x880], R52 ;  /* 0x0008803401007387 */ /* 0x0001e20000100a00 */
[----:B------:R-:W-:-:S03]  /*2c980*/  IMAD.X R17, R15, 0x1, R32, P2 ;  /* 0x000000010f117824 */ /* 0x000fc600010e0620 */
[----:B------:R-:W2:Y:S01]  /*2c990*/  LDL R115, [R1+0x1b78] ;  /* 0x001b780001737983 */ /* 0x000ea20000100800 */
[----:B------:R-:W-:-:S03]  /*2c9a0*/  IADD3 R32, P2, R0, R29, RZ ;  /* 0x0000001d00207210 */ /* 0x000fc60007f5e0ff */
[----:B------:R-:W4:Y:S04]  /*2c9b0*/  LDL R114, [R1+0x1b84] ;  /* 0x001b840001727983 */ /* 0x000f280000100800 */
[----:B------:R-:W4:Y:S01]  /*2c9c0*/  LDL R130, [R1+0x1b80] ;  /* 0x001b800001827983 */ /* 0x000f220000100800 */
[----:B------:R-:W-:Y:S01]  /*2c9d0*/  IMAD.X R33, R15, 0x1, R19, P2 ;  /* 0x000000010f217824 */ /* 0x000fe200010e0613 */
[----:B------:R-:W-:-:S04]  /*2c9e0*/  IADD3 R18, P2, R0, R18, RZ ;  /* 0x0000001200127210 */ /* 0x000fc80007f5e0ff */
[----:B------:R1:W-:Y:S04]  /*2c9f0*/  STL.64 [R1+0x898], R32 ;  /* 0x0008982001007387 */ /* 0x0003e80000100a00 */
[----:B------:R-:W4:Y:S01]  /*2ca00*/  LDL R57, [R1+0x1b8c] ;  /* 0x001b8c0001397983 */ /* 0x000f220000100800 */
[C---:B------:R-:W-:Y:S01]  /*2ca10*/  IMAD.X R19, R15.reuse, 0x1, R25, P2 ;  /* 0x000000010f137824 */ /* 0x040fe200010e0619 */
[----:B------:R-:W-:Y:S02]  /*2ca20*/  IADD3 R24, P2, R0, R24, RZ ;  /* 0x0000001800187210 */ /* 0x000fe40007f5e0ff */
[----:B0-----:R-:W4:Y:S04]  /*2ca30*/  LDL R53, [R1+0x1b88] ;  /* 0x001b880001357983 */ /* 0x001f280000100800 */
[----:B------:R-:W4:Y:S01]  /*2ca40*/  LDL R56, [R1+0x1b94] ;  /* 0x001b940001387983 */ /* 0x000f220000100800 */
[----:B------:R-:W-:-:S03]  /*2ca50*/  IMAD.X R25, R15, 0x1, R28, P2 ;  /* 0x000000010f197824 */ /* 0x000fc600010e061c */
[----:B------:R-:W4:Y:S04]  /*2ca60*/  LDL R52, [R1+0x1b90] ;  /* 0x001b900001347983 */ /* 0x000f280000100800 */
[----:B-1----:R-:W4:Y:S04]  /*2ca70*/  LDL R33, [R1+0x1b9c] ;  /* 0x001b9c0001217983 */ /* 0x002f280000100800 */
[----:B------:R0:W-:Y:S04]  /*2ca80*/  STL.64 [R1+0x8a8], R24 ;  /* 0x0008a81801007387 */ /* 0x0001e80000100a00 */
[----:B------:R-:W4:Y:S04]  /*2ca90*/  LDL R28, [R1+0x1b98] ;  /* 0x001b9800011c7983 */ /* 0x000f280000100800 */
[----:B------:R-:W4:Y:S04]  /*2caa0*/  LDL R32, [R1+0x1ba4] ;  /* 0x001ba40001207983 */ /* 0x000f280000100800 */
[----:B0-----:R-:W4:Y:S04]  /*2cab0*/  LDL R25, [R1+0x1ba0] ;  /* 0x001ba00001197983 */ /* 0x001f280000100800 */
[----:B------:R-:W4:Y:S04]  /*2cac0*/  LDL R24, [R1+0x1bac] ;  /* 0x001bac0001187983 */ /* 0x000f280000100800 */
[----:B------:R-:W4:Y:S01]  /*2cad0*/  LDL R29, [R1+0x1ba8] ;  /* 0x001ba800011d7983 */ /* 0x000f220000100800 */
[----:B---3--:R-:W-:-:S03]  /*2cae0*/  IADD3 R54, P2, R0, R54, RZ ;  /* 0x0000003600367210 */ /* 0x008fc60007f5e0ff */
[----:B------:R-:W3:Y:S02]  /*2caf0*/  LDG.E.U8 R18, desc[UR4][R18.64] ;  /* 0x0000000412127981 */ /* 0x000ee4000c1e1100 */
[----:B------:R-:W-:Y:S01]  /*2cb00*/  IMAD.X R55, R15, 0x1, R132, P2 ;  /* 0x000000010f377824 */ /* 0x000fe200010e0684 */
[----:B------:R-:W-:-:S05]  /*2cb10*/  IADD3 R132, P2, R0, R131, RZ ;  /* 0x0000008300847210 */ /* 0x000fca0007f5e0ff */
[----:B--2---:R-:W-:Y:S01]  /*2cb20*/  IMAD.X R133, R15, 0x1, R115, P2 ;  /* 0x000000010f857824 */ /* 0x004fe200010e0673 */
[----:B----4-:R-:W-:-:S05]  /*2cb30*/  IADD3 R114, P2, R0, R114, RZ ;  /* 0x0000007200727210 */ /* 0x010fca0007f5e0ff */
[----:B------:R-:W-:-:S05]  /*2cb40*/  IMAD.X R115, R15, 0x1, R130, P2 ;  /* 0x000000010f737824 */ /* 0x000fca00010e0682 */
[----:B------:R0:W-:Y:S04]  /*2cb50*/  STL.64 [R1+0x8b8], R114 ;  /* 0x0008b87201007387 */ /* 0x0001e80000100a00 */
[----:B------:R-:W-:Y:S01]  /*2cb60*/  STL.64 [R1+0x8c0], R132 ;  /* 0x0008c08401007387 */ /* 0x000fe20000100a00 */
[----:B0-----:R-:W-:-:S05]  /*2cb70*/  IADD3 R114, P2, R0, R57, RZ ;  /* 0x0000003900727210 */ /* 0x001fca0007f5e0ff */
[----:B------:R-:W-:Y:S02]  /*2cb80*/  IMAD.X R115, R15, 0x1, R53, P2 ;  /* 0x000000010f737824 */ /* 0x000fe400010e0635 */
[----:B------:R-:W2:Y:S01]  /*2cb90*/  LDL R53, [R1+0x1bb4] ;  /* 0x001bb40001357983 */ /* 0x000ea20000100800 */
[----:B------:R-:W-:-:S03]  /*2cba0*/  IADD3 R56, P2, R0, R56, RZ ;  /* 0x0000003800387210 */ /* 0x000fc60007f5e0ff */
[----:B------:R0:W-:Y:S02]  /*2cbb0*/  STL.64 [R1+0x8d8], R114 ;  /* 0x0008d87201007387 */ /* 0x0001e40000100a00 */
[----:B------:R-:W-:Y:S02]  /*2cbc0*/  IMAD.X R57, R15, 0x1, R52, P2 ;  /* 0x000000010f397824 */ /* 0x000fe400010e0634 */
[----:B------:R-:W4:Y:S01]  /*2cbd0*/  LDL R52, [R1+0x1bb0] ;  /* 0x001bb00001347983 */ /* 0x000f220000100800 */
[----:B0-----:R-:W-:-:S03]  /*2cbe0*/  IADD3 R114, P2, R0, R33, RZ ;  /* 0x0000002100727210 */ /* 0x001fc60007f5e0ff */
[----:B------:R-:W3:Y:S02]  /*2cbf0*/  LDL R33, [R1+0x1bbc] ;  /* 0x001bbc0001217983 */ /* 0x000ee40000100800 */
[----:B------:R-:W-:Y:S02]  /*2cc00*/  IMAD.X R115, R15, 0x1, R28, P2 ;  /* 0x000000010f737824 */ /* 0x000fe400010e061c */
[----:B------:R-:W3:Y:S01]  /*2cc10*/  LDL R28, [R1+0x1bb8] ;  /* 0x001bb800011c7983 */ /* 0x000ee20000100800 */
[----:B------:R-:W-:-:S05]  /*2cc20*/  IADD3 R150, P2, R0, R32, RZ ;  /* 0x0000002000967210 */ /* 0x000fca0007f5e0ff */
[C---:B------:R-:W-:Y:S01]  /*2cc30*/  IMAD.X R151, R15.reuse, 0x1, R25, P2 ;  /* 0x000000010f977824 */ /* 0x040fe200010e0619 */
[C---:B------:R-:W-:Y:S01]  /*2cc40*/  IADD3 R24, P2, R0.reuse, R24, RZ ;  /* 0x0000001800187210 */ /* 0x040fe20007f5e0ff */
[----:B------:R0:W-:Y:S04]  /*2cc50*/  STL.64 [R1+0x8e8], R114 ;  /* 0x0008e87201007387 */ /* 0x0001e80000100a00 */
[----:B------:R-:W-:Y:S01]  /*2cc60*/  IMAD.X R25, R15, 0x1, R29, P2 ;  /* 0x000000010f197824 */ /* 0x000fe200010e061d */
[----:B------:R-:W3:Y:S04]  /*2cc70*/  LDL R132, [R1+0x1bc4] ;  /* 0x001bc40001847983 */ /* 0x000ee80000100800 */
[----:B------:R-:W3:Y:S04]  /*2cc80*/  LDL R131, [R1+0x1bc0] ;  /* 0x001bc00001837983 */ /* 0x000ee80000100800 */
[----:B------:R1:W-:Y:S04]  /*2cc90*/  STL.64 [R1+0x900], R24 ;  /* 0x0009001801007387 */ /* 0x0003e80000100a00 */
[----:B------:R-:W3:Y:S04]  /*2cca0*/  LDL R130, [R1+0x1bd4] ;  /* 0x001bd40001827983 */ /* 0x000ee80000100800 */
[----:B0-----:R-:W3:Y:S04]  /*2ccb0*/  LDL R115, [R1+0x1bd0] ;  /* 0x001bd00001737983 */ /* 0x001ee80000100800 */
[----:B-1----:R-:W3:Y:S04]  /*2ccc0*/  LDL R24, [R1+0x1bcc] ;  /* 0x001bcc0001187983 */ /* 0x002ee80000100800 */
[----:B------:R-:W3:Y:S04]  /*2ccd0*/  LDL R25, [R1+0x1bc8] ;  /* 0x001bc80001197983 */ /* 0x000ee80000100800 */
[----:B------:R-:W3:Y:S04]  /*2cce0*/  LDL R114, [R1+0x1bdc] ;  /* 0x001bdc0001727983 */ /* 0x000ee80000100800 */
[----:B------:R-:W3:Y:S04]  /*2ccf0*/  LDL R32, [R1+0x1bd8] ;  /* 0x001bd80001207983 */ /* 0x000ee80000100800 */
[----:B------:R-:W3:Y:S01]  /*2cd00*/  LDL R29, [R1+0x1be4] ;  /* 0x001be400011d7983 */ /* 0x000ee20000100800 */
[----:B--2---:R-:W-:-:S05]  /*2cd10*/  IADD3 R148, P2, R0, R53, RZ ;  /* 0x0000003500947210 */ /* 0x004fca0007f5e0ff */
[----:B----4-:R-:W-:Y:S01]  /*2cd20*/  IMAD.X R149, R15, 0x1, R52, P2 ;  /* 0x000000010f957824 */ /* 0x010fe200010e0634 */
[----:B---3--:R-:W-:-:S05]  /*2cd30*/  IADD3 R52, P2, R0, R33, RZ ;  /* 0x0000002100347210 */ /* 0x008fca0007f5e0ff */
[----:B------:R-:W-:-:S05]  /*2cd40*/  IMAD.X R53, R15, 0x1, R28, P2 ;  /* 0x000000010f357824 */ /* 0x000fca00010e061c */
[----:B------:R0:W-:Y:S04]  /*2cd50*/  STL.64 [R1+0x918], R52 ;  /* 0x0009183401007387 */ /* 0x0001e80000100a00 */
[----:B------:R-:W2:Y:S01]  /*2cd60*/  LDL R33, [R1+0x1be8] ;  /* 0x001be80001217983 */ /* 0x000ea20000100800 */
[----:B------:R-:W-:-:S03]  /*2cd70*/  IADD3 R146, P2, R0, R132, RZ ;  /* 0x0000008400927210 */ /* 0x000fc60007f5e0ff */
[----:B------:R-:W3:Y:S04]  /*2cd80*/  LDL R28, [R1+0x1bf4] ;  /* 0x001bf400011c7983 */ /* 0x000ee80000100800 */
[----:B0-----:R-:W4:Y:S04]  /*2cd90*/  LDL R53, [R1+0x1be0] ;  /* 0x001be00001357983 */ /* 0x001f280000100800 */
[----:B------:R-:W2:Y:S01]  /*2cda0*/  LDL R52, [R1+0x1bec] ;  /* 0x001bec0001347983 */ /* 0x000ea20000100800 */
[----:B------:R-:W-:Y:S01]  /*2cdb0*/  IMAD.X R147, R15, 0x1, R131, P2 ;  /* 0x000000010f937824 */ /* 0x000fe200010e0683 */
[----:B------:R-:W-:-:S02]  /*2cdc0*/  IADD3 R132, P2, R0, R24, RZ ;  /* 0x0000001800847210 */ /* 0x000fc40007f5e0ff */
[----:B------:R-:W3:Y:S03]  /*2cdd0*/  LDL R24, [R1+0x1bf0] ;  /* 0x001bf00001187983 */ /* 0x000ee60000100800 */
[----:B------:R-:W-:Y:S02]  /*2cde0*/  IMAD.X R133, R15, 0x1, R25, P2 ;  /* 0x000000010f857824 */ /* 0x000fe400010e0619 */
[----:B------:R-:W3:Y:S01]  /*2cdf0*/  LDL R25, [R1+0x1bfc] ;  /* 0x001bfc0001197983 */ /* 0x000ee20000100800 */
[----:B------:R-:W-:-:S05]  /*2ce00*/  IADD3 R144, P2, R0, R130, RZ ;  /* 0x0000008200907210 */ /* 0x000fca0007f5e0ff */
[----:B------:R-:W-:Y:S01]  /*2ce10*/  IMAD.X R145, R15, 0x1, R115, P2 ;  /* 0x000000010f917824 */ /* 0x000fe200010e0673 */
[----:B------:R-:W-:-:S05]  /*2ce20*/  IADD3 R114, P2, R0, R114, RZ ;  /* 0x0000007200727210 */ /* 0x000fca0007f5e0ff */
[C---:B------:R-:W-:Y:S01]  /*2ce30*/  IMAD.X R115, R15.reuse, 0x1, R32, P2 ;  /* 0x000000010f737824 */ /* 0x040fe200010e0620 */
[C---:B------:R-:W-:Y:S01]  /*2ce40*/  IADD3 R142, P2, R0.reuse, R29, RZ ;  /* 0x0000001d008e7210 */ /* 0x040fe20007f5e0ff */
[----:B------:R-:W-:Y:S04]  /*2ce50*/  STL.64 [R1+0x928], R132 ;  /* 0x0009288401007387 */ /* 0x000fe80000100a00 */
[----:B------:R-:W3:Y:S04]  /*2ce60*/  LDL R32, [R1+0x1bf8] ;  /* 0x001bf80001207983 */ /* 0x000ee80000100800 */
[----:B------:R-:W3:Y:S04]  /*2ce70*/  LDL R29, [R1+0x1c04] ;  /* 0x001c0400011d7983 */ /* 0x000ee80000100800 */
[----:B------:R-:W-:Y:S04]  /*2ce80*/  STL.64 [R1+0x940], R114 ;  /* 0x0009407201007387 */ /* 0x000fe80000100a00 */
[----:B------:R-:W3:Y:S01]  /*2ce90*/  LDL R131, [R1+0x1c00] ;  /* 0x001c000001837983 */ /* 0x000ee20000100800 */
[----:B----4-:R-:W-:Y:S01]  /*2cea0*/  IMAD.X R143, R15, 0x1, R53, P2 ;  /* 0x000000010f8f7824 */ /* 0x010fe200010e0635 */
[----:B--2---:R-:W-:-:S05]  /*2ceb0*/  IADD3 R52, P2, R0, R52, RZ ;  /* 0x0000003400347210 */ /* 0x004fca0007f5e0ff */
[----:B------:R-:W-:Y:S01]  /*2cec0*/  IMAD.X R53, R15, 0x1, R33, P2 ;  /* 0x000000010f357824 */ /* 0x000fe200010e0621 */
[----:B---3--:R-:W-:-:S04]  /*2ced0*/  IADD3 R140, P2, R0, R28, RZ ;  /* 0x0000001c008c7210 */ /* 0x008fc80007f5e0ff */
[----:B------:R0:W-:Y:S01]  /*2cee0*/  STL.64 [R1+0x958], R52 ;  /* 0x0009583401007387 */ /* 0x0001e20000100a00 */
[----:B------:R-:W-:-:S03]  /*2cef0*/  IMAD.X R141, R15, 0x1, R24, P2 ;  /* 0x000000010f8d7824 */ /* 0x000fc600010e0618 */
[----:B------:R-:W2:Y:S04]  /*2cf00*/  LDL R28, [R1+0x1c08] ;  /* 0x001c0800011c7983 */ /* 0x000ea80000100800 */
[----:B------:R-:W3:Y:S04]  /*2cf10*/  LDL R24, [R1+0x1c14] ;  /* 0x001c140001187983 */ /* 0x000ee80000100800 */
[----:B0-----:R-:W4:Y:S04]  /*2cf20*/  LDL R52, [R1+0x1c0c] ;  /* 0x001c0c0001347983 */ /* 0x001f280000100800 */
[----:B------:R-:W3:Y:S04]  /*2cf30*/  LDL R115, [R1+0x1c10] ;  /* 0x001c100001737983 */ /* 0x000ee80000100800 */
[----:B------:R-:W3:Y:S04]  /*2cf40*/  LDL R114, [R1+0x1c1c] ;  /* 0x001c1c0001727983 */ /* 0x000ee80000100800 */
[----:B------:R-:W3:Y:S01]  /*2cf50*/  LDL R33, [R1+0x1c18] ;  /* 0x001c180001217983 */ /* 0x000ee20000100800 */
[----:B------:R-:W-:-:S03]  /*2cf60*/  IADD3 R132, P2, R0, R25, RZ ;  /* 0x0000001900847210 */ /* 0x000fc60007f5e0ff */
[----:B------:R-:W3:Y:S02]  /*2cf70*/  LDL R25, [R1+0x1c24] ;  /* 0x001c240001197983 */ /* 0x000ee40000100800 */
[C---:B------:R-:W-:Y:S01]  /*2cf80*/  IMAD.X R133, R15.reuse, 0x1, R32, P2 ;  /* 0x000000010f857824 */ /* 0x040fe200010e0620 */
[----:B------:R-:W-:Y:S01]  /*2cf90*/  IADD3 R138, P2, R0, R29, RZ ;  /* 0x0000001d008a7210 */ /* 0x000fe20007f5e0ff */
[----:B------:R-:W3:Y:S04]  /*2cfa0*/  LDL.LU.64 R216, [R1+0x2f8] ;  /* 0x0002f80001d87983 */ /* 0x000ee80000300a00 */
[----:B------:R-:W3:Y:S01]  /*2cfb0*/  LDL R130, [R1+0x1c20] ;  /* 0x001c200001827983 */ /* 0x000ee20000100800 */
[----:B------:R-:W-:-:S03]  /*2cfc0*/  IMAD.X R139, R15, 0x1, R131, P2 ;  /* 0x000000010f8b7824 */ /* 0x000fc600010e0683 */
[----:B------:R-:W3:Y:S04]  /*2cfd0*/  LDL R53, [R1+0x1c2c] ;  /* 0x001c2c0001357983 */ /* 0x000ee80000100800 */
[----:B------:R4:W-:Y:S04]  /*2cfe0*/  STL.64 [R1+0x968], R132 ;  /* 0x0009688401007387 */ /* 0x0009e80000100a00 */
[----:B------:R-:W3:Y:S04]  /*2cff0*/  LDL R32, [R1+0x1c28] ;  /* 0x001c280001207983 */ /* 0x000ee80000100800 */
[----:B------:R-:W3:Y:S01]  /*2d000*/  LDL R29, [R1+0x1c34] ;  /* 0x001c3400011d7983 */ /* 0x000ee20000100800 */
[----:B----4-:R-:W-:-:S03]  /*2d010*/  IADD3 R132, P2, R0, R52, RZ ;  /* 0x0000003400847210 */ /* 0x010fc60007f5e0ff */
[----:B------:R-:W4:Y:S02]  /*2d020*/  LDL R52, [R1+0x1c30] ;  /* 0x001c300001347983 */ /* 0x000f240000100800 */
[C---:B--2---:R-:W-:Y:S01]  /*2d030*/  IMAD.X R133, R15.reuse, 0x1, R28, P2 ;  /* 0x000000010f857824 */ /* 0x044fe200010e061c */
[C---:B---3--:R-:W-:Y:S01]  /*2d040*/  IADD3 R136, P2, R0.reuse, R24, RZ ;  /* 0x0000001800887210 */ /* 0x048fe20007f5e0ff */
[----:B------:R-:W2:Y:S04]  /*2d050*/  LDL R28, [R1+0x1c3c] ;  /* 0x001c3c00011c7983 */ /* 0x000ea80000100800 */
[C---:B------:R-:W-:Y:S01]  /*2d060*/  IMAD.X R137, R15.reuse, 0x1, R115, P2 ;  /* 0x000000010f897824 */ /* 0x040fe200010e0673 */
[C---:B------:R-:W-:Y:S01]  /*2d070*/  IADD3 R114, P2, R0.reuse, R114, RZ ;  /* 0x0000007200727210 */ /* 0x040fe20007f5e0ff */
[----:B------:R0:W-:Y:S04]  /*2d080*/  STL.64 [R1+0x980], R132 ;  /* 0x0009808401007387 */ /* 0x0001e80000100a00 */
[----:B------:R-:W-:Y:S01]  /*2d090*/  IMAD.X R115, R15, 0x1, R33, P2 ;  /* 0x000000010f737824 */ /* 0x000fe200010e0621 */
[----:B------:R-:W3:Y:S04]  /*2d0a0*/  LDL R24, [R1+0x1c38] ;  /* 0x001c380001187983 */ /* 0x000ee80000100800 */
[----:B------:R-:W3:Y:S01]  /*2d0b0*/  LDL R33, [R1+0x1c44] ;  /* 0x001c440001217983 */ /* 0x000ee20000100800 */
[----:B------:R-:W-:-:S03]  /*2d0c0*/  IADD3 R134, P2, R0, R25, RZ ;  /* 0x0000001900867210 */ /* 0x000fc60007f5e0ff */
[----:B------:R-:W3:Y:S02]  /*2d0d0*/  LDL R25, [R1+0x1c40] ;  /* 0x001c400001197983 */ /* 0x000ee40000100800 */
[----:B------:R-:W-:Y:S01]  /*2d0e0*/  IMAD.X R135, R15, 0x1, R130, P2 ;  /* 0x000000010f877824 */ /* 0x000fe200010e0682 */
[----:B------:R-:W-:-:S05]  /*2d0f0*/  IADD3 R130, P2, R0, R53, RZ ;  /* 0x0000003500827210 */ /* 0x000fca0007f5e0ff */
[----:B------:R-:W-:Y:S02]  /*2d100*/  IMAD.X R131, R15, 0x1, R32, P2 ;  /* 0x000000010f837824 */ /* 0x000fe400010e0620 */
[----:B------:R-:W3:Y:S01]  /*2d110*/  LDL R32, [R1+0x1c4c] ;  /* 0x001c4c0001207983 */ /* 0x000ee20000100800 */
[----:B0-----:R-:W-:-:S03]  /*2d120*/  IADD3 R132, P2, R0, R29, RZ ;  /* 0x0000001d00847210 */ /* 0x001fc60007f5e0ff */
[----:B------:R-:W3:Y:S04]  /*2d130*/  LDL R29, [R1+0x1c48] ;  /* 0x001c4800011d7983 */ /* 0x000ee80000100800 */
[----:B------:R0:W-:Y:S01]  /*2d140*/  STL.64 [R1+0x9b0], R130 ;  /* 0x0009b08201007387 */ /* 0x0001e20000100a00 */
[----:B----4-:R-:W-:Y:S01]  /*2d150*/  IMAD.X R133, R15, 0x1, R52, P2 ;  /* 0x000000010f857824 */ /* 0x010fe200010e0634 */
[----:B--2---:R-:W-:-:S04]  /*2d160*/  IADD3 R52, P2, R0, R28, RZ ;  /* 0x0000001c00347210 */ /* 0x004fc80007f5e0ff */
[----:B------:R1:W-:Y:S04]  /*2d170*/  STL.64 [R1+0x2550], R132 ;  /* 0x0025508401007387 */ /* 0x0003e80000100a00 */
[----:B------:R-:W2:Y:S01]  /*2d180*/  LDL R28, [R1+0x1c54] ;  /* 0x001c5400011c7983 */ /* 0x000ea20000100800 */
[----:B---3--:R-:W-:-:S03]  /*2d190*/  IMAD.X R53, R15, 0x1, R24, P2 ;  /* 0x000000010f357824 */ /* 0x008fc600010e0618 */
[----:B------:R-:W3:Y:S01]  /*2d1a0*/  LDL R24, [R1+0x1c50] ;  /* 0x001c500001187983 */ /* 0x000ee20000100800 */
[----:B0-----:R-:W-:-:S03]  /*2d1b0*/  IADD3 R130, P6, R0, R33, RZ ;  /* 0x0000002100827210 */ /* 0x001fc60007fde0ff */
[----:B------:R0:W-:Y:S02]  /*2d1c0*/  STL.64 [R1+0x9a0], R52 ;  /* 0x0009a03401007387 */ /* 0x0001e40000100a00 */
[----:B------:R-:W-:Y:S02]  /*2d1d0*/  IMAD.X R131, R15, 0x1, R25, P6 ;  /* 0x000000010f837824 */ /* 0x000fe400030e0619 */
[----:B-1----:R-:W4:Y:S04]  /*2d1e0*/  LDG.E.U8 R133, desc[UR4][R152.64] ;  /* 0x0000000498857981 */ /* 0x002f28000c1e1100 */
[----:B------:R-:W4:Y:S01]  /*2d1f0*/  LDL R25, [R1+0x1c5c] ;  /* 0x001c5c0001197983 */ /* 0x000f220000100800 */
[----:B------:R-:W-:-:S03]  /*2d200*/  LOP3.LUT P2, RZ, R20, 0x1, RZ, 0xc0, !PT ;  /* 0x0000000114ff7812 */ /* 0x000fc6000784c0ff */
[----:B------:R-:W4:Y:S01]  /*2d210*/  LDL R20, [R1+0x1c58] ;  /* 0x001c580001147983 */ /* 0x000f220000100800 */
[----:B------:R-:W-:-:S03]  /*2d220*/  IADD3 R32, P6, R0, R32, RZ ;  /* 0x0000002000207210 */ /* 0x000fc60007fde0ff */
[----:B------:R1:W-:Y:S02]  /*2d230*/  STL.64 [R1+0x2548], R130 ;  /* 0x0025488201007387 */ /* 0x0003e40000100a00 */
[----:B------:R-:W-:Y:S02]  /*2d240*/  IMAD.X R33, R15, 0x1, R29, P6 ;  /* 0x000000010f217824 */ /* 0x000fe400030e061d */
[----:B0-----:R-:W4:Y:S04]  /*2d250*/  LDL R52, [R1+0x1c64] ;  /* 0x001c640001347983 */ /* 0x001f280000100800 */
[----:B------:R-:W4:Y:S04]  /*2d260*/  LDG.E.U8 R132, desc[UR4][R216.64] ;  /* 0x00000004d8847981 */ /* 0x000f28000c1e1100 */
[----:B-1----:R2:W4:Y:S04]  /*2d270*/  LDG.E.U8 R131, desc[UR4][R128.64] ;  /* 0x0000000480837981 */ /* 0x002528000c1e1100 */
[----:B------:R0:W-:Y:S04]  /*2d280*/  STL.64 [R1+0x970], R32 ;  /* 0x0009702001007387 */ /* 0x0001e80000100a00 */
[----:B------:R1:W4:Y:S04]  /*2d290*/  LDG.E.U8 R130, desc[UR4][R126.64] ;  /* 0x000000047e827981 */ /* 0x000328000c1e1100 */
[----:B------:R1:W4:Y:S04]  /*2d2a0*/  LDG.E.U8 R53, desc[UR4][R124.64] ;  /* 0x000000047c357981 */ /* 0x000328000c1e1100 */
[----:B0-----:R-:W4:Y:S04]  /*2d2b0*/  LDL R33, [R1+0x1c60] ;  /* 0x001c600001217983 */ /* 0x001f280000100800 */
[----:B------:R-:W4:Y:S01]  /*2d2c0*/  LDL R32, [R1+0x1c6c] ;  /* 0x001c6c0001207983 */ /* 0x000f220000100800 */
[----:B--2---:R-:W-:-:S05]  /*2d2d0*/  IADD3 R128, P6, R0, R28, RZ ;  /* 0x0000001c00807210 */ /* 0x004fca0007fde0ff */
[----:B---3--:R-:W-:Y:S02]  /*2d2e0*/  IMAD.X R129, R15, 0x1, R24, P6 ;  /* 0x000000010f817824 */ /* 0x008fe400030e0618 */
[----:B------:R-:W2:Y:S01]  /*2d2f0*/  LDL R24, [R1+0x1c68] ;  /* 0x001c680001187983 */ /* 0x000ea20000100800 */
[----:B----4-:R-:W-:-:S03]  /*2d300*/  IADD3 R28, P6, R0, R25, RZ ;  /* 0x00000019001c7210 */ /* 0x010fc60007fde0ff */
[----:B------:R-:W-:Y:S02]  /*2d310*/  STL.64 [R1+0x2540], R128 ;  /* 0x0025408001007387 */ /* 0x000fe40000100a00 */
[----:B------:R-:W-:-:S05]  /*2d320*/  IMAD.X R29, R15, 0x1, R20, P6 ;  /* 0x000000010f1d7824 */ /* 0x000fca00030e0614 */
[----:B------:R0:W-:Y:S04]  /*2d330*/  STL.64 [R1+0x930], R28 ;  /* 0x0009301c01007387 */ /* 0x0001e80000100a00 */
[----:B------:R-:W3:Y:S01]  /*2d340*/  LDL R20, [R1+0x1c70] ;  /* 0x001c700001147983 */ /* 0x000ee20000100800 */
[----:B-1----:R-:W-:-:S03]  /*2d350*/  IADD3 R126, P6, R0, R52, RZ ;  /* 0x00000034007e7210 */ /* 0x002fc60007fde0ff */
[----:B------:R-:W4:Y:S04]  /*2d360*/  LDL R25, [R1+0x1c78] ;  /* 0x001c780001197983 */ /* 0x000f280000100800 */
[----:B0-----:R-:W3:Y:S04]  /*2d370*/  LDL R29, [R1+0x1c74] ;  /* 0x001c7400011d7983 */ /* 0x001ee80000100800 */
[----:B------:R-:W4:Y:S04]  /*2d380*/  LDL R28, [R1+0x1c7c] ;  /* 0x001c7c00011c7983 */ /* 0x000f280000100800 */
[----:B------:R-:W4:Y:S04]  /*2d390*/  LDG.E.U8 R129, desc[UR4][R172.64] ;  /* 0x00000004ac817981 */ /* 0x000f28000c1e1100 */
[----:B------:R-:W4:Y:S01]  /*2d3a0*/  LDG.E.U8 R128, desc[UR4][R170.64] ;  /* 0x00000004aa807981 */ /* 0x000f22000c1e1100 */
[----:B------:R-:W-:Y:S01]  /*2d3b0*/  IMAD.X R127, R15, 0x1, R33, P6 ;  /* 0x000000010f7f7824 */ /* 0x000fe200030e0621 */
[----:B------:R-:W-:-:S02]  /*2d3c0*/  IADD3 R32, P6, R0, R32, RZ ;  /* 0x0000002000207210 */ /* 0x000fc40007fde0ff */
[----:B------:R-:W-:Y:S04]  /*2d3d0*/  STL [R1+0xde0], R133 ;  /* 0x000de08501007387 */ /* 0x000fe80000100800 */
[----:B------:R0:W-:Y:S04]  /*2d3e0*/  STL.64 [R1+0x2538], R126 ;  /* 0x0025387e01007387 */ /* 0x0001e80000100a00 */
[----:B------:R-:W-:Y:S04]  /*2d3f0*/  STL [R1+0xd70], R132 ;  /* 0x000d708401007387 */ /* 0x000fe80000100800 */
[----:B------:R-:W-:Y:S04]  /*2d400*/  STL [R1+0xddc], R131 ;  /* 0x000ddc8301007387 */ /* 0x000fe80000100800 */
[----:B0-----:R-:W4:Y:S01]  /*2d410*/  LDG.E.U8 R126, desc[UR4][R176.64] ;  /* 0x00000004b07e7981 */ /* 0x001f22000c1e1100 */
[----:B--2---:R-:W-:-:S05]  /*2d420*/  IMAD.X R33, R15, 0x1, R24, P6 ;  /* 0x000000010f217824 */ /* 0x004fca00030e0618 */
[----:B------:R0:W-:Y:S04]  /*2d430*/  STL.64 [R1+0x8f0], R32 ;  /* 0x0008f02001007387 */ /* 0x0001e80000100a00 */
[----:B------:R-:W2:Y:S04]  /*2d440*/  LDL R24, [R1+0x1c80] ;  /* 0x001c800001187983 */ /* 0x000ea80000100800 */
[----:B0-----:R-:W2:Y:S04]  /*2d450*/  LDL R32, [R1+0x1c84] ;  /* 0x001c840001207983 */ /* 0x001ea80000100800 */
[----:B------:R-:W-:Y:S01]  /*2d460*/  STL [R1+0xdd8], R130 ;  /* 0x000dd88201007387 */ /* 0x000fe20000100800 */
[----:B---3--:R-:W-:-:S03]  /*2d470*/  IADD3 R124, P6, R0, R29, RZ ;  /* 0x0000001d007c7210 */ /* 0x008fc60007fde0ff */
[----:B------:R-:W-:Y:S02]  /*2d480*/  STL [R1+0xdd4], R53 ;  /* 0x000dd43501007387 */ /* 0x000fe40000100800 */
[----:B------:R-:W-:-:S05]  /*2d490*/  IMAD.X R125, R15, 0x1, R20, P6 ;  /* 0x000000010f7d7824 */ /* 0x000fca00030e0614 */
[----:B------:R0:W-:Y:S04]  /*2d4a0*/  STL.64 [R1+0x2530], R124 ;  /* 0x0025307c01007387 */ /* 0x0001e80000100a00 */
[----:B------:R-:W3:Y:S04]  /*2d4b0*/  LDL R29, [R1+0x1c8c] ;  /* 0x001c8c00011d7983 */ /* 0x000ee80000100800 */
[----:B------:R-:W3:Y:S01]  /*2d4c0*/  LDL R20, [R1+0x1c88] ;  /* 0x001c880001147983 */ /* 0x000ee20000100800 */
[----:B----4-:R-:W-:-:S03]  /*2d4d0*/  IADD3 R52, P6, R0, R28, RZ ;  /* 0x0000001c00347210 */ /* 0x010fc60007fde0ff */
[----:B0-----:R-:W4:Y:S02]  /*2d4e0*/  LDG.E.U8 R124, desc[UR4][R186.64] ;  /* 0x00000004ba7c7981 */ /* 0x001f24000c1e1100 */
[----:B------:R-:W-:Y:S02]  /*2d4f0*/  IMAD.X R53, R15, 0x1, R25, P6 ;  /* 0x000000010f357824 */ /* 0x000fe400030e0619 */
[----:B------:R-:W-:Y:S04]  /*2d500*/  STL [R1+0xdd0], R122 ;  /* 0x000dd07a01007387 */ /* 0x000fe80000100800 */
[----:B------:R-:W-:Y:S04]  /*2d510*/  STL [R1+0xdcc], R120 ;  /* 0x000dcc7801007387 */ /* 0x000fe80000100800 */
[----:B------:R0:W-:Y:S04]  /*2d520*/  STL.64 [R1+0x8b0], R52 ;  /* 0x0008b03401007387 */ /* 0x0001e80000100a00 */
[----:B------:R-:W4:Y:S04]  /*2d530*/  LDL R25, [R1+0x1c90] ;  /* 0x001c900001197983 */ /* 0x000f280000100800 */
[----:B------:R-:W4:Y:S04]  /*2d540*/  LDL R28, [R1+0x1c9c] ;  /* 0x001c9c00011c7983 */ /* 0x000f280000100800 */
[----:B0-----:R-:W4:Y:S04]  /*2d550*/  LDL R52, [R1+0x1c94] ;  /* 0x001c940001347983 */ /* 0x001f280000100800 */
[----:B------:R-:W-:Y:S04]  /*2d560*/  STL [R1+0xdc8], R118 ;  /* 0x000dc87601007387 */ /* 0x000fe80000100800 */
[----:B------:R-:W-:Y:S04]  /*2d570*/  STL [R1+0xdc4], R116 ;  /* 0x000dc47401007387 */ /* 0x000fe80000100800 */
[----:B------:R3:W4:Y:S01]  /*2d580*/  LDG.E.U8 R53, desc[UR4][R94.64] ;  /* 0x000000045e357981 */ /* 0x000722000c1e1100 */
[----:B--2---:R-:W-:-:S05]  /*2d590*/  IADD3 R122, P6, R0, R32, RZ ;  /* 0x00000020007a7210 */ /* 0x004fca0007fde0ff */
[----:B------:R-:W-:-:S05]  /*2d5a0*/  IMAD.X R123, R15, 0x1, R24, P6 ;  /* 0x000000010f7b7824 */ /* 0x000fca00030e0618 */
[----:B------:R0:W-:Y:S04]  /*2d5b0*/  STL.64 [R1+0x2528], R122 ;  /* 0x0025287a01007387 */ /* 0x0001e80000100a00 */
[----:B------:R-:W2:Y:S04]  /*2d5c0*/  LDL R24, [R1+0x1c98] ;  /* 0x001c980001187983 */ /* 0x000ea80000100800 */
[----:B------:R-:W2:Y:S04]  /*2d5d0*/  LDL R33, [R1+0x1ca4] ;  /* 0x001ca40001217983 */ /* 0x000ea80000100800 */
[----:B------:R-:W-:Y:S01]  /*2d5e0*/  STL [R1+0xd50], R112 ;  /* 0x000d507001007387 */ /* 0x000fe20000100800 */
[----:B---3--:R-:W-:-:S03]  /*2d5f0*/  IADD3 R94, P6, R0, R29, RZ ;  /* 0x0000001d005e7210 */ /* 0x008fc60007fde0ff */
[----:B------:R-:W-:Y:S02]  /*2d600*/  STL [R1+0xdc0], R110 ;  /* 0x000dc06e01007387 */ /* 0x000fe40000100800 */
[----:B------:R-:W-:Y:S02]  /*2d610*/  IMAD.X R95, R15, 0x1, R20, P6 ;  /* 0x000000010f5f7824 */ /* 0x000fe400030e0614 */
[----:B0-----:R-:W3:Y:S04]  /*2d620*/  LDG.E.U8 R122, desc[UR4][R196.64] ;  /* 0x00000004c47a7981 */ /* 0x001ee8000c1e1100 */
[----:B------:R-:W3:Y:S04]  /*2d630*/  LDL R20, [R1+0x1ca0] ;  /* 0x001ca00001147983 */ /* 0x000ee80000100800 */
[----:B------:R-:W-:Y:S04]  /*2d640*/  STL [R1+0xdbc], R108 ;  /* 0x000dbc6c01007387 */ /* 0x000fe80000100800 */
[----:B------:R-:W-:Y:S04]  /*2d650*/  STL.64 [R1+0x870], R94 ;  /* 0x0008705e01007387 */ /* 0x000fe80000100a00 */
[----:B------:R-:W3:Y:S04]  /*2d660*/  LDL R32, [R1+0x1cac] ;  /* 0x001cac0001207983 */ /* 0x000ee80000100800 */
[----:B------:R-:W3:Y:S01]  /*2d670*/  LDL R29, [R1+0x1ca8] ;  /* 0x001ca800011d7983 */ /* 0x000ee20000100800 */
[----:B----4-:R-:W-:-:S03]  /*2d680*/  IADD3 R120, P6, R0, R52, RZ ;  /* 0x0000003400787210 */ /* 0x010fc60007fde0ff */
[----:B------:R-:W-:Y:S02]  /*2d690*/  STL [R1+0xdb8], R106 ;  /* 0x000db86a01007387 */ /* 0x000fe40000100800 */
[----:B------:R-:W-:-:S05]  /*2d6a0*/  IMAD.X R121, R15, 0x1, R25, P6 ;  /* 0x000000010f797824 */ /* 0x000fca00030e0619 */
[----:B------:R0:W-:Y:S04]  /*2d6b0*/  STL.64 [R1+0x2520], R120 ;  /* 0x0025207801007387 */ /* 0x0001e80000100a00 */
[----:B------:R-:W-:Y:S01]  /*2d6c0*/  STL [R1+0xdb4], R104 ;  /* 0x000db46801007387 */ /* 0x000fe20000100800 */
[----:B------:R-:W-:-:S03]  /*2d6d0*/  IADD3 R118, P6, R0, R28, RZ ;  /* 0x0000001c00767210 */ /* 0x000fc60007fde0ff */
[----:B------:R-:W4:Y:S04]  /*2d6e0*/  LDL R52, [R1+0x1cb4] ;  /* 0x001cb40001347983 */ /* 0x000f280000100800 */
[----:B------:R-:W4:Y:S04]  /*2d6f0*/  LDL R25, [R1+0x1cb0] ;  /* 0x001cb00001197983 */ /* 0x000f280000100800 */
[----:B------:R-:W-:Y:S04]  /*2d700*/  STL [R1+0xdb0], R102 ;  /* 0x000db06601007387 */ /* 0x000fe80000100800 */
[----:B------:R-:W4:Y:S04]  /*2d710*/  LDL R28, [R1+0x1cbc] ;  /* 0x001cbc00011c7983 */ /* 0x000f280000100800 */
[----:B------:R-:W-:Y:S04]  /*2d720*/  STL [R1+0xdac], R100 ;  /* 0x000dac6401007387 */ /* 0x000fe80000100800 */
[----:B0-----:R-:W4:Y:S04]  /*2d730*/  LDG.E.U8 R121, desc[UR4][R194.64] ;  /* 0x00000004c2797981 */ /* 0x001f28000c1e1100 */
[----:B------:R-:W4:Y:S01]  /*2d740*/  LDG.E.U8 R120, desc[UR4][R192.64] ;  /* 0x00000004c0787981 */ /* 0x000f22000c1e1100 */
[----:B--2---:R-:W-:-:S03]  /*2d750*/  IMAD.X R119, R15, 0x1, R24, P6 ;  /* 0x000000010f777824 */ /* 0x004fc600030e0618 */
[----:B------:R-:W2:Y:S01]  /*2d760*/  LDL R24, [R1+0x1cb8] ;  /* 0x001cb80001187983 */ /* 0x000ea20000100800 */
[----:B------:R-:W-:-:S03]  /*2d770*/  IADD3 R116, P6, R0, R33, RZ ;  /* 0x0000002100747210 */ /* 0x000fc60007fde0ff */
[----:B------:R-:W-:Y:S04]  /*2d780*/  STL [R1+0xda8], R98 ;  /* 0x000da86201007387 */ /* 0x000fe80000100800 */
[----:B------:R-:W2:Y:S01]  /*2d790*/  LDL R33, [R1+0x1cc0] ;  /* 0x001cc00001217983 */ /* 0x000ea20000100800 */
[----:B---3--:R-:W-:-:S03]  /*2d7a0*/  IMAD.X R117, R15, 0x1, R20, P6 ;  /* 0x000000010f757824 */ /* 0x008fc600030e0614 */
[----:B------:R-:W3:Y:S04]  /*2d7b0*/  LDL R20, [R1+0x1cc4] ;  /* 0x001cc40001147983 */ /* 0x000ee80000100800 */
[----:B------:R-:W-:Y:S04]  /*2d7c0*/  STL [R1+0xd28], R96 ;  /* 0x000d286001007387 */ /* 0x000fe80000100800 */
[----:B------:R-:W3:Y:S01]  /*2d7d0*/  LDL R58, [R1+0x1ccc] ;  /* 0x001ccc00013a7983 */ /* 0x000ee20000100800 */
[----:B------:R-:W-:-:S03]  /*2d7e0*/  IADD3 R76, P6, R0, R32, RZ ;  /* 0x00000020004c7210 */ /* 0x000fc60007fde0ff */
[----:B------:R0:W-:Y:S04]  /*2d7f0*/  STL [R1+0xda4], R53 ;  /* 0x000da43501007387 */ /* 0x0001e80000100800 */
[----:B------:R-:W3:Y:S01]  /*2d800*/  LDL R32, [R1+0x1cc8] ;  /* 0x001cc80001207983 */ /* 0x000ee20000100800 */
[----:B------:R-:W-:-:S03]  /*2d810*/  IMAD.X R77, R15, 0x1, R29, P6 ;  /* 0x000000010f4d7824 */ /* 0x000fc600030e061d */
[----:B------:R-:W3:Y:S04]  /*2d820*/  LDL R29, [R1+0x1cd0] ;  /* 0x001cd000011d7983 */ /* 0x000ee80000100800 */
[----:B0-----:R-:W3:Y:S04]  /*2d830*/  LDL R53, [R1+0x1cd4] ;  /* 0x001cd40001357983 */ /* 0x001ee80000100800 */
[----:B------:R-:W-:Y:S04]  /*2d840*/  STL [R1+0xda0], R92 ;  /* 0x000da05c01007387 */ /* 0x000fe80000100800 */
[----:B------:R-:W-:Y:S04]  /*2d850*/  STL [R1+0xd9c], R90 ;  /* 0x000d9c5a01007387 */ /* 0x000fe80000100800 */
[----:B------:R-:W3:Y:S01]  /*2d860*/  LDL R59, [R1+0x1ce4] ;  /* 0x001ce400013b7983 */ /* 0x000ee20000100800 */
[----:B----4-:R-:W-:-:S03]  /*2d870*/  IADD3 R112, P6, R0, R52, RZ ;  /* 0x0000003400707210 */ /* 0x010fc60007fde0ff */
[----:B------:R-:W4:Y:S02]  /*2d880*/  LDL R52, [R1+0x1cdc] ;  /* 0x001cdc0001347983 */ /* 0x000f240000100800 */
[----:B------:R-:W-:Y:S02]  /*2d890*/  IMAD.X R113, R15, 0x1, R25, P6 ;  /* 0x000000010f717824 */ /* 0x000fe400030e0619 */
[----:B------:R-:W4:Y:S04]  /*2d8a0*/  LDG.E.U8 R117, desc[UR4][R116.64] ;  /* 0x0000000474757981 */ /* 0x000f28000c1e1100 */
[----:B------:R-:W4:Y:S01]  /*2d8b0*/  LDL R25, [R1+0x1cd8] ;  /* 0x001cd80001197983 */ /* 0x000f220000100800 */
[----:B------:R-:W-:-:S03]  /*2d8c0*/  IADD3 R110, P6, R0, R28, RZ ;  /* 0x0000001c006e7210 */ /* 0x000fc60007fde0ff */
[----:B------:R-:W-:Y:S04]  /*2d8d0*/  STL [R1+0xd98], R88 ;  /* 0x000d985801007387 */ /* 0x000fe80000100800 */
[----:B------:R-:W-:Y:S04]  /*2d8e0*/  STL [R1+0xd94], R87 ;  /* 0x000d945701007387 */ /* 0x000fe80000100800 */
[----:B------:R-:W4:Y:S04]  /*2d8f0*/  LDL R28, [R1+0x1ce0] ;  /* 0x001ce000011c7983 */ /* 0x000f280000100800 */
[----:B------:R-:W4:Y:S01]  /*2d900*/  LDG.E.U8 R113, desc[UR4][R112.64] ;  /* 0x0000000470717981 */ /* 0x000f22000c1e1100 */
[----:B--2---:R-:W-:-:S03]  /*2d910*/  IMAD.X R111, R15, 0x1, R24, P6 ;  /* 0x000000010f6f7824 */ /* 0x004fc600030e0618 */
[----:B------:R-:W2:Y:S04]  /*2d920*/  LDL R24, [R1+0x1cec] ;  /* 0x001cec0001187983 */ /* 0x000ea80000100800 */
[----:B------:R-:W-:Y:S04]  /*2d930*/  STL [R1+0xd90], R86 ;  /* 0x000d905601007387 */ /* 0x000fe80000100800 */
[----:B------:R-:W2:Y:S01]  /*2d940*/  LDG.E.U8 R111, desc[UR4][R110.64] ;  /* 0x000000046e6f7981 */ /* 0x000ea2000c1e1100 */
[----:B---3--:R-:W-:-:S03]  /*2d950*/  IADD3 R108, P6, R0, R20, RZ ;  /* 0x00000014006c7210 */ /* 0x008fc60007fde0ff */
[----:B------:R-:W3:Y:S02]  /*2d960*/  LDL R20, [R1+0x1ce8] ;  /* 0x001ce80001147983 */ /* 0x000ee40000100800 */
[----:B------:R-:W-:Y:S02]  /*2d970*/  IMAD.X R109, R15, 0x1, R33, P6 ;  /* 0x000000010f6d7824 */ /* 0x000fe400030e0621 */
[----:B------:R-:W-:Y:S04]  /*2d980*/  STL [R1+0xd8c], R85 ;  /* 0x000d8c5501007387 */ /* 0x000fe80000100800 */
[----:B------:R-:W3:Y:S01]  /*2d990*/  LDL R33, [R1+0x1cf4] ;  /* 0x001cf40001217983 */ /* 0x000ee20000100800 */
[----:B------:R-:W-:-:S03]  /*2d9a0*/  IADD3 R106, P6, R0, R58, RZ ;  /* 0x0000003a006a7210 */ /* 0x000fc60007fde0ff */
[----:B------:R-:W-:Y:S02]  /*2d9b0*/  STL [R1+0xd08], R84 ;  /* 0x000d085401007387 */ /* 0x000fe40000100800 */
[----:B------:R-:W-:Y:S02]  /*2d9c0*/  IMAD.X R107, R15, 0x1, R32, P6 ;  /* 0x000000010f6b7824 */ /* 0x000fe400030e0620 */
[----:B------:R-:W3:Y:S04]  /*2d9d0*/  LDL R58, [R1+0x1cf0] ;  /* 0x001cf000013a7983 */ /* 0x000ee80000100800 */
[----:B------:R-:W-:Y:S04]  /*2d9e0*/  STL [R1+0xd88], R83 ;  /* 0x000d885301007387 */ /* 0x000fe80000100800 */
[----:B------:R-:W3:Y:S01]  /*2d9f0*/  LDL R32, [R1+0x1cfc] ;  /* 0x001cfc0001207983 */ /* 0x000ee20000100800 */
[----:B------:R-:W-:-:S03]  /*2da00*/  IADD3 R104, P6, R0, R53, RZ ;  /* 0x0000003500687210 */ /* 0x000fc60007fde0ff */
[----:B------:R-:W-:Y:S02]  /*2da10*/  STL [R1+0xd84], R82 ;  /* 0x000d845201007387 */ /* 0x000fe40000100800 */
[----:B------:R-:W-:Y:S02]  /*2da20*/  IMAD.X R105, R15, 0x1, R29, P6 ;  /* 0x000000010f697824 */ /* 0x000fe400030e061d */
[----:B------:R-:W3:Y:S04]  /*2da30*/  LDL R53, [R1+0x1cf8] ;  /* 0x001cf80001357983 */ /* 0x000ee80000100800 */
[----:B------:R-:W-:Y:S01]  /*2da40*/  STL [R1+0xd80], R81 ;  /* 0x000d805101007387 */ /* 0x000fe20000100800 */
[----:B----4-:R-:W-:-:S03]  /*2da50*/  IADD3 R102, P6, R0, R52, RZ ;  /* 0x0000003400667210 */ /* 0x010fc60007fde0ff */
[----:B------:R-:W4:Y:S04]  /*2da60*/  LDL R29, [R1+0x1d04] ;  /* 0x001d0400011d7983 */ /* 0x000f280000100800 */
[----:B------:R-:W4:Y:S01]  /*2da70*/  LDL R52, [R1+0x1d00] ;  /* 0x001d000001347983 */ /* 0x000f220000100800 */
[----:B------:R-:W-:-:S03]  /*2da80*/  IMAD.X R103, R15, 0x1, R25, P6 ;  /* 0x000000010f677824 */ /* 0x000fc600030e0619 */
[----:B------:R-:W-:Y:S01]  /*2da90*/  STL [R1+0xd7c], R80 ;  /* 0x000d7c5001007387 */ /* 0x000fe20000100800 */
[----:B------:R-:W-:-:S03]  /*2daa0*/  IADD3 R100, P6, R0, R59, RZ ;  /* 0x0000003b00647210 */ /* 0x000fc60007fde0ff */
[----:B------:R-:W-:Y:S04]  /*2dab0*/  STL [R1+0xd78], R79 ;  /* 0x000d784f01007387 */ /* 0x000fe80000100800 */
[----:B------:R-:W4:Y:S01]  /*2dac0*/  LDL R25, [R1+0x1d0c] ;  /* 0x001d0c0001197983 */ /* 0x000f220000100800 */
[----:B------:R-:W-:-:S03]  /*2dad0*/  IMAD.X R101, R15, 0x1, R28, P6 ;  /* 0x000000010f657824 */ /* 0x000fc600030e061c */
[----:B------:R-:W4:Y:S04]  /*2dae0*/  LDL R59, [R1+0x1d08] ;  /* 0x001d0800013b7983 */ /* 0x000f280000100800 */
[----:B------:R-:W-:Y:S04]  /*2daf0*/  STL [R1+0xd74], R78 ;  /* 0x000d744e01007387 */ /* 0x000fe80000100800 */
[----:B------:R-:W4:Y:S04]  /*2db00*/  LDL R28, [R1+0x1d14] ;  /* 0x001d1400011c7983 */ /* 0x000f280000100800 */
[----:B------:R0:W-:Y:S04]  /*2db10*/  STL [R1+0xd6c], R75 ;  /* 0x000d6c4b01007387 */ /* 0x0001e80000100800 */
[----:B------:R-:W4:Y:S04]  /*2db20*/  LDG.E.U8 R109, desc[UR4][R108.64] ;  /* 0x000000046c6d7981 */ /* 0x000f28000c1e1100 */
[----:B------:R-:W4:Y:S04]  /*2db30*/  LDG.E.U8 R107, desc[UR4][R106.64] ;  /* 0x000000046a6b7981 */ /* 0x000f28000c1e1100 */
[----:B0-----:R-:W4:Y:S04]  /*2db40*/  LDG.E.U8 R75, desc[UR4][R228.64] ;  /* 0x00000004e44b7981 */ /* 0x001f28000c1e1100 */
[----:B------:R-:W4:Y:S04]  /*2db50*/  LDG.E.U8 R105, desc[UR4][R104.64] ;  /* 0x0000000468697981 */ /* 0x000f28000c1e1100 */
[----:B------:R-:W4:Y:S04]  /*2db60*/  LDG.E.U8 R103, desc[UR4][R102.64] ;  /* 0x0000000466677981 */ /* 0x000f28000c1e1100 */
[----:B------:R-:W4:Y:S01]  /*2db70*/  LDG.E.U8 R100, desc[UR4][R100.64] ;  /* 0x0000000464647981 */ /* 0x000f22000c1e1100 */
[----:B--2---:R-:W-:-:S03]  /*2db80*/  IADD3 R98, P6, R0, R24, RZ ;  /* 0x0000001800627210 */ /* 0x004fc60007fde0ff */
[----:B------:R-:W2:Y:S04]  /*2db90*/  LDL R24, [R1+0x1d10] ;  /* 0x001d100001187983 */ /* 0x000ea80000100800 */
[----:B------:R0:W-:Y:S04]  /*2dba0*/  STL [R1+0xce8], R74 ;  /* 0x000ce84a01007387 */ /* 0x0001e80000100800 */
[----:B------:R1:W-:Y:S04]  /*2dbb0*/  STL [R1+0xd68], R73 ;  /* 0x000d684901007387 */ /* 0x0003e80000100800 */
[----:B0-----:R-:W2:Y:S04]  /*2dbc0*/  LDG.E.U8 R74, desc[UR4][R224.64] ;  /* 0x00000004e04a7981 */ /* 0x001ea8000c1e1100 */
[----:B-1----:R-:W2:Y:S01]  /*2dbd0*/  LDG.E.U8 R73, desc[UR4][R222.64] ;  /* 0x00000004de497981 */ /* 0x002ea2000c1e1100 */
[----:B---3--:R-:W-:-:S03]  /*2dbe0*/  IMAD.X R99, R15, 0x1, R20, P6 ;  /* 0x000000010f637824 */ /* 0x008fc600030e0614 */
[----:B------:R-:W3:Y:S04]  /*2dbf0*/  LDL R20, [R1+0x1d1c] ;  /* 0x001d1c0001147983 */ /* 0x000ee80000100800 */
[----:B------:R-:W3:Y:S01]  /*2dc00*/  LDG.E.U8 R98, desc[UR4][R98.64] ;  /* 0x0000000462627981 */ /* 0x000ee2000c1e1100 */
[----:B------:R-:W-:-:S03]  /*2dc10*/  IADD3 R96, P6, R0, R33, RZ ;  /* 0x0000002100607210 */ /* 0x000fc60007fde0ff */
[----:B------:R-:W3:Y:S04]  /*2dc20*/  LDL R33, [R1+0x1d18] ;  /* 0x001d180001217983 */ /* 0x000ee80000100800 */
[----:B------:R0:W-:Y:S01]  /*2dc30*/  STL [R1+0xd64], R69 ;  /* 0x000d644501007387 */ /* 0x0001e20000100800 */
[----:B------:R-:W-:-:S03]  /*2dc40*/  IMAD.X R97, R15, 0x1, R58, P6 ;  /* 0x000000010f617824 */ /* 0x000fc600030e063a */
[----:B------:R1:W-:Y:S04]  /*2dc50*/  STL [R1+0xd60], R72 ;  /* 0x000d604801007387 */ /* 0x0003e80000100800 */
[----:B------:R-:W3:Y:S04]  /*2dc60*/  LDL R58, [R1+0x1d24] ;  /* 0x001d2400013a7983 */ /* 0x000ee80000100800 */
[----:B0-----:R-:W3:Y:S01]  /*2dc70*/  LDG.E.U8 R69, desc[UR4][R230.64] ;  /* 0x00000004e6457981 */ /* 0x001ee2000c1e1100 */
[----:B------:R-:W-:-:S03]  /*2dc80*/  IADD3 R94, P6, R0, R32, RZ ;  /* 0x00000020005e7210 */ /* 0x000fc60007fde0ff */
[----:B------:R-:W3:Y:S04]  /*2dc90*/  LDL R32, [R1+0x1d20] ;  /* 0x001d200001207983 */ /* 0x000ee80000100800 */
[----:B------:R0:W-:Y:S04]  /*2dca0*/  STL [R1+0xd5c], R68 ;  /* 0x000d5c4401007387 */ /* 0x0001e80000100800 */
[----:B-1----:R-:W3:Y:S04]  /*2dcb0*/  LDG.E.U8 R72, desc[UR4][R208.64] ;  /* 0x00000004d0487981 */ /* 0x002ee8000c1e1100 */
[----:B------:R-:W3:Y:S04]  /*2dcc0*/  LDG.E.U8 R96, desc[UR4][R96.64] ;  /* 0x0000000460607981 */ /* 0x000ee8000c1e1100 */
[----:B0-----:R-:W3:Y:S01]  /*2dcd0*/  LDG.E.U8 R68, desc[UR4][R226.64] ;  /* 0x00000004e2447981 */ /* 0x001ee2000c1e1100 */
[----:B------:R-:W-:Y:S01]  /*2dce0*/  IMAD.X R95, R15, 0x1, R53, P6 ;  /* 0x000000010f5f7824 */ /* 0x000fe200030e0635 */
[----:B----4-:R-:W-:-:S02]  /*2dcf0*/  IADD3 R92, P6, R0, R29, RZ ;  /* 0x0000001d005c7210 */ /* 0x010fc40007fde0ff */
[----:B------:R-:W-:Y:S04]  /*2dd00*/  STL [R1+0xd58], R71 ;  /* 0x000d584701007387 */ /* 0x000fe80000100800 */
[----:B------:R-:W4:Y:S01]  /*2dd10*/  LDL R53, [R1+0x1d2c] ;  /* 0x001d2c0001357983 */ /* 0x000f220000100800 */
[----:B------:R-:W-:-:S03]  /*2dd20*/  IMAD.X R93, R15, 0x1, R52, P6 ;  /* 0x000000010f5d7824 */ /* 0x000fc600030e0634 */
[----:B------:R-:W4:Y:S01]  /*2dd30*/  LDL R29, [R1+0x1d28] ;  /* 0x001d2800011d7983 */ /* 0x000f220000100800 */
[----:B------:R-:W-:-:S03]  /*2dd40*/  IADD3 R90, P6, R0, R25, RZ ;  /* 0x00000019005a7210 */ /* 0x000fc60007fde0ff */
[----:B------:R-:W-:Y:S04]  /*2dd50*/  STL [R1+0xd54], R70 ;  /* 0x000d544601007387 */ /* 0x000fe80000100800 */
[----:B------:R0:W-:Y:S04]  /*2dd60*/  STL [R1+0xd4c], R67 ;  /* 0x000d4c4301007387 */ /* 0x0001e80000100800 */
[----:B------:R-:W4:Y:S01]  /*2dd70*/  LDL R52, [R1+0x1d34] ;  /* 0x001d340001347983 */ /* 0x000f220000100800 */
[----:B------:R-:W-:-:S03]  /*2dd80*/  IMAD.X R91, R15, 0x1, R59, P6 ;  /* 0x000000010f5b7824 */ /* 0x000fc600030e063b */
[----:B------:R-:W4:Y:S01]  /*2dd90*/  LDL R25, [R1+0x1d30] ;  /* 0x001d300001197983 */ /* 0x000f220000100800 */
[----:B------:R-:W-:-:S03]  /*2dda0*/  IADD3 R88, P6, R0, R28, RZ ;  /* 0x0000001c00587210 */ /* 0x000fc60007fde0ff */
[----:B------:R-:W-:Y:S04]  /*2ddb0*/  STL [R1+0xcc8], R66 ;  /* 0x000cc84201007387 */ /* 0x000fe80000100800 */
[----:B------:R1:W-:Y:S04]  /*2ddc0*/  STL [R1+0xd48], R62 ;  /* 0x000d483e01007387 */ /* 0x0003e80000100800 */
[----:B0-----:R-:W4:Y:S04]  /*2ddd0*/  LDG.E.U8 R67, desc[UR4][R220.64] ;  /* 0x00000004dc437981 */ /* 0x001f28000c1e1100 */
[----:B------:R-:W4:Y:S04]  /*2dde0*/  LDL R28, [R1+0x1d38] ;  /* 0x001d3800011c7983 */ /* 0x000f280000100800 */
[----:B-1----:R-:W4:Y:S04]  /*2ddf0*/  LDL R62, [R1+0x1d3c] ;  /* 0x001d3c00013e7983 */ /* 0x002f280000100800 */
[----:B------:R0:W-:Y:S04]  /*2de00*/  STL [R1+0xd44], R65 ;  /* 0x000d444101007387 */ /* 0x0001e80000100800 */
[----:B------:R-:W4:Y:S04]  /*2de10*/  LDG.E.U8 R66, desc[UR4][R218.64] ;  /* 0x00000004da427981 */ /* 0x000f28000c1e1100 */
[----:B------:R1:W-:Y:S04]  /*2de20*/  STL [R1+0xd40], R64 ;  /* 0x000d404001007387 */ /* 0x0003e80000100800 */
[----:B0-----:R-:W4:Y:S04]  /*2de30*/  LDG.E.U8 R65, desc[UR4][R206.64] ;  /* 0x00000004ce417981 */ /* 0x001f28000c1e1100 */
[----:B------:R-:W4:Y:S04]  /*2de40*/  LDG.E.U8 R92, desc[UR4][R92.64] ;  /* 0x000000045c5c7981 */ /* 0x000f28000c1e1100 */
[----:B-1----:R-:W4:Y:S04]  /*2de50*/  LDG.E.U8 R64, desc[UR4][R204.64] ;  /* 0x00000004cc407981 */ /* 0x002f28000c1e1100 */
[----:B------:R-:W4:Y:S01]  /*2de60*/  LDG.E.U8 R90, desc[UR4][R90.64] ;  /* 0x000000045a5a7981 */ /* 0x000f22000c1e1100 */
[----:B--2---:R-:W-:-:S03]  /*2de70*/  IMAD.X R89, R15, 0x1, R24, P6 ;  /* 0x000000010f597824 */ /* 0x004fc600030e0618 */
[----:B------:R-:W2:Y:S04]  /*2de80*/  LDL R24, [R1+0x1d44] ;  /* 0x001d440001187983 */ /* 0x000ea80000100800 */
[----:B------:R-:W2:Y:S01]  /*2de90*/  LDG.E.U8 R89, desc[UR4][R88.64] ;  /* 0x0000000458597981 */ /* 0x000ea2000c1e1100 */
[----:B---3--:R-:W-:-:S03]  /*2dea0*/  IADD3 R70, P6, R0, R20, RZ ;  /* 0x0000001400467210 */ /* 0x008fc60007fde0ff */
[----:B------:R-:W3:Y:S04]  /*2deb0*/  LDL R20, [R1+0x1d40] ;  /* 0x001d400001147983 */ /* 0x000ee80000100800 */
[----:B------:R0:W-:Y:S01]  /*2dec0*/  STL [R1+0xd34], R63 ;  /* 0x000d343f01007387 */ /* 0x0001e20000100800 */
[----:B------:R-:W-:-:S05]  /*2ded0*/  IMAD.X R71, R15, 0x1, R33, P6 ;  /* 0x000000010f477824 */ /* 0x000fca00030e0621 */
[----:B------:R-:W3:Y:S04]  /*2dee0*/  LDG.E.U8 R88, desc[UR4][R70.64] ;  /* 0x0000000446587981 */ /* 0x000ee8000c1e1100 */
[----:B0-----:R-:W3:Y:S04]  /*2def0*/  LDG.E.U8 R63, desc[UR4][R202.64] ;  /* 0x00000004ca3f7981 */ /* 0x001ee8000c1e1100 */
[----:B------:R0:W-:Y:S04]  /*2df00*/  STL [R1+0xd30], R69 ;  /* 0x000d304501007387 */ /* 0x0001e80000100800 */
[----:B------:R-:W3:Y:S01]  /*2df10*/  LDL R59, [R1+0x1d4c] ;  /* 0x001d4c00013b7983 */ /* 0x000ee20000100800 */
[----:B------:R-:W-:-:S03]  /*2df20*/  IADD3 R86, P6, R0, R58, RZ ;  /* 0x0000003a00567210 */ /* 0x000fc60007fde0ff */
[----:B------:R-:W3:Y:S04]  /*2df30*/  LDL R33, [R1+0x1d48] ;  /* 0x001d480001217983 */ /* 0x000ee80000100800 */
[----:B------:R-:W-:Y:S04]  /*2df40*/  STL [R1+0xd2c], R75 ;  /* 0x000d2c4b01007387 */ /* 0x000fe80000100800 */
[----:B------:R-:W3:Y:S01]  /*2df50*/  LDL R58, [R1+0x1d54] ;  /* 0x001d5400013a7983 */ /* 0x000ee20000100800 */
[----:B------:R-:W-:-:S03]  /*2df60*/  IMAD.X R87, R15, 0x1, R32, P6 ;  /* 0x000000010f577824 */ /* 0x000fc600030e0620 */
[----:B0-----:R-:W3:Y:S04]  /*2df70*/  LDG.E.U8 R69, desc[UR4][R200.64] ;  /* 0x00000004c8457981 */ /* 0x001ee8000c1e1100 */
[----:B------:R0:W-:Y:S04]  /*2df80*/  STL [R1+0xd24], R68 ;  /* 0x000d244401007387 */ /* 0x0001e80000100800 */
[----:B------:R-:W3:Y:S01]  /*2df90*/  LDL R32, [R1+0x1d50] ;  /* 0x001d500001207983 */ /* 0x000ee20000100800 */
[----:B----4-:R-:W-:-:S03]  /*2dfa0*/  IADD3 R84, P6, R0, R53, RZ ;  /* 0x0000003500547210 */ /* 0x010fc60007fde0ff */
[----:B------:R-:W4:Y:S04]  /*2dfb0*/  LDL R53, [R1+0x1d5c] ;  /* 0x001d5c0001357983 */ /* 0x000f280000100800 */
[----:B0-----:R-:W4:Y:S01]  /*2dfc0*/  LDG.E.U8 R68, desc[UR4][R198.64] ;  /* 0x00000004c6447981 */ /* 0x001f22000c1e1100 */
[----:B------:R-:W-:-:S03]  /*2dfd0*/  IMAD.X R85, R15, 0x1, R29, P6 ;  /* 0x000000010f557824 */ /* 0x000fc600030e061d */
[----:B------:R-:W-:Y:S04]  /*2dfe0*/  STL [R1+0xca8], R74 ;  /* 0x000ca84a01007387 */ /* 0x000fe80000100800 */
[----:B------:R-:W-:Y:S01]  /*2dff0*/  STL [R1+0xd20], R73 ;  /* 0x000d204901007387 */ /* 0x000fe20000100800 */
[----:B------:R-:W-:-:S03]  /*2e000*/  IADD3 R82, P6, R0, R52, RZ ;  /* 0x0000003400527210 */ /* 0x000fc60007fde0ff */
[----:B------:R-:W4:Y:S04]  /*2e010*/  LDL R29, [R1+0x1d58] ;  /* 0x001d5800011d7983 */ /* 0x000f280000100800 */
[----:B------:R-:W4:Y:S01]  /*2e020*/  LDL R52, [R1+0x1d64] ;  /* 0x001d640001347983 */ /* 0x000f220000100800 */
[----:B------:R-:W-:-:S03]  /*2e030*/  IMAD.X R83, R15, 0x1, R25, P6 ;  /* 0x000000010f537824 */ /* 0x000fc600030e0619 */
[----:B------:R-:W4:Y:S04]  /*2e040*/  LDG.E.U8 R86, desc[UR4][R86.64] ;  /* 0x0000000456567981 */ /* 0x000f28000c1e1100 */
[----:B------:R0:W-:Y:S04]  /*2e050*/  STL [R1+0xd1c], R67 ;  /* 0x000d1c4301007387 */ /* 0x0001e80000100800 */
[----:B------:R-:W4:Y:S01]  /*2e060*/  LDL R25, [R1+0x1d60] ;  /* 0x001d600001197983 */ /* 0x000f220000100800 */
[----:B------:R-:W-:-:S03]  /*2e070*/  IADD3 R80, P6, R0, R62, RZ ;  /* 0x0000003e00507210 */ /* 0x000fc60007fde0ff */
[----:B------:R-:W4:Y:S04]  /*2e080*/  LDG.E.U8 R84, desc[UR4][R84.64] ;  /* 0x0000000454547981 */ /* 0x000f28000c1e1100 */
[----:B0-----:R-:W4:Y:S01]  /*2e090*/  LDG.E.U8 R67, desc[UR4][R190.64] ;  /* 0x00000004be437981 */ /* 0x001f22000c1e1100 */
[----:B------:R-:W-:-:S03]  /*2e0a0*/  IMAD.X R81, R15, 0x1, R28, P6 ;  /* 0x000000010f517824 */ /* 0x000fc600030e061c */
[----:B------:R0:W-:Y:S04]  /*2e0b0*/  STL [R1+0xd18], R66 ;  /* 0x000d184201007387 */ /* 0x0001e80000100800 */
[----:B------:R-:W-:Y:S04]  /*2e0c0*/  STL [R1+0xd14], R72 ;  /* 0x000d144801007387 */ /* 0x000fe80000100800 */
[----:B------:R-:W4:Y:S04]  /*2e0d0*/  LDL R28, [R1+0x1d6c] ;  /* 0x001d6c00011c7983 */ /* 0x000f280000100800 */
[----:B0-----:R-:W4:Y:S04]  /*2e0e0*/  LDG.E.U8 R66, desc[UR4][R188.64] ;  /* 0x00000004bc427981 */ /* 0x001f28000c1e1100 */
[----:B------:R0:W-:Y:S04]  /*2e0f0*/  STL [R1+0xd10], R65 ;  /* 0x000d104101007387 */ /* 0x0001e80000100800 */
[----:B------:R-:W4:Y:S04]  /*2e100*/  LDG.E.U8 R62, desc[UR4][R178.64] ;  /* 0x00000004b23e7981 */ /* 0x000f28000c1e1100 */
[----:B------:R-:W4:Y:S04]  /*2e110*/  LDG.E.U8 R82, desc[UR4][R82.64] ;  /* 0x0000000452527981 */ /* 0x000f28000c1e1100 */
[----:B0-----:R-:W4:Y:S04]  /*2e120*/  LDG.E.U8 R65, desc[UR4][R184.64] ;  /* 0x00000004b8417981 */ /* 0x001f28000c1e1100 */
[----:B------:R-:W4:Y:S01]  /*2e130*/  LDG.E.U8 R80, desc[UR4][R80.64] ;  /* 0x0000000450507981 */ /* 0x000f22000c1e1100 */
[----:B--2---:R-:W-:-:S03]  /*2e140*/  IADD3 R78, P6, R0, R24, RZ ;  /* 0x00000018004e7210 */ /* 0x004fc60007fde0ff */
[----:B------:R-:W2:Y:S04]  /*2e150*/  LDL R24, [R1+0x1d68] ;  /* 0x001d680001187983 */ /* 0x000ea80000100800 */
[----:B------:R0:W-:Y:S04]  /*2e160*/  STL [R1+0xd0c], R64 ;  /* 0x000d0c4001007387 */ /* 0x0001e80000100800 */
[----:B0-----:R-:W2:Y:S01]  /*2e170*/  LDG.E.U8 R64, desc[UR4][R182.64] ;  /* 0x00000004b6407981 */ /* 0x001ea2000c1e1100 */
[----:B---3--:R-:W-:-:S05]  /*2e180*/  IMAD.X R79, R15, 0x1, R20, P6 ;  /* 0x000000010f4f7824 */ /* 0x008fca00030e0614 */
[----:B------:R-:W3:Y:S04]  /*2e190*/  LDG.E.U8 R78, desc[UR4][R78.64] ;  /* 0x000000044e4e7981 */ /* 0x000ee8000c1e1100 */
[----:B------:R0:W-:Y:S04]  /*2e1a0*/  STL [R1+0xd04], R63 ;  /* 0x000d043f01007387 */ /* 0x0001e80000100800 */
[----:B------:R-:W3:Y:S04]  /*2e1b0*/  LDL R20, [R1+0x1d74] ;  /* 0x001d740001147983 */ /* 0x000ee80000100800 */
[----:B0-----:R-:W3:Y:S01]  /*2e1c0*/  LDG.E.U8 R63, desc[UR4][R180.64] ;  /* 0x00000004b43f7981 */ /* 0x001ee2000c1e1100 */
[----:B------:R-:W-:-:S05]  /*2e1d0*/  IADD3 R74, P6, R0, R59, RZ ;  /* 0x0000003b004a7210 */ /* 0x000fca0007fde0ff */
[----:B------:R-:W-:Y:S02]  /*2e1e0*/  IMAD.X R75, R15, 0x1, R33, P6 ;  /* 0x000000010f4b7824 */ /* 0x000fe400030e0621 */
[----:B------:R-:W3:Y:S01]  /*2e1f0*/  LDL R33, [R1+0x1d70] ;  /* 0x001d700001217983 */ /* 0x000ee20000100800 */
[----:B------:R-:W-:-:S03]  /*2e200*/  IADD3 R72, P6, R0, R58, RZ ;  /* 0x0000003a00487210 */ /* 0x000fc60007fde0ff */
[----:B------:R-:W-:Y:S02]  /*2e210*/  STL [R1+0xc88], R69 ;  /* 0x000c884501007387 */ /* 0x000fe40000100800 */
[----:B------:R-:W-:Y:S02]  /*2e220*/  IMAD.X R73, R15, 0x1, R32, P6 ;  /* 0x000000010f497824 */ /* 0x000fe400030e0620 */
[----:B----4-:R0:W-:Y:S04]  /*2e230*/  STL [R1+0xd00], R68 ;  /* 0x000d004401007387 */ /* 0x0101e80000100800 */
[----:B------:R-:W4:Y:S01]  /*2e240*/  LDL R32, [R1+0x1d7c] ;  /* 0x001d7c0001207983 */ /* 0x000f220000100800 */
[----:B0-----:R-:W-:-:S03]  /*2e250*/  IADD3 R68, P6, R0, R53, RZ ;  /* 0x0000003500447210 */ /* 0x001fc60007fde0ff */
[----:B------:R0:W-:Y:S02]  /*2e260*/  STL [R1+0xcfc], R122 ;  /* 0x000cfc7a01007387 */ /* 0x0001e40000100800 */
[C---:B------:R-:W-:Y:S01]  /*2e270*/  IMAD.X R69, R15.reuse, 0x1, R29, P6 ;  /* 0x000000010f457824 */ /* 0x040fe200030e061d */
[----:B------:R-:W-:Y:S01]  /*2e280*/  IADD3 R58, P6, R0, R52, RZ ;  /* 0x00000034003a7210 */ /* 0x000fe20007fde0ff */
[----:B------:R-:W4:Y:S04]  /*2e290*/  LDL R53, [R1+0x1d78] ;  /* 0x001d780001357983 */ /* 0x000f280000100800 */
[----:B------:R1:W-:Y:S04]  /*2e2a0*/  STL [R1+0xcf8], R121 ;  /* 0x000cf87901007387 */ /* 0x0003e80000100800 */
[----:B------:R-:W4:Y:S01]  /*2e2b0*/  LDL R29, [R1+0x1d84] ;  /* 0x001d8400011d7983 */ /* 0x000f220000100800 */
[----:B------:R-:W-:-:S03]  /*2e2c0*/  IMAD.X R59, R15, 0x1, R25, P6 ;  /* 0x000000010f3b7824 */ /* 0x000fc600030e0619 */
[----:B------:R1:W-:Y:S04]  /*2e2d0*/  STL [R1+0xcf4], R120 ;  /* 0x000cf47801007387 */ /* 0x0003e80000100800 */
[----:B------:R-:W4:Y:S04]  /*2e2e0*/  LDL R25, [R1+0x1d80] ;  /* 0x001d800001197983 */ /* 0x000f280000100800 */
[----:B------:R-:W-:Y:S04]  /*2e2f0*/  STL [R1+0xcf0], R67 ;  /* 0x000cf04301007387 */ /* 0x000fe80000100800 */
[----:B0-----:R-:W4:Y:S04]  /*2e300*/  LDL.LU.64 R122, [R1+0x308] ;  /* 0x00030800017a7983 */ /* 0x001f280000300a00 */
[----:B------:R-:W4:Y:S04]  /*2e310*/  LDL.LU.64 R130, [R1+0x300] ;  /* 0x0003000001827983 */ /* 0x000f280000300a00 */
[----:B-1----:R-:W4:Y:S04]  /*2e320*/  LDG.E.U8 R121, desc[UR4][R168.64] ;  /* 0x00000004a8797981 */ /* 0x002f28000c1e1100 */
[----:B------:R0:W-:Y:S04]  /*2e330*/  STL [R1+0xcec], R66 ;  /* 0x000cec4201007387 */ /* 0x0001e80000100800 */
[----:B------:R1:W-:Y:S04]  /*2e340*/  STL [R1+0xce4], R124 ;  /* 0x000ce47c01007387 */ /* 0x0003e80000100800 */
[----:B------:R-:W4:Y:S01]  /*2e350*/  LDG.E.U8 R120, desc[UR4][R166.64] ;  /* 0x00000004a6787981 */ /* 0x000f22000c1e1100 */
[----:B0-----:R-:W-:-:S03]  /*2e360*/  IADD3 R66, P6, R0, R28, RZ ;  /* 0x0000001c00427210 */ /* 0x001fc60007fde0ff */
[----:B------:R-:W4:Y:S04]  /*2e370*/  LDL R52, [R1+0x1d8c] ;  /* 0x001d8c0001347983 */ /* 0x000f280000100800 */
[----:B------:R-:W4:Y:S04]  /*2e380*/  LDL R28, [R1+0x1d88] ;  /* 0x001d8800011c7983 */ /* 0x000f280000100800 */
[----:B------:R-:W-:Y:S01]  /*2e390*/  STL [R1+0xc68], R65 ;  /* 0x000c684101007387 */ /* 0x000fe20000100800 */
[----:B--2---:R-:W-:-:S03]  /*2e3a0*/  IMAD.X R67, R15, 0x1, R24, P6 ;  /* 0x000000010f437824 */ /* 0x004fc600030e0618 */
[----:B------:R3:W-:Y:S04]  /*2e3b0*/  STL [R1+0xce0], R64 ;  /* 0x000ce04001007387 */ /* 0x0007e80000100800 */
[----:B------:R-:W2:Y:S04]  /*2e3c0*/  LDL.LU.64 R152, [R1+0x318] ;  /* 0x0003180001987983 */ /* 0x000ea80000300a00 */
[----:B-1----:R-:W2:Y:S04]  /*2e3d0*/  LDL.LU.64 R124, [R1+0x310] ;  /* 0x00031000017c7983 */ /* 0x002ea80000300a00 */
[----:B------:R-:W2:Y:S01]  /*2e3e0*/  LDL R24, [R1+0x1d94] ;  /* 0x001d940001187983 */ /* 0x000ea20000100800 */
[----:B---3--:R-:W-:-:S03]  /*2e3f0*/  IADD3 R64, P6, R0, R20, RZ ;  /* 0x0000001400407210 */ /* 0x008fc60007fde0ff */
[----:B------:R-:W-:Y:S04]  /*2e400*/  STL [R1+0xcdc], R63 ;  /* 0x000cdc3f01007387 */ /* 0x000fe80000100800 */
[----:B------:R-:W3:Y:S04]  /*2e410*/  LDL R20, [R1+0x1d90] ;  /* 0x001d900001147983 */ /* 0x000ee80000100800 */
[----:B------:R-:W-:Y:S01]  /*2e420*/  STL [R1+0xcd8], R62 ;  /* 0x000cd83e01007387 */ /* 0x000fe20000100800 */
[----:B------:R-:W-:-:S03]  /*2e430*/  IMAD.X R65, R15, 0x1, R33, P6 ;  /* 0x000000010f417824 */ /* 0x000fc600030e0621 */
[----:B------:R-:W3:Y:S04]  /*2e440*/  LDL.LU.64 R132, [R1+0x328] ;  /* 0x0003280001847983 */ /* 0x000ee80000300a00 */
[----:B------:R0:W-:Y:S04]  /*2e450*/  STL [R1+0xcd4], R126 ;  /* 0x000cd47e01007387 */ /* 0x0001e80000100800 */
[----:B0-----:R-:W3:Y:S04]  /*2e460*/  LDL.LU.64 R126, [R1+0x320] ;  /* 0x00032000017e7983 */ /* 0x001ee80000300a00 */
[----:B------:R-:W-:Y:S04]  /*2e470*/  STL [R1+0xcd0], R174 ;  /* 0x000cd0ae01007387 */ /* 0x000fe80000100800 */
[----:B------:R-:W3:Y:S01]  /*2e480*/  LDL R33, [R1+0x1d9c] ;  /* 0x001d9c0001217983 */ /* 0x000ee20000100800 */
[----:B----4-:R-:W-:-:S03]  /*2e490*/  IADD3 R62, P6, R0, R32, RZ ;  /* 0x00000020003e7210 */ /* 0x010fc60007fde0ff */
[----:B------:R-:W4:Y:S04]  /*2e4a0*/  LDL R32, [R1+0x1d98] ;  /* 0x001d980001207983 */ /* 0x000f280000100800 */
[----:B------:R-:W-:Y:S04]  /*2e4b0*/  STL [R1+0xccc], R129 ;  /* 0x000ccc8101007387 */ /* 0x000fe80000100800 */
[----:B------:R0:W-:Y:S04]  /*2e4c0*/  STL [R1+0xcc4], R128 ;  /* 0x000cc48001007387 */ /* 0x0001e80000100800 */
[----:B------:R-:W4:Y:S04]  /*2e4d0*/  LDL.LU.64 R216, [R1+0x338] ;  /* 0x0003380001d87983 */ /* 0x000f280000300a00 */
[----:B0-----:R-:W4:Y:S01]  /*2e4e0*/  LDL.LU.64 R128, [R1+0x330] ;  /* 0x0003300001807983 */ /* 0x001f220000300a00 */
[----:B------:R-:W-:Y:S01]  /*2e4f0*/  IMAD.X R63, R15, 0x1, R53, P6 ;  /* 0x000000010f3f7824 */ /* 0x000fe200030e0635 */
[----:B------:R-:W-:-:S02]  /*2e500*/  IADD3 R228, P6, R0, R29, RZ ;  /* 0x0000001d00e47210 */ /* 0x000fc40007fde0ff */
[----:B------:R-:W4:Y:S03]  /*2e510*/  LDL R29, [R1+0x1da4] ;  /* 0x001da400011d7983 */ /* 0x000f260000100800 */
[----:B------:R-:W-:Y:S01]  /*2e520*/  IMAD.X R229, R15, 0x1, R25, P6 ;  /* 0x000000010fe57824 */ /* 0x000fe200030e0619 */
[----:B------:R-:W4:Y:S04]  /*2e530*/  LDG.E.U8 R159, desc[UR4][R122.64] ;  /* 0x000000047a9f7981 */ /* 0x000f28000c1e1100 */
[----:B------:R-:W4:Y:S04]  /*2e540*/  LDG.E.U8 R158, desc[UR4][R130.64] ;  /* 0x00000004829e7981 */ /* 0x000f28000c1e1100 */
[----:B------:R-:W-:Y:S04]  /*2e550*/  STL [R1+0xc48], R121 ;  /* 0x000c487901007387 */ /* 0x000fe80000100800 */
[----:B------:R-:W4:Y:S04]  /*2e560*/  LDL R25, [R1+0x1da0] ;  /* 0x001da00001197983 */ /* 0x000f280000100800 */
[----:B------:R0:W-:Y:S01]  /*2e570*/  STL [R1+0xcc0], R120 ;  /* 0x000cc07801007387 */ /* 0x0001e20000100800 */
[----:B------:R-:W-:-:S03]  /*2e580*/  IADD3 R226, P6, R0, R52, RZ ;  /* 0x0000003400e27210 */ /* 0x000fc60007fde0ff */
[----:B0-----:R-:W4:Y:S02]  /*2e590*/  LDL.LU.64 R120, [R1+0x348] ;  /* 0x0003480001787983 */ /* 0x001f240000300a00 */
[----:B------:R-:W-:Y:S02]  /*2e5a0*/  IMAD.X R227, R15, 0x1, R28, P6 ;  /* 0x000000010fe37824 */ /* 0x000fe400030e061c */
[----:B------:R-:W4:Y:S04]  /*2e5b0*/  LDL.LU.64 R130, [R1+0x340] ;  /* 0x0003400001827983 */ /* 0x000f280000300a00 */
[----:B------:R-:W4:Y:S04]  /*2e5c0*/  LDL R52, [R1+0x1dac] ;  /* 0x001dac0001347983 */ /* 0x000f280000100800 */
[----:B------:R-:W-:Y:S04]  /*2e5d0*/  STL [R1+0xcbc], R165 ;  /* 0x000cbca501007387 */ /* 0x000fe80000100800 */
[----:B------:R-:W4:Y:S04]  /*2e5e0*/  LDL R28, [R1+0x1da8] ;  /* 0x001da800011c7983 */ /* 0x000f280000100800 */
[----:B------:R-:W-:Y:S04]  /*2e5f0*/  STL [R1+0xcb8], R164 ;  /* 0x000cb8a401007387 */ /* 0x000fe80000100800 */
[----:B------:R-:W4:Y:S04]  /*2e600*/  LDL.LU.64 R122, [R1+0x358] ;  /* 0x00035800017a7983 */ /* 0x000f280000300a00 */
[----:B--2---:R-:W2:Y:S04]  /*2e610*/  LDG.E.U8 R157, desc[UR4][R152.64] ;  /* 0x00000004989d7981 */ /* 0x004ea8000c1e1100 */
[----:B------:R-:W2:Y:S01]  /*2e620*/  LDG.E.U8 R161, desc[UR4][R124.64] ;  /* 0x000000047ca17981 */ /* 0x000ea2000c1e1100 */
[----:B------:R-:W-:-:S03]  /*2e630*/  IADD3 R224, P6, R0, R24, RZ ;  /* 0x0000001800e07210 */ /* 0x000fc60007fde0ff */
[----:B------:R-:W2:Y:S04]  /*2e640*/  LDL.LU.64 R152, [R1+0x350] ;  /* 0x0003500001987983 */ /* 0x000ea80000300a00 */
[----:B------:R-:W2:Y:S04]  /*2e650*/  LDL R24, [R1+0x1db4] ;  /* 0x001db40001187983 */ /* 0x000ea80000100800 */
[----:B------:R-:W-:Y:S01]  /*2e660*/  STL [R1+0xcb4], R163 ;  /* 0x000cb4a301007387 */ /* 0x000fe20000100800 */
[----:B---3--:R-:W-:-:S03]  /*2e670*/  IMAD.X R225, R15, 0x1, R20, P6 ;  /* 0x000000010fe17824 */ /* 0x008fc600030e0614 */
[----:B------:R-:W3:Y:S04]  /*2e680*/  LDL R20, [R1+0x1db0] ;  /* 0x001db00001147983 */ /* 0x000ee80000100800 */
[----:B------:R0:W-:Y:S04]  /*2e690*/  STL [R1+0xcb0], R160 ;  /* 0x000cb0a001007387 */ /* 0x0001e80000100800 */
[----:B------:R-:W3:Y:S04]  /*2e6a0*/  LDG.E.U8 R156, desc[UR4][R132.64] ;  /* 0x00000004849c7981 */ /* 0x000ee8000c1e1100 */
[----:B------:R-:W3:Y:S04]  /*2e6b0*/  LDL.LU.64 R124, [R1+0x368] ;  /* 0x00036800017c7983 */ /* 0x000ee80000300a00 */
[----:B------:R-:W3:Y:S04]  /*2e6c0*/  LDL.LU.64 R132, [R1+0x360] ;  /* 0x0003600001847983 */ /* 0x000ee80000300a00 */
[----:B0-----:R-:W3:Y:S04]  /*2e6d0*/  LDG.E.U8 R160, desc[UR4][R126.64] ;  /* 0x000000047ea07981 */ /* 0x001ee8000c1e1100 */
[----:B------:R-:W3:Y:S01]  /*2e6e0*/  LDL R53, [R1+0x1dbc] ;  /* 0x001dbc0001357983 */ /* 0x000ee20000100800 */
[----:B------:R-:W-:-:S03]  /*2e6f0*/  IADD3 R222, P6, R0, R33, RZ ;  /* 0x0000002100de7210 */ /* 0x000fc60007fde0ff */
[----:B------:R-:W-:Y:S04]  /*2e700*/  STL [R1+0xcac], R162 ;  /* 0x000caca201007387 */ /* 0x000fe80000100800 */
[----:B------:R-:W3:Y:S04]  /*2e710*/  LDL R33, [R1+0x1db8] ;  /* 0x001db80001217983 */ /* 0x000ee80000100800 */
[----:B------:R0:W-:Y:S04]  /*2e720*/  STL [R1+0xca4], R154 ;  /* 0x000ca49a01007387 */ /* 0x0001e80000100800 */
[----:B------:R-:W3:Y:S04]  /*2e730*/  LDL.LU.64 R126, [R1+0x378] ;  /* 0x00037800017e7983 */ /* 0x000ee80000300a00 */
[----:B----4-:R-:W4:Y:S04]  /*2e740*/  LDG.E.U8 R155, desc[UR4][R216.64] ;  /* 0x00000004d89b7981 */ /* 0x010f28000c1e1100 */
[----:B0-----:R-:W4:Y:S04]  /*2e750*/  LDG.E.U8 R154, desc[UR4][R128.64] ;  /* 0x00000004809a7981 */ /* 0x001f28000c1e1100 */
[----:B------:R-:W4:Y:S01]  /*2e760*/  LDL.LU.64 R216, [R1+0x370] ;  /* 0x0003700001d87983 */ /* 0x000f220000300a00 */
[----:B------:R-:W-:Y:S01]  /*2e770*/  IMAD.X R223, R15, 0x1, R32, P6 ;  /* 0x000000010fdf7824 */ /* 0x000fe200030e0620 */
[----:B------:R-:W-:-:S02]  /*2e780*/  IADD3 R220, P6, R0, R29, RZ ;  /* 0x0000001d00dc7210 */ /* 0x000fc40007fde0ff */
[----:B------:R-:W4:Y:S04]  /*2e790*/  LDL R32, [R1+0x1dc4] ;  /* 0x001dc40001207983 */ /* 0x000f280000100800 */
[----:B------:R0:W-:Y:S04]  /*2e7a0*/  STL [R1+0xc28], R159 ;  /* 0x000c289f01007387 */ /* 0x0001e80000100800 */
[----:B------:R-:W4:Y:S04]  /*2e7b0*/  LDL R29, [R1+0x1dc0] ;  /* 0x001dc000011d7983 */ /* 0x000f280000100800 */
[----:B------:R1:W-:Y:S04]  /*2e7c0*/  STL [R1+0xca0], R158 ;  /* 0x000ca09e01007387 */ /* 0x0003e80000100800 */
[----:B------:R-:W4:Y:S01]  /*2e7d0*/  LDL.LU.64 R128, [R1+0x388] ;  /* 0x0003880001807983 */ /* 0x000f220000300a00 */
[----:B------:R-:W-:-:S05]  /*2e7e0*/  IMAD.X R221, R15, 0x1, R25, P6 ;  /* 0x000000010fdd7824 */ /* 0x000fca00030e0619 */
[----:B------:R-:W4:Y:S04]  /*2e7f0*/  LDG.E.U8 R220, desc[UR4][R220.64] ;  /* 0x00000004dcdc7981 */ /* 0x000f28000c1e1100 */
[----:B------:R-:W4:Y:S04]  /*2e800*/  LDG.E.U8 R162, desc[UR4][R120.64] ;  /* 0x0000000478a27981 */ /* 0x000f28000c1e1100 */
[----:B0-----:R-:W4:Y:S01]  /*2e810*/  LDG.E.U8 R159, desc[UR4][R130.64] ;  /* 0x00000004829f7981 */ /* 0x001f22000c1e1100 */
[----:B------:R-:W-:-:S03]  /*2e820*/  IADD3 R218, P6, R0, R52, RZ ;  /* 0x0000003400da7210 */ /* 0x000fc60007fde0ff */
[----:B------:R-:W4:Y:S04]  /*2e830*/  LDL.LU.64 R130, [R1+0x380] ;  /* 0x0003800001827983 */ /* 0x000f280000300a00 */
[----:B------:R-:W4:Y:S01]  /*2e840*/  LDL R25, [R1+0x1dcc] ;  /* 0x001dcc0001197983 */ /* 0x000f220000100800 */
[----:B------:R-:W-:-:S03]  /*2e850*/  IMAD.X R219, R15, 0x1, R28, P6 ;  /* 0x000000010fdb7824 */ /* 0x000fc600030e061c */
[----:B-1----:R-:W4:Y:S04]  /*2e860*/  LDG.E.U8 R158, desc[UR4][R122.64] ;  /* 0x000000047a9e7981 */ /* 0x002f28000c1e1100 */
[----:B------:R-:W4:Y:S04]  /*2e870*/  LDG.E.U8 R218, desc[UR4][R218.64] ;  /* 0x00000004dada7981 */ /* 0x000f28000c1e1100 */
[----:B--2---:R0:W-:Y:S04]  /*2e880*/  STL [R1+0xc9c], R157 ;  /* 0x000c9c9d01007387 */ /* 0x0041e80000100800 */
[----:B------:R-:W2:Y:S04]  /*2e890*/  LDL R52, [R1+0x1dc8] ;  /* 0x001dc80001347983 */ /* 0x000ea80000100800 */
[----:B------:R1:W-:Y:S04]  /*2e8a0*/  STL [R1+0xc98], R161 ;  /* 0x000c98a101007387 */ /* 0x0003e80000100800 */
[----:B0-----:R-:W2:Y:S01]  /*2e8b0*/  LDG.E.U8 R157, desc[UR4][R152.64] ;  /* 0x00000004989d7981 */ /* 0x001ea2000c1e1100 */
[----:B------:R-:W-:-:S03]  /*2e8c0*/  IADD3 R208, P6, R0, R24, RZ ;  /* 0x0000001800d07210 */ /* 0x000fc60007fde0ff */
[----:B------:R-:W2:Y:S04]  /*2e8d0*/  LDL.LU.64 R120, [R1+0x398] ;  /* 0x0003980001787983 */ /* 0x000ea80000300a00 */
[----:B------:R-:W2:Y:S04]  /*2e8e0*/  LDL.LU.64 R152, [R1+0x390] ;  /* 0x0003900001987983 */ /* 0x000ea80000300a00 */
[----:B------:R-:W2:Y:S01]  /*2e8f0*/  LDL R28, [R1+0x1dd4] ;  /* 0x001dd400011c7983 */ /* 0x000ea20000100800 */
[----:B---3--:R-:W-:-:S05]  /*2e900*/  IMAD.X R209, R15, 0x1, R20, P6 ;  /* 0x000000010fd17824 */ /* 0x008fca00030e0614 */
[----:B------:R-:W3:Y:S04]  /*2e910*/  LDG.E.U8 R208, desc[UR4][R208.64] ;  /* 0x00000004d0d07981 */ /* 0x000ee8000c1e1100 */
[----:B------:R0:W-:Y:S04]  /*2e920*/  STL [R1+0xc94], R156 ;  /* 0x000c949c01007387 */ /* 0x0001e80000100800 */
[----:B------:R-:W3:Y:S04]  /*2e930*/  LDL R24, [R1+0x1dd0] ;  /* 0x001dd00001187983 */ /* 0x000ee80000100800 */
[----:B-1----:R-:W3:Y:S04]  /*2e940*/  LDG.E.U8 R161, desc[UR4][R124.64] ;  /* 0x000000047ca17981 */ /* 0x002ee8000c1e1100 */
[----:B0-----:R-:W3:Y:S04]  /*2e950*/  LDG.E.U8 R156, desc[UR4][R132.64] ;  /* 0x00000004849c7981 */ /* 0x001ee8000c1e1100 */
[----:B------:R0:W-:Y:S01]  /*2e960*/  STL [R1+0xc90], R160 ;  /* 0x000c90a001007387 */ /* 0x0001e20000100800 */
[----:B------:R-:W-:-:S03]  /*2e970*/  IADD3 R206, P6, R0, R53, RZ ;  /* 0x0000003500ce7210 */ /* 0x000fc60007fde0ff */
[----:B------:R-:W3:Y:S04]  /*2e980*/  LDL.LU.64 R122, [R1+0x3a8] ;  /* 0x0003a800017a7983 */ /* 0x000ee80000300a00 */
[----:B------:R-:W3:Y:S04]  /*2e990*/  LDL.LU.64 R132, [R1+0x3a0] ;  /* 0x0003a00001847983 */ /* 0x000ee80000300a00 */
[----:B------:R-:W3:Y:S04]  /*2e9a0*/  LDL R20, [R1+0x1ddc] ;  /* 0x001ddc0001147983 */ /* 0x000ee80000100800 */
[----:B0-----:R-:W3:Y:S04]  /*2e9b0*/  LDG.E.U8 R160, desc[UR4][R126.64] ;  /* 0x000000047ea07981 */ /* 0x001ee8000c1e1100 */
[----:B----4-:R0:W-:Y:S04]  /*2e9c0*/  STL [R1+0xc8c], R155 ;  /* 0x000c8c9b01007387 */ /* 0x0101e80000100800 */
[----:B------:R-:W4:Y:S04]  /*2e9d0*/  LDL R53, [R1+0x1dd8] ;  /* 0x001dd80001357983 */ /* 0x000f280000100800 */
[----:B------:R1:W-:Y:S04]  /*2e9e0*/  STL [R1+0xc84], R154 ;  /* 0x000c849a01007387 */ /* 0x0003e80000100800 */
[----:B------:R-:W4:Y:S04]  /*2e9f0*/  LDL.LU.64 R124, [R1+0x3b8] ;  /* 0x0003b800017c7983 */ /* 0x000f280000300a00 */
[----:B0-----:R-:W4:Y:S04]  /*2ea00*/  LDG.E.U8 R155, desc[UR4][R216.64] ;  /* 0x00000004d89b7981 */ /* 0x001f28000c1e1100 */
[----:B------:R-:W4:Y:S01]  /*2ea10*/  LDL.LU.64 R216, [R1+0x3b0] ;  /* 0x0003b00001d87983 */ /* 0x000f220000300a00 */
[----:B------:R-:W-:Y:S01]  /*2ea20*/  IMAD.X R207, R15, 0x1, R33, P6 ;  /* 0x000000010fcf7824 */ /* 0x000fe200030e0621 */
[----:B------:R-:W-:-:S02]  /*2ea30*/  IADD3 R204, P6, R0, R32, RZ ;  /* 0x0000002000cc7210 */ /* 0x000fc40007fde0ff */
[----:B------:R-:W4:Y:S04]  /*2ea40*/  LDL R33, [R1+0x1de4] ;  /* 0x001de40001217983 */ /* 0x000f280000100800 */
[----:B-1----:R-:W4:Y:S01]  /*2ea50*/  LDG.E.U8 R154, desc[UR4][R128.64] ;  /* 0x00000004809a7981 */ /* 0x002f22000c1e1100 */
[----:B------:R-:W-:-:S03]  /*2ea60*/  IMAD.X R205, R15, 0x1, R29, P6 ;  /* 0x000000010fcd7824 */ /* 0x000fc600030e061d */
[----:B------:R-:W-:Y:S04]  /*2ea70*/  STL [R1+0xc08], R162 ;  /* 0x000c08a201007387 */ /* 0x000fe80000100800 */
[----:B------:R-:W4:Y:S04]  /*2ea80*/  LDL R32, [R1+0x1de0] ;  /* 0x001de00001207983 */ /* 0x000f280000100800 */
[----:B------:R0:W-:Y:S04]  /*2ea90*/  STL [R1+0xc80], R159 ;  /* 0x000c809f01007387 */ /* 0x0001e80000100800 */
[----:B------:R-:W4:Y:S04]  /*2eaa0*/  LDL.LU.64 R126, [R1+0x3c8] ;  /* 0x0003c800017e7983 */ /* 0x000f280000300a00 */
[----:B------:R-:W4:Y:S04]  /*2eab0*/  LDL.LU.64 R128, [R1+0x3c0] ;  /* 0x0003c00001807983 */ /* 0x000f280000300a00 */
[----:B0-----:R-:W4:Y:S01]  /*2eac0*/  LDG.E.U8 R159, desc[UR4][R130.64] ;  /* 0x00000004829f7981 */ /* 0x001f22000c1e1100 */
[----:B------:R-:W-:-:S03]  /*2ead0*/  IADD3 R202, P6, R0, R25, RZ ;  /* 0x0000001900ca7210 */ /* 0x000fc60007fde0ff */
[----:B------:R-:W4:Y:S04]  /*2eae0*/  LDL R29, [R1+0x1dec] ;  /* 0x001dec00011d7983 */ /* 0x000f280000100800 */
[----:B------:R0:W-:Y:S04]  /*2eaf0*/  STL [R1+0xc7c], R158 ;  /* 0x000c7c9e01007387 */ /* 0x0001e80000100800 */
[----:B------:R-:W4:Y:S01]  /*2eb00*/  LDL R25, [R1+0x1de8] ;  /* 0x001de80001197983 */ /* 0x000f220000100800 */
[----:B--2---:R-:W-:-:S03]  /*2eb10*/  IMAD.X R203, R15, 0x1, R52, P6 ;  /* 0x000000010fcb7824 */ /* 0x004fc600030e0634 */
[----:B------:R1:W-:Y:S04]  /*2eb20*/  STL [R1+0xc78], R157 ;  /* 0x000c789d01007387 */ /* 0x0003e80000100800 */
[----:B------:R-:W2:Y:S04]  /*2eb30*/  LDL.LU.64 R130, [R1+0x3d8] ;  /* 0x0003d80001827983 */ /* 0x000ea80000300a00 */
[----:B0-----:R-:W2:Y:S04]  /*2eb40*/  LDG.E.U8 R158, desc[UR4][R120.64] ;  /* 0x00000004789e7981 */ /* 0x001ea8000c1e1100 */
[----:B-1----:R-:W2:Y:S01]  /*2eb50*/  LDG.E.U8 R157, desc[UR4][R152.64] ;  /* 0x00000004989d7981 */ /* 0x002ea2000c1e1100 */
[----:B------:R-:W-:-:S03]  /*2eb60*/  IADD3 R200, P6, R0, R28, RZ ;  /* 0x0000001c00c87210 */ /* 0x000fc60007fde0ff */
[----:B------:R-:W2:Y:S04]  /*2eb70*/  LDL.LU.64 R120, [R1+0x3d0] ;  /* 0x0003d00001787983 */ /* 0x000ea80000300a00 */
[----:B------:R-:W2:Y:S04]  /*2eb80*/  LDL R52, [R1+0x1df4] ;  /* 0x001df40001347983 */ /* 0x000ea80000100800 */
[----:B---3--:R0:W-:Y:S04]  /*2eb90*/  STL [R1+0xc74], R161 ;  /* 0x000c74a101007387 */ /* 0x0081e80000100800 */
[----:B------:R-:W3:Y:S04]  /*2eba0*/  LDL R28, [R1+0x1df0] ;  /* 0x001df000011c7983 */ /* 0x000ee80000100800 */
[----:B------:R1:W-:Y:S04]  /*2ebb0*/  STL [R1+0xc70], R156 ;  /* 0x000c709c01007387 */ /* 0x0003e80000100800 */
[----:B0-----:R-:W3:Y:S01]  /*2ebc0*/  LDG.E.U8 R161, desc[UR4][R122.64] ;  /* 0x000000047aa17981 */ /* 0x001ee2000c1e1100 */
[----:B------:R-:W-:-:S03]  /*2ebd0*/  IMAD.X R201, R15, 0x1, R24, P6 ;  /* 0x000000010fc97824 */ /* 0x000fc600030e0618 */
[----:B------:R-:W3:Y:S04]  /*2ebe0*/  LDL.LU.64 R152, [R1+0x3f0] ;  /* 0x0003f00001987983 */ /* 0x000ee80000300a00 */
[----:B-1----:R-:W3:Y:S01]  /*2ebf0*/  LDG.E.U8 R156, desc[UR4][R132.64] ;  /* 0x00000004849c7981 */ /* 0x002ee2000c1e1100 */
[----:B------:R-:W-:-:S03]  /*2ec00*/  IADD3 R198, P6, R0, R20, RZ ;  /* 0x0000001400c67210 */ /* 0x000fc60007fde0ff */
[----:B------:R-:W3:Y:S04]  /*2ec10*/  LDL.LU.64 R122, [R1+0x3e0] ;  /* 0x0003e000017a7983 */ /* 0x000ee80000300a00 */
[----:B------:R-:W3:Y:S04]  /*2ec20*/  LDL R24, [R1+0x1dfc] ;  /* 0x001dfc0001187983 */ /* 0x000ee80000100800 */
[----:B------:R-:W-:Y:S04]  /*2ec30*/  STL [R1+0xc6c], R160 ;  /* 0x000c6ca001007387 */ /* 0x000fe80000100800 */
[----:B------:R-:W3:Y:S04]  /*2ec40*/  LDL R20, [R1+0x1df8] ;  /* 0x001df80001147983 */ /* 0x000ee80000100800 */
[----:B----4-:R-:W4:Y:S04]  /*2ec50*/  LDG.E.U8 R162, desc[UR4][R124.64] ;  /* 0x000000047ca27981 */ /* 0x010f28000c1e1100 */
[----:B------:R0:W-:Y:S04]  /*2ec60*/  STL [R1+0xc64], R155 ;  /* 0x000c649b01007387 */ /* 0x0001e80000100800 */
[----:B------:R-:W4:Y:S04]  /*2ec70*/  LDL.LU.64 R132, [R1+0x400] ;  /* 0x0004000001847983 */ /* 0x000f280000300a00 */
[----:B------:R-:W4:Y:S04]  /*2ec80*/  LDL.LU.64 R124, [R1+0x3f8] ;  /* 0x0003f800017c7983 */ /* 0x000f280000300a00 */
[----:B0-----:R-:W4:Y:S01]  /*2ec90*/  LDG.E.U8 R155, desc[UR4][R216.64] ;  /* 0x00000004d89b7981 */ /* 0x001f22000c1e1100 */
[----:B------:R-:W-:Y:S01]  /*2eca0*/  IMAD.X R199, R15, 0x1, R53, P6 ;  /* 0x000000010fc77824 */ /* 0x000fe200030e0635 */
[----:B------:R-:W-:-:S02]  /*2ecb0*/  IADD3 R196, P6, R0, R33, RZ ;  /* 0x0000002100c47210 */ /* 0x000fc40007fde0ff */
[----:B------:R-:W4:Y:S04]  /*2ecc0*/  LDL R33, [R1+0x1e04] ;  /* 0x001e040001217983 */ /* 0x000f280000100800 */
[----:B------:R0:W-:Y:S04]  /*2ecd0*/  STL [R1+0xbe8], R154 ;  /* 0x000be89a01007387 */ /* 0x0001e80000100800 */
[----:B------:R-:W4:Y:S01]  /*2ece0*/  LDL.LU.64 R216, [R1+0x410] ;  /* 0x0004100001d87983 */ /* 0x000f220000300a00 */
[----:B------:R-:W-:-:S03]  /*2ecf0*/  IMAD.X R197, R15, 0x1, R32, P6 ;  /* 0x000000010fc57824 */ /* 0x000fc600030e0620 */
[----:B0-----:R-:W4:Y:S04]  /*2ed00*/  LDG.E.U8 R154, desc[UR4][R126.64] ;  /* 0x000000047e9a7981 */ /* 0x001f28000c1e1100 */
[----:B------:R-:W4:Y:S04]  /*2ed10*/  LDG.E.U8 R160, desc[UR4][R128.64] ;  /* 0x0000000480a07981 */ /* 0x000f28000c1e1100 */
[----:B------:R2:W-:Y:S04]  /*2ed20*/  STL [R1+0xc60], R159 ;  /* 0x000c609f01007387 */ /* 0x0005e80000100800 */
[----:B------:R-:W4:Y:S01]  /*2ed30*/  LDL R32, [R1+0x1e00] ;  /* 0x001e000001207983 */ /* 0x000f220000100800 */
[----:B------:R-:W-:-:S03]  /*2ed40*/  IADD3 R194, P6, R0, R29, RZ ;  /* 0x0000001d00c27210 */ /* 0x000fc60007fde0ff */
[----:B------:R-:W4:Y:S04]  /*2ed50*/  LDL.LU.64 R126, [R1+0x408] ;  /* 0x00040800017e7983 */ /* 0x000f280000300a00 */
[----:B------:R-:W4:Y:S01]  /*2ed60*/  LDL.LU.64 R128, [R1+0x420] ;  /* 0x0004200001807983 */ /* 0x000f220000300a00 */
[----:B------:R-:W-:-:S05]  /*2ed70*/  IMAD.X R195, R15, 0x1, R25, P6 ;  /* 0x000000010fc37824 */ /* 0x000fca00030e0619 */
[----:B------:R-:W4:Y:S04]  /*2ed80*/  LDG.E.U8 R194, desc[UR4][R194.64] ;  /* 0x00000004c2c27981 */ /* 0x000f28000c1e1100 */
[----:B--2---:R-:W2:Y:S04]  /*2ed90*/  LDG.E.U8 R159, desc[UR4][R130.64] ;  /* 0x00000004829f7981 */ /* 0x004ea8000c1e1100 */
[----:B------:R0:W-:Y:S04]  /*2eda0*/  STL [R1+0xc5c], R158 ;  /* 0x000c5c9e01007387 */ /* 0x0001e80000100800 */
[----:B------:R-:W2:Y:S04]  /*2edb0*/  LDL R29, [R1+0x1e0c] ;  /* 0x001e0c00011d7983 */ /* 0x000ea80000100800 */
[----:B------:R1:W-:Y:S04]  /*2edc0*/  STL [R1+0xc58], R157 ;  /* 0x000c589d01007387 */ /* 0x0003e80000100800 */
[----:B------:R-:W2:Y:S01]  /*2edd0*/  LDL R25, [R1+0x1e08] ;  /* 0x001e080001197983 */ /* 0x000ea20000100800 */
[----:B------:R-:W-:-:S03]  /*2ede0*/  IADD3 R192, P6, R0, R52, RZ ;  /* 0x0000003400c07210 */ /* 0x000fc60007fde0ff */
[----:B0-----:R-:W2:Y:S04]  /*2edf0*/  LDG.E.U8 R158, desc[UR4][R120.64] ;  /* 0x00000004789e7981 */ /* 0x001ea8000c1e1100 */
[----:B------:R-:W2:Y:S04]  /*2ee00*/  LDL.LU.64 R130, [R1+0x418] ;  /* 0x0004180001827983 */ /* 0x000ea80000300a00 */
[----:B------:R-:W2:Y:S01]  /*2ee10*/  LDL.LU.64 R52, [R1+0x430] ;  /* 0x0004300001347983 */ /* 0x000ea20000300a00 */
[----:B---3--:R-:W-:-:S03]  /*2ee20*/  IMAD.X R193, R15, 0x1, R28, P6 ;  /* 0x000000010fc17824 */ /* 0x008fc600030e061c */
[----:B------:R0:W-:Y:S04]  /*2ee30*/  STL [R1+0xc54], R161 ;  /* 0x000c54a101007387 */ /* 0x0001e80000100800 */
[----:B------:R-:W3:Y:S04]  /*2ee40*/  LDL R121, [R1+0x1e14] ;  /* 0x001e140001797983 */ /* 0x000ee80000100800 */
[----:B------:R4:W-:Y:S04]  /*2ee50*/  STL [R1+0xc50], R156 ;  /* 0x000c509c01007387 */ /* 0x0009e80000100800 */
[----:B-1----:R-:W3:Y:S04]  /*2ee60*/  LDG.E.U8 R157, desc[UR4][R152.64] ;  /* 0x00000004989d7981 */ /* 0x002ee8000c1e1100 */
[----:B------:R-:W3:Y:S01]  /*2ee70*/  LDL R28, [R1+0x1e10] ;  /* 0x001e1000011c7983 */ /* 0x000ee20000100800 */
[----:B------:R-:W-:-:S03]  /*2ee80*/  IADD3 R190, P6, R0, R24, RZ ;  /* 0x0000001800be7210 */ /* 0x000fc60007fde0ff */
[----:B0-----:R-:W3:Y:S04]  /*2ee90*/  LDG.E.U8 R161, desc[UR4][R122.64] ;  /* 0x000000047aa17981 */ /* 0x001ee8000c1e1100 */
[----:B------:R-:W3:Y:S04]  /*2eea0*/  LDL.LU.64 R152, [R1+0x428] ;  /* 0x0004280001987983 */ /* 0x000ee80000300a00 */
[----:B------:R-:W3:Y:S04]  /*2eeb0*/  LDL.LU.64 R250, [R1+0x440] ;  /* 0x0004400001fa7983 */ /* 0x000ee80000300a00 */
[----:B----4-:R-:W-:Y:S04]  /*2eec0*/  STL [R1+0xc4c], R162 ;  /* 0x000c4ca201007387 */ /* 0x010fe80000100800 */
[----:B------:R-:W4:Y:S01]  /*2eed0*/  LDL R24, [R1+0x1e1c] ;  /* 0x001e1c0001187983 */ /* 0x000f220000100800 */
[----:B------:R-:W-:-:S03]  /*2eee0*/  IMAD.X R191, R15, 0x1, R20, P6 ;  /* 0x000000010fbf7824 */ /* 0x000fc600030e0614 */
[----:B------:R-:W4:Y:S04]  /*2eef0*/  LDG.E.U8 R156, desc[UR4][R132.64] ;  /* 0x00000004849c7981 */ /* 0x000f28000c1e1100 */
[----:B------:R-:W4:Y:S04]  /*2ef00*/  LDG.E.U8 R190, desc[UR4][R190.64] ;  /* 0x00000004bebe7981 */ /* 0x000f28000c1e1100 */
[----:B------:R0:W-:Y:S04]  /*2ef10*/  STL [R1+0xc44], R155 ;  /* 0x000c449b01007387 */ /* 0x0001e80000100800 */
[----:B------:R-:W4:Y:S04]  /*2ef20*/  LDL.LU.64 R132, [R1+0x438] ;  /* 0x0004380001847983 */ /* 0x000f280000300a00 */
[----:B------:R-:W4:Y:S04]  /*2ef30*/  LDL R20, [R1+0x1e18] ;  /* 0x001e180001147983 */ /* 0x000f280000100800 */
[----:B0-----:R-:W4:Y:S01]  /*2ef40*/  LDG.E.U8 R155, desc[UR4][R124.64] ;  /* 0x000000047c9b7981 */ /* 0x001f22000c1e1100 */
[----:B------:R-:W-:-:S03]  /*2ef50*/  IADD3 R188, P6, R0, R33, RZ ;  /* 0x0000002100bc7210 */ /* 0x000fc60007fde0ff */
[----:B------:R-:W4:Y:S04]  /*2ef60*/  LDG.E.U8 R123, desc[UR4][R216.64] ;  /* 0x00000004d87b7981 */ /* 0x000f28000c1e1100 */
[----:B------:R0:W-:Y:S01]  /*2ef70*/  STL [R1+0xbc8], R154 ;  /* 0x000bc89a01007387 */ /* 0x0001e20000100800 */
[----:B------:R-:W-:-:S03]  /*2ef80*/  IMAD.X R189, R15, 0x1, R32, P6 ;  /* 0x000000010fbd7824 */ /* 0x000fc600030e0620 */
[----:B------:R-:W4:Y:S04]  /*2ef90*/  LDL.LU.64 R32, [R1+0x450] ;  /* 0x0004500001207983 */ /* 0x000f280000300a00 */
[----:B------:R-:W4:Y:S04]  /*2efa0*/  LDL.LU.64 R216, [R1+0x448] ;  /* 0x0004480001d87983 */ /* 0x000f280000300a00 */
[----:B------:R1:W-:Y:S04]  /*2efb0*/  STL [R1+0xc40], R160 ;  /* 0x000c40a001007387 */ /* 0x0003e80000100800 */
[----:B------:R-:W4:Y:S04]  /*2efc0*/  LDL R122, [R1+0x1e24] ;  /* 0x001e2400017a7983 */ /* 0x000f280000100800 */
[----:B------:R-:W4:Y:S04]  /*2efd0*/  LDL R120, [R1+0x1e20] ;  /* 0x001e200001787983 */ /* 0x000f280000100800 */
[----:B0-----:R-:W4:Y:S04]  /*2efe0*/  LDG.E.U8 R154, desc[UR4][R126.64] ;  /* 0x000000047e9a7981 */ /* 0x001f28000c1e1100 */
[----:B-1----:R-:W4:Y:S04]  /*2eff0*/  LDG.E.U8 R160, desc[UR4][R128.64] ;  /* 0x0000000480a07981 */ /* 0x002f28000c1e1100 */
[----:B------:R-:W4:Y:S04]  /*2f000*/  LDG.E.U8 R188, desc[UR4][R188.64] ;  /* 0x00000004bcbc7981 */ /* 0x000f28000c1e1100 */
[----:B--2---:R0:W-:Y:S04]  /*2f010*/  STL [R1+0xc3c], R159 ;  /* 0x000c3c9f01007387 */ /* 0x0041e80000100800 */
[----:B------:R-:W2:Y:S01]  /*2f020*/  LDL.LU.64 R124, [R1+0x460] ;  /* 0x00046000017c7983 */ /* 0x000ea20000300a00 */
[----:B------:R-:W-:-:S03]  /*2f030*/  IADD3 R186, P6, R0, R29, RZ ;  /* 0x0000001d00ba7210 */ /* 0x000fc60007fde0ff */
[----:B------:R-:W2:Y:S02]  /*2f040*/  LDL.LU.64 R126, [R1+0x458] ;  /* 0x00045800017e7983 */ /* 0x000ea40000300a00 */
[----:B------:R-:W-:Y:S02]  /*2f050*/  IMAD.X R187, R15, 0x1, R25, P6 ;  /* 0x000000010fbb7824 */ /* 0x000fe400030e0619 */
[----:B------:R1:W-:Y:S04]  /*2f060*/  STL [R1+0xc38], R158 ;  /* 0x000c389e01007387 */ /* 0x0003e80000100800 */
[----:B------:R-:W2:Y:S04]  /*2f070*/  LDL R29, [R1+0x1e2c] ;  /* 0x001e2c00011d7983 */ /* 0x000ea80000100800 */
[----:B0-----:R-:W2:Y:S04]  /*2f080*/  LDG.E.U8 R159, desc[UR4][R130.64] ;  /* 0x00000004829f7981 */ /* 0x001ea8000c1e1100 */
[----:B------:R-:W2:Y:S04]  /*2f090*/  LDL R25, [R1+0x1e28] ;  /* 0x001e280001197983 */ /* 0x000ea80000100800 */
[----:B-1----:R-:W2:Y:S04]  /*2f0a0*/  LDG.E.U8 R158, desc[UR4][R52.64] ;  /* 0x00000004349e7981 */ /* 0x002ea8000c1e1100 */
[----:B------:R-:W2:Y:S01]  /*2f0b0*/  LDG.E.U8 R186, desc[UR4][R186.64] ;  /* 0x00000004baba7981 */ /* 0x000ea2000c1e1100 */
[----:B---3--:R-:W-:-:S03]  /*2f0c0*/  IADD3 R184, P6, R0, R121, RZ ;  /* 0x0000007900b87210 */ /* 0x008fc60007fde0ff */
[----:B------:R0:W-:Y:S04]  /*2f0d0*/  STL [R1+0xc34], R157 ;  /* 0x000c349d01007387 */ /* 0x0001e80000100800 */
[----:B------:R-:W3:Y:S01]  /*2f0e0*/  LDL.LU.64 R128, [R1+0x470] ;  /* 0x0004700001807983 */ /* 0x000ee20000300a00 */
[----:B------:R-:W-:-:S03]  /*2f0f0*/  IMAD.X R185, R15, 0x1, R28, P6 ;  /* 0x000000010fb97824 */ /* 0x000fc600030e061c */
[----:B------:R-:W3:Y:S04]  /*2f100*/  LDL.LU.64 R52, [R1+0x468] ;  /* 0x0004680001347983 */ /* 0x000ee80000300a00 */
[----:B------:R-:W-:Y:S04]  /*2f110*/  STL [R1+0xc30], R161 ;  /* 0x000c30a101007387 */ /* 0x000fe80000100800 */
[----:B------:R-:W3:Y:S04]  /*2f120*/  LDL R121, [R1+0x1e34] ;  /* 0x001e340001797983 */ /* 0x000ee80000100800 */
[----:B------:R-:W3:Y:S01]  /*2f130*/  LDL.LU.64 R130, [R1+0x480] ;  /* 0x0004800001827983 */ /* 0x000ee20000300a00 */
[----:B----4-:R-:W-:-:S03]  /*2f140*/  IADD3 R182, P6, R0, R24, RZ ;  /* 0x0000001800b67210 */ /* 0x010fc60007fde0ff */
[----:B0-----:R-:W4:Y:S04]  /*2f150*/  LDG.E.U8 R157, desc[UR4][R152.64] ;  /* 0x00000004989d7981 */ /* 0x001f28000c1e1100 */
[----:B------:R0:W-:Y:S04]  /*2f160*/  STL [R1+0xc2c], R156 ;  /* 0x000c2c9c01007387 */ /* 0x0001e80000100800 */
[----:B------:R-:W4:Y:S04]  /*2f170*/  LDG.E.U8 R185, desc[UR4][R184.64] ;  /* 0x00000004b8b97981 */ /* 0x000f28000c1e1100 */
[----:B------:R-:W4:Y:S04]  /*2f180*/  LDL.LU.64 R152, [R1+0x478] ;  /* 0x0004780001987983 */ /* 0x000f280000300a00 */
[----:B0-----:R-:W4:Y:S01]  /*2f190*/  LDG.E.U8 R156, desc[UR4][R250.64] ;  /* 0x00000004fa9c7981 */ /* 0x001f22000c1e1100 */
[----:B------:R-:W-:-:S03]  /*2f1a0*/  IMAD.X R183, R15, 0x1, R20, P6 ;  /* 0x000000010fb77824 */ /* 0x000fc600030e0614 */
[----:B------:R-:W4:Y:S04]  /*2f1b0*/  LDL R20, [R1+0x1e30] ;  /* 0x001e300001147983 */ /* 0x000f280000100800 */
[----:B------:R0:W-:Y:S04]  /*2f1c0*/  STL [R1+0xc24], R155 ;  /* 0x000c249b01007387 */ /* 0x0001e80000100800 */
[----:B------:R-:W4:Y:S04]  /*2f1d0*/  LDL R28, [R1+0x1e3c] ;  /* 0x001e3c00011c7983 */ /* 0x000f280000100800 */
[----:B------:R-:W4:Y:S04]  /*2f1e0*/  LDL R24, [R1+0x1e38] ;  /* 0x001e380001187983 */ /* 0x000f280000100800 */
[----:B0-----:R-:W4:Y:S04]  /*2f1f0*/  LDG.E.U8 R155, desc[UR4][R132.64] ;  /* 0x00000004849b7981 */ /* 0x001f28000c1e1100 */
[----:B------:R0:W-:Y:S04]  /*2f200*/  STL [R1+0xba8], R123 ;  /* 0x000ba87b01007387 */ /* 0x0001e80000100800 */
[----:B------:R-:W4:Y:S04]  /*2f210*/  LDG.E.U8 R183, desc[UR4][R182.64] ;  /* 0x00000004b6b77981 */ /* 0x000f28000c1e1100 */
[----:B------:R-:W4:Y:S01]  /*2f220*/  LDG.E.U8 R161, desc[UR4][R32.64] ;  /* 0x0000000420a17981 */ /* 0x000f22000c1e1100 */
[----:B------:R-:W-:-:S03]  /*2f230*/  IADD3 R180, P6, R0, R122, RZ ;  /* 0x0000007a00b47210 */ /* 0x000fc60007fde0ff */
[----:B0-----:R-:W4:Y:S02]  /*2f240*/  LDL.LU.64 R122, [R1+0x490] ;  /* 0x00049000017a7983 */ /* 0x001f240000300a00 */
[----:B------:R-:W-:Y:S02]  /*2f250*/  IMAD.X R181, R15, 0x1, R120, P6 ;  /* 0x000000010fb57824 */ /* 0x000fe400030e0678 */
[----:B------:R-:W4:Y:S04]  /*2f260*/  LDL.LU.64 R132, [R1+0x488] ;  /* 0x0004880001847983 */ /* 0x000f280000300a00 */
[----:B------:R0:W-:Y:S04]  /*2f270*/  STL [R1+0xc20], R154 ;  /* 0x000c209a01007387 */ /* 0x0001e80000100800 */
[----:B------:R-:W4:Y:S04]  /*2f280*/  LDL R120, [R1+0x1e44] ;  /* 0x001e440001787983 */ /* 0x000f280000100800 */
[----:B------:R-:W4:Y:S04]  /*2f290*/  LDL.LU.64 R32, [R1+0x4a0] ;  /* 0x0004a00001207983 */ /* 0x000f280000300a00 */
[----:B0-----:R-:W4:Y:S04]  /*2f2a0*/  LDG.E.U8 R154, desc[UR4][R216.64] ;  /* 0x00000004d89a7981 */ /* 0x001f28000c1e1100 */
[----:B------:R-:W4:Y:S04]  /*2f2b0*/  LDG.E.U8 R182, desc[UR4][R180.64] ;  /* 0x00000004b4b67981 */ /* 0x000f28000c1e1100 */
[----:B------:R-:W4:Y:S04]  /*2f2c0*/  LDL.LU.64 R216, [R1+0x498] ;  /* 0x0004980001d87983 */ /* 0x000f280000300a00 */
[----:B------:R2:W-:Y:S04]  /*2f2d0*/  STL [R1+0xc1c], R160 ;  /* 0x000c1ca001007387 */ /* 0x0005e80000100800 */
[----:B--2---:R-:W2:Y:S01]  /*2f2e0*/  LDG.E.U8 R160, desc[UR4][R124.64] ;  /* 0x000000047ca07981 */ /* 0x004ea2000c1e1100 */
[----:B------:R-:W-:-:S03]  /*2f2f0*/  IADD3 R178, P6, R0, R29, RZ ;  /* 0x0000001d00b27210 */ /* 0x000fc60007fde0ff */
[----:B------:R0:W-:Y:S02]  /*2f300*/  STL [R1+0xc18], R159 ;  /* 0x000c189f01007387 */ /* 0x0001e40000100800 */
[----:B------:R-:W-:Y:S02]  /*2f310*/  IMAD.X R179, R15, 0x1, R25, P6 ;  /* 0x000000010fb37824 */ /* 0x000fe400030e0619 */
[----:B------:R-:W2:Y:S04]  /*2f320*/  LDL R29, [R1+0x1e4c] ;  /* 0x001e4c00011d7983 */ /* 0x000ea80000100800 */
[----:B------:R-:W2:Y:S04]  /*2f330*/  LDL R25, [R1+0x1e40] ;  /* 0x001e400001197983 */ /* 0x000ea80000100800 */
[----:B0-----:R-:W2:Y:S04]  /*2f340*/  LDG.E.U8 R159, desc[UR4][R126.64] ;  /* 0x000000047e9f7981 */ /* 0x001ea8000c1e1100 */
[----:B------:R-:W2:Y:S04]  /*2f350*/  LDL.LU.64 R124, [R1+0x4b0] ;  /* 0x0004b000017c7983 */ /* 0x000ea80000300a00 */
[----:B------:R-:W2:Y:S04]  /*2f360*/  LDG.E.U8 R178, desc[UR4][R178.64] ;  /* 0x00000004b2b27981 */ /* 0x000ea8000c1e1100 */
[----:B------:R-:W2:Y:S04]  /*2f370*/  LDL.LU.64 R126, [R1+0x4a8] ;  /* 0x0004a800017e7983 */ /* 0x000ea80000300a00 */
[----:B------:R3:W-:Y:S04]  /*2f380*/  STL [R1+0xc14], R158 ;  /* 0x000c149e01007387 */ /* 0x0007e80000100800 */
[----:B---3--:R-:W3:Y:S04]  /*2f390*/  LDG.E.U8 R158, desc[UR4][R128.64] ;  /* 0x00000004809e7981 */ /* 0x008ee8000c1e1100 */
[----:B------:R-:W3:Y:S01]  /*2f3a0*/  LDG.E.U8 R162, desc[UR4][R52.64] ;  /* 0x0000000434a27981 */ /* 0x000ee2000c1e1100 */
[----:B------:R-:W-:-:S03]  /*2f3b0*/  IADD3 R176, P6, R0, R121, RZ ;  /* 0x0000007900b07210 */ /* 0x000fc60007fde0ff */
[----:B----4-:R0:W-:Y:S04]  /*2f3c0*/  STL [R1+0xc10], R157 ;  /* 0x000c109d01007387 */ /* 0x0101e80000100800 */
[----:B0-----:R-:W4:Y:S01]  /*2f3d0*/  LDG.E.U8 R157, desc[UR4][R130.64] ;  /* 0x00000004829d7981 */ /* 0x001f22000c1e1100 */
[----:B------:R-:W-:-:S03]  /*2f3e0*/  IMAD.X R177, R15, 0x1, R20, P6 ;  /* 0x000000010fb17824 */ /* 0x000fc600030e0614 */
[----:B------:R-:W3:Y:S04]  /*2f3f0*/  LDL R20, [R1+0x1e48] ;  /* 0x001e480001147983 */ /* 0x000ee80000100800 */
[----:B------:R-:W4:Y:S01]  /*2f400*/  LDL.LU.64 R128, [R1+0x4c0] ;  /* 0x0004c00001807983 */ /* 0x000f220000300a00 */
[----:B------:R-:W-:-:S03]  /*2f410*/  IADD3 R174, P6, R0, R28, RZ ;  /* 0x0000001c00ae7210 */ /* 0x000fc60007fde0ff */
[----:B------:R-:W4:Y:S04]  /*2f420*/  LDL.LU.64 R52, [R1+0x4b8] ;  /* 0x0004b80001347983 */ /* 0x000f280000300a00 */
[----:B------:R0:W-:Y:S04]  /*2f430*/  STL [R1+0xc0c], R156 ;  /* 0x000c0c9c01007387 */ /* 0x0001e80000100800 */
[----:B------:R-:W4:Y:S01]  /*2f440*/  LDL R28, [R1+0x1e54] ;  /* 0x001e5400011c7983 */ /* 0x000f220000100800 */
[----:B------:R-:W-:-:S03]  /*2f450*/  IMAD.X R175, R15, 0x1, R24, P6 ;  /* 0x000000010faf7824 */ /* 0x000fc600030e0618 */
[----:B------:R1:W-:Y:S04]  /*2f460*/  STL [R1+0xc04], R155 ;  /* 0x000c049b01007387 */ /* 0x0003e80000100800 */
[----:B------:R-:W4:Y:S04]  /*2f470*/  LDL R24, [R1+0x1e50] ;  /* 0x001e500001187983 */ /* 0x000f280000100800 */
[----:B0-----:R-:W4:Y:S04]  /*2f480*/  LDG.E.U8 R156, desc[UR4][R152.64] ;  /* 0x00000004989c7981 */ /* 0x001f28000c1e1100 */
[----:B------:R-:W4:Y:S04]  /*2f490*/  LDL.LU.64 R130, [R1+0x4d0] ;  /* 0x0004d00001827983 */ /* 0x000f280000300a00 */
[----:B------:R-:W4:Y:S04]  /*2f4a0*/  LDG.E.U8 R177, desc[UR4][R176.64] ;  /* 0x00000004b0b17981 */ /* 0x000f28000c1e1100 */
[----:B------:R-:W4:Y:S04]  /*2f4b0*/  LDL.LU.64 R152, [R1+0x4c8] ;  /* 0x0004c80001987983 */ /* 0x000f280000300a00 */
[----:B------:R0:W-:Y:S04]  /*2f4c0*/  STL [R1+0xb88], R161 ;  /* 0x000b88a101007387 */ /* 0x0001e80000100800 */
[----:B------:R-:W4:Y:S04]  /*2f4d0*/  LDG.E.U8 R174, desc[UR4][R174.64] ;  /* 0x00000004aeae7981 */ /* 0x000f28000c1e1100 */
[----:B-1----:R-:W4:Y:S04]  /*2f4e0*/  LDG.E.U8 R155, desc[UR4][R122.64] ;  /* 0x000000047a9b7981 */ /* 0x002f28000c1e1100 */
[----:B------:R-:W4:Y:S01]  /*2f4f0*/  LDL R122, [R1+0x1e5c] ;  /* 0x001e5c00017a7983 */ /* 0x000f220000100800 */
[----:B------:R-:W-:-:S03]  /*2f500*/  IADD3 R172, P6, R0, R120, RZ ;  /* 0x0000007800ac7210 */ /* 0x000fc60007fde0ff */
[----:B0-----:R-:W4:Y:S04]  /*2f510*/  LDG.E.U8 R161, desc[UR4][R32.64] ;  /* 0x0000000420a17981 */ /* 0x001f28000c1e1100 */
[----:B------:R0:W-:Y:S04]  /*2f520*/  STL [R1+0xc00], R154 ;  /* 0x000c009a01007387 */ /* 0x0001e80000100800 */
[----:B0-----:R-:W4:Y:S01]  /*2f530*/  LDG.E.U8 R154, desc[UR4][R132.64] ;  /* 0x00000004849a7981 */ /* 0x001f22000c1e1100 */
[----:B--2---:R-:W-:-:S03]  /*2f540*/  IMAD.X R173, R15, 0x1, R25, P6 ;  /* 0x000000010fad7824 */ /* 0x004fc600030e0619 */
[----:B------:R-:W2:Y:S01]  /*2f550*/  LDL R25, [R1+0x1e58] ;  /* 0x001e580001197983 */ /* 0x000ea20000100800 */
[----:B------:R-:W-:-:S03]  /*2f560*/  IADD3 R170, P6, R0, R29, RZ ;  /* 0x0000001d00aa7210 */ /* 0x000fc60007fde0ff */
[----:B------:R-:W2:Y:S04]  /*2f570*/  LDL.LU.64 R132, [R1+0x4e0] ;  /* 0x0004e00001847983 */ /* 0x000ea80000300a00 */
[----:B------:R-:W2:Y:S04]  /*2f580*/  LDL.LU.64 R120, [R1+0x4d8] ;  /* 0x0004d80001787983 */ /* 0x000ea80000300a00 */
[----:B------:R0:W-:Y:S04]  /*2f590*/  STL [R1+0xbfc], R160 ;  /* 0x000bfca001007387 */ /* 0x0001e80000100800 */
[----:B------:R1:W-:Y:S04]  /*2f5a0*/  STL [R1+0xbf8], R159 ;  /* 0x000bf89f01007387 */ /* 0x0003e80000100800 */
[----:B------:R-:W2:Y:S04]  /*2f5b0*/  LDL R29, [R1+0x1e64] ;  /* 0x001e6400011d7983 */ /* 0x000ea80000100800 */
[----:B0-----:R-:W2:Y:S04]  /*2f5c0*/  LDG.E.U8 R160, desc[UR4][R216.64] ;  /* 0x00000004d8a07981 */ /* 0x001ea8000c1e1100 */
[----:B-1----:R-:W2:Y:S04]  /*2f5d0*/  LDG.E.U8 R159, desc[UR4][R124.64] ;  /* 0x000000047c9f7981 */ /* 0x002ea8000c1e1100 */
[----:B------:R-:W2:Y:S01]  /*2f5e0*/  LDG.E.U8 R172, desc[UR4][R172.64] ;  /* 0x00000004acac7981 */ /* 0x000ea2000c1e1100 */
[----:B---3--:R-:W-:-:S03]  /*2f5f0*/  IMAD.X R171, R15, 0x1, R20, P6 ;  /* 0x000000010fab7824 */ /* 0x008fc600030e0614 */
[----:B------:R-:W3:Y:S04]  /*2f600*/  LDL R20, [R1+0x1e60] ;  /* 0x001e600001147983 */ /* 0x000ee80000100800 */
[----:B------:R-:W3:Y:S04]  /*2f610*/  LDL.LU.64 R32, [R1+0x4f0] ;  /* 0x0004f00001207983 */ /* 0x000ee80000300a00 */
[----:B------:R-:W3:Y:S04]  /*2f620*/  LDL.LU.64 R216, [R1+0x4e8] ;  /* 0x0004e80001d87983 */ /* 0x000ee80000300a00 */
[----:B------:R0:W-:Y:S01]  /*2f630*/  STL [R1+0xbf4], R158 ;  /* 0x000bf49e01007387 */ /* 0x0001e20000100800 */
[----:B----4-:R-:W-:-:S03]  /*2f640*/  IADD3 R168, P6, R0, R28, RZ ;  /* 0x0000001c00a87210 */ /* 0x010fc60007fde0ff */
[----:B------:R-:W-:Y:S04]  /*2f650*/  STL [R1+0xbf0], R162 ;  /* 0x000bf0a201007387 */ /* 0x000fe80000100800 */
[----:B------:R-:W4:Y:S01]  /*2f660*/  LDL R28, [R1+0x1e6c] ;  /* 0x001e6c00011c7983 */ /* 0x000f220000100800 */
[----:B------:R-:W-:-:S03]  /*2f670*/  IMAD.X R169, R15, 0x1, R24, P6 ;  /* 0x000000010fa97824 */ /* 0x000fc600030e0618 */
[----:B------:R-:W4:Y:S04]  /*2f680*/  LDL R24, [R1+0x1e68] ;  /* 0x001e680001187983 */ /* 0x000f280000100800 */
[----:B0-----:R-:W4:Y:S04]  /*2f690*/  LDG.E.U8 R158, desc[UR4][R126.64] ;  /* 0x000000047e9e7981 */ /* 0x001f28000c1e1100 */
[----:B------:R-:W4:Y:S04]  /*2f6a0*/  LDG.E.U8 R171, desc[UR4][R170.64] ;  /* 0x00000004aaab7981 */ /* 0x000f28000c1e1100 */
[----:B------:R-:W4:Y:S01]  /*2f6b0*/  LDG.E.U8 R170, desc[UR4][R168.64] ;  /* 0x00000004a8aa7981 */ /* 0x000f22000c1e1100 */
[----:B------:R-:W-:-:S03]  /*2f6c0*/  IADD3 R166, P6, R0, R122, RZ ;  /* 0x0000007a00a67210 */ /* 0x000fc60007fde0ff */
[----:B------:R-:W4:Y:S04]  /*2f6d0*/  LDL.LU.64 R122, [R1+0x500] ;  /* 0x00050000017a7983 */ /* 0x000f280000300a00 */
[----:B------:R-:W4:Y:S04]  /*2f6e0*/  LDL.LU.64 R124, [R1+0x4f8] ;  /* 0x0004f800017c7983 */ /* 0x000f280000300a00 */
[----:B------:R0:W-:Y:S04]  /*2f6f0*/  STL [R1+0xbec], R157 ;  /* 0x000bec9d01007387 */ /* 0x0001e80000100800 */
[----:B------:R1:W-:Y:S04]  /*2f700*/  STL [R1+0xbe4], R156 ;  /* 0x000be49c01007387 */ /* 0x0003e80000100800 */
[----:B------:R-:W4:Y:S04]  /*2f710*/  LDL.LU.64 R126, [R1+0x510] ;  /* 0x00051000017e7983 */ /* 0x000f280000300a00 */
[----:B0-----:R-:W4:Y:S04]  /*2f720*/  LDG.E.U8 R157, desc[UR4][R128.64] ;  /* 0x00000004809d7981 */ /* 0x001f28000c1e1100 */
[----:B-1----:R-:W4:Y:S04]  /*2f730*/  LDG.E.U8 R156, desc[UR4][R52.64] ;  /* 0x00000004349c7981 */ /* 0x002f28000c1e1100 */
[----:B------:R-:W4:Y:S01]  /*2f740*/  LDL R52, [R1+0x1e74] ;  /* 0x001e740001347983 */ /* 0x000f220000100800 */
[----:B--2---:R-:W-:-:S03]  /*2f750*/  IMAD.X R167, R15, 0x1, R25, P6 ;  /* 0x000000010fa77824 */ /* 0x004fc600030e0619 */
[----:B------:R-:W2:Y:S04]  /*2f760*/  LDL R25, [R1+0x1e70] ;  /* 0x001e700001197983 */ /* 0x000ea80000100800 */
[----:B------:R-:W2:Y:S04]  /*2f770*/  LDL.LU.64 R128, [R1+0x508] ;  /* 0x0005080001807983 */ /* 0x000ea80000300a00 */
[----:B------:R0:W-:Y:S04]  /*2f780*/  STL [R1+0xb68], R155 ;  /* 0x000b689b01007387 */ /* 0x0001e80000100800 */
[----:B------:R1:W-:Y:S04]  /*2f790*/  STL [R1+0xbe0], R154 ;  /* 0x000be09a01007387 */ /* 0x0003e80000100800 */
[----:B------:R-:W2:Y:S01]  /*2f7a0*/  LDG.E.U8 R234, desc[UR4][R132.64] ;  /* 0x0000000484ea7981 */ /* 0x000ea2000c1e1100 */
[----:B------:R-:W-:-:S03]  /*2f7b0*/  IADD3 R164, P6, R0, R29, RZ ;  /* 0x0000001d00a47210 */ /* 0x000fc60007fde0ff */
[----:B------:R-:W2:Y:S04]  /*2f7c0*/  LDL R29, [R1+0x1e7c] ;  /* 0x001e7c00011d7983 */ /* 0x000ea80000100800 */
[----:B0-----:R-:W2:Y:S04]  /*2f7d0*/  LDG.E.U8 R155, desc[UR4][R130.64] ;  /* 0x00000004829b7981 */ /* 0x001ea8000c1e1100 */
[----:B-1----:R-:W2:Y:S04]  /*2f7e0*/  LDG.E.U8 R154, desc[UR4][R152.64] ;  /* 0x00000004989a7981 */ /* 0x002ea8000c1e1100 */
[----:B------:R-:W2:Y:S04]  /*2f7f0*/  LDG.E.U8 R121, desc[UR4][R120.64] ;  /* 0x0000000478797981 */ /* 0x000ea8000c1e1100 */
[----:B------:R-:W2:Y:S01]  /*2f800*/  LDG.E.U8 R169, desc[UR4][R166.64] ;  /* 0x00000004a6a97981 */ /* 0x000ea2000c1e1100 */
[----:B---3--:R-:W-:-:S03]  /*2f810*/  IMAD.X R165, R15, 0x1, R20, P6 ;  /* 0x000000010fa57824 */ /* 0x008fc600030e0614 */
[----:B------:R-:W3:Y:S04]  /*2f820*/  LDL R20, [R1+0x1e78] ;  /* 0x001e780001147983 */ /* 0x000ee80000100800 */
[----:B------:R-:W3:Y:S04]  /*2f830*/  LDL.LU.64 R130, [R1+0x520] ;  /* 0x0005200001827983 */ /* 0x000ee80000300a00 */
[----:B------:R-:W3:Y:S04]  /*2f840*/  LDL.LU.64 R152, [R1+0x518] ;  /* 0x0005180001987983 */ /* 0x000ee80000300a00 */
[----:B------:R-:W-:Y:S04]  /*2f850*/  STL [R1+0xbdc], R161 ;  /* 0x000bdca101007387 */ /* 0x000fe80000100800 */
[----:B------:R0:W-:Y:S01]  /*2f860*/  STL [R1+0xbd8], R160 ;  /* 0x000bd8a001007387 */ /* 0x0001e20000100800 */
[----:B----4-:R-:W-:-:S03]  /*2f870*/  IADD3 R162, P6, R0, R28, RZ ;  /* 0x0000001c00a27210 */ /* 0x010fc60007fde0ff */
[----:B------:R-:W4:Y:S04]  /*2f880*/  LDL.LU.64 R132, [R1+0x530] ;  /* 0x0005300001847983 */ /* 0x000f280000300a00 */
[----:B------:R-:W4:Y:S01]  /*2f890*/  LDL R28, [R1+0x1e84] ;  /* 0x001e8400011c7983 */ /* 0x000f220000100800 */
[----:B------:R-:W-:-:S03]  /*2f8a0*/  IMAD.X R163, R15, 0x1, R24, P6 ;  /* 0x000000010fa37824 */ /* 0x000fc600030e0618 */
[----:B------:R-:W4:Y:S04]  /*2f8b0*/  LDL R24, [R1+0x1e80] ;  /* 0x001e800001187983 */ /* 0x000f280000100800 */
[----:B------:R-:W4:Y:S04]  /*2f8c0*/  LDG.E.U8 R233, desc[UR4][R32.64] ;  /* 0x0000000420e97981 */ /* 0x000f28000c1e1100 */
[----:B------:R-:W4:Y:S04]  /*2f8d0*/  LDG.E.U8 R232, desc[UR4][R216.64] ;  /* 0x00000004d8e87981 */ /* 0x000f28000c1e1100 */
[----:B------:R-:W4:Y:S04]  /*2f8e0*/  LDG.E.U8 R168, desc[UR4][R164.64] ;  /* 0x00000004a4a87981 */ /* 0x000f28000c1e1100 */
[----:B------:R-:W4:Y:S04]  /*2f8f0*/  LDG.E.U8 R167, desc[UR4][R162.64] ;  /* 0x00000004a2a77981 */ /* 0x000f28000c1e1100 */
[----:B------:R-:W4:Y:S04]  /*2f900*/  LDG.E.U8 R231, desc[UR4][R122.64] ;  /* 0x000000047ae77981 */ /* 0x000f28000c1e1100 */
[----:B------:R-:W4:Y:S04]  /*2f910*/  LDG.E.U8 R230, desc[UR4][R124.64] ;  /* 0x000000047ce67981 */ /* 0x000f28000c1e1100 */
[----:B------:R-:W4:Y:S01]  /*2f920*/  LDG.E.U8 R123, desc[UR4][R126.64] ;  /* 0x000000047e7b7981 */ /* 0x000f22000c1e1100 */
[----:B0-----:R-:W-:-:S03]  /*2f930*/  IADD3 R160, P6, R0, R52, RZ ;  /* 0x0000003400a07210 */ /* 0x001fc60007fde0ff */
[----:B------:R-:W4:Y:S04]  /*2f940*/  LDL.LU.64 R52, [R1+0x528] ;  /* 0x0005280001347983 */ /* 0x000f280000300a00 */
[----:B------:R-:W-:Y:S04]  /*2f950*/  STL [R1+0xbd4], R159 ;  /* 0x000bd49f01007387 */ /* 0x000fe80000100800 */
[----:B------:R0:W-:Y:S04]  /*2f960*/  STL [R1+0xbd0], R158 ;  /* 0x000bd09e01007387 */ /* 0x0001e80000100800 */
[----:B------:R-:W4:Y:S01]  /*2f970*/  LDL R120, [R1+0x1e8c] ;  /* 0x001e8c0001787983 */ /* 0x000f220000100800 */
[----:B--2---:R-:W-:-:S03]  /*2f980*/  IMAD.X R161, R15, 0x1, R25, P6 ;  /* 0x000000010fa17824 */ /* 0x004fc600030e0619 */
[----:B------:R-:W2:Y:S04]  /*2f990*/  LDL R25, [R1+0x1e88] ;  /* 0x001e880001197983 */ /* 0x000ea80000100800 */
[----:B------:R-:W2:Y:S04]  /*2f9a0*/  LDL.LU.64 R32, [R1+0x540] ;  /* 0x0005400001207983 */ /* 0x000ea80000300a00 */
[----:B------:R-:W2:Y:S04]  /*2f9b0*/  LDL.LU.64 R216, [R1+0x538] ;  /* 0x0005380001d87983 */ /* 0x000ea80000300a00 */
[----:B------:R-:W-:Y:S04]  /*2f9c0*/  STL [R1+0xbcc], R157 ;  /* 0x000bcc9d01007387 */ /* 0x000fe80000100800 */
[----:B------:R4:W-:Y:S01]  /*2f9d0*/  STL [R1+0xbc4], R156 ;  /* 0x000bc49c01007387 */ /* 0x0009e20000100800 */
[----:B0-----:R-:W-:-:S03]  /*2f9e0*/  IADD3 R158, P6, R0, R29, RZ ;  /* 0x0000001d009e7210 */ /* 0x001fc60007fde0ff */
[----:B------:R-:W2:Y:S04]  /*2f9f0*/  LDL R29, [R1+0x1e94] ;  /* 0x001e9400011d7983 */ /* 0x000ea80000100800 */
[----:B------:R-:W2:Y:S04]  /*2fa00*/  LDG.E.U8 R236, desc[UR4][R128.64] ;  /* 0x0000000480ec7981 */ /* 0x000ea8000c1e1100 */
[----:B------:R-:W2:Y:S01]  /*2fa10*/  LDG.E.U8 R166, desc[UR4][R160.64] ;  /* 0x00000004a0a67981 */ /* 0x000ea2000c1e1100 */
[----:B---3--:R-:W-:-:S03]  /*2fa20*/  IMAD.X R159, R15, 0x1, R20, P6 ;  /* 0x000000010f9f7824 */ /* 0x008fc600030e0614 */
[----:B------:R-:W3:Y:S04]  /*2fa30*/  LDL R20, [R1+0x1e90] ;  /* 0x001e900001147983 */ /* 0x000ee80000100800 */
[----:B------:R-:W-:Y:S04]  /*2fa40*/  STL [R1+0xb48], R155 ;  /* 0x000b489b01007387 */ /* 0x000fe80000100800 */
[----:B------:R-:W3:Y:S04]  /*2fa50*/  LDL.LU.64 R244, [R1+0x558] ;  /* 0x0005580001f47983 */ /* 0x000ee80000300a00 */
[----:B------:R-:W-:Y:S04]  /*2fa60*/  STL [R1+0xbc0], R154 ;  /* 0x000bc09a01007387 */ /* 0x000fe80000100800 */
[----:B------:R-:W3:Y:S04]  /*2fa70*/  LDL.LU.64 R246, [R1+0x550] ;  /* 0x0005500001f67983 */ /* 0x000ee80000300a00 */
[----:B------:R0:W3:Y:S01]  /*2fa80*/  LDG.E.U8 R122, desc[UR4][R152.64] ;  /* 0x00000004987a7981 */ /* 0x0000e2000c1e1100 */
[----:B----4-:R-:W-:-:S03]  /*2fa90*/  IADD3 R156, P6, R0, R28, RZ ;  /* 0x0000001c009c7210 */ /* 0x010fc60007fde0ff */
[----:B------:R-:W4:Y:S02]  /*2faa0*/  LDL R28, [R1+0x1e9c] ;  /* 0x001e9c00011c7983 */ /* 0x000f240000100800 */
[----:B------:R-:W-:Y:S02]  /*2fab0*/  IMAD.X R157, R15, 0x1, R24, P6 ;  /* 0x000000010f9d7824 */ /* 0x000fe400030e0618 */
[----:B------:R-:W4:Y:S04]  /*2fac0*/  LDG.E.U8 R235, desc[UR4][R130.64] ;  /* 0x0000000482eb7981 */ /* 0x000f28000c1e1100 */
[----:B------:R-:W4:Y:S04]  /*2fad0*/  LDL R24, [R1+0x1e98] ;  /* 0x001e980001187983 */ /* 0x000f280000100800 */
[----:B------:R-:W4:Y:S04]  /*2fae0*/  LDL.LU.64 R248, [R1+0x568] ;  /* 0x0005680001f87983 */ /* 0x000f280000300a00 */
[----:B------:R1:W-:Y:S04]  /*2faf0*/  STL [R1+0xbbc], R234 ;  /* 0x000bbcea01007387 */ /* 0x0003e80000100800 */
[----:B------:R0:W-:Y:S04]  /*2fb00*/  STL [R1+0xbb8], R121 ;  /* 0x000bb87901007387 */ /* 0x0001e80000100800 */
[----:B------:R-:W4:Y:S04]  /*2fb10*/  LDG.E.U8 R161, desc[UR4][R158.64] ;  /* 0x000000049ea17981 */ /* 0x000f28000c1e1100 */
[----:B-1----:R-:W4:Y:S04]  /*2fb20*/  LDG.E.U8 R234, desc[UR4][R132.64] ;  /* 0x0000000484ea7981 */ /* 0x002f28000c1e1100 */
[----:B------:R-:W4:Y:S04]  /*2fb30*/  LDG.E.U8 R156, desc[UR4][R156.64] ;  /* 0x000000049c9c7981 */ /* 0x000f28000c1e1100 */
[----:B------:R-:W4:Y:S01]  /*2fb40*/  LDG.E.U8 R240, desc[UR4][R52.64] ;  /* 0x0000000434f07981 */ /* 0x000f22000c1e1100 */
[----:B------:R-:W-:-:S05]  /*2fb50*/  IADD3 R154, P6, R0, R120, RZ ;  /* 0x00000078009a7210 */ /* 0x000fca0007fde0ff */
[----:B--2---:R-:W-:Y:S02]  /*2fb60*/  IMAD.X R155, R15, 0x1, R25, P6 ;  /* 0x000000010f9b7824 */ /* 0x004fe400030e0619 */
[----:B------:R-:W2:Y:S04]  /*2fb70*/  LDL R25, [R1+0x1ea4] ;  /* 0x001ea40001197983 */ /* 0x000ea80000100800 */
[----:B------:R-:W2:Y:S04]  /*2fb80*/  LDL.LU.64 R250, [R1+0x560] ;  /* 0x0005600001fa7983 */ /* 0x000ea80000300a00 */
[----:B0-----:R-:W2:Y:S04]  /*2fb90*/  LDL.LU.64 R120, [R1+0x580] ;  /* 0x0005800001787983 */ /* 0x001ea80000300a00 */
[----:B------:R-:W-:Y:S04]  /*2fba0*/  STL [R1+0xbb4], R233 ;  /* 0x000bb4e901007387 */ /* 0x000fe80000100800 */
[----:B------:R-:W2:Y:S01]  /*2fbb0*/  LDG.E.U8 R238, desc[UR4][R216.64] ;  /* 0x00000004d8ee7981 */ /* 0x000ea2000c1e1100 */
[----:B------:R-:W-:-:S03]  /*2fbc0*/  IADD3 R152, P6, R0, R29, RZ ;  /* 0x0000001d00987210 */ /* 0x000fc60007fde0ff */
[----:B------:R-:W2:Y:S04]  /*2fbd0*/  LDG.E.U8 R239, desc[UR4][R32.64] ;  /* 0x0000000420ef7981 */ /* 0x000ea8000c1e1100 */
[----:B------:R-:W2:Y:S01]  /*2fbe0*/  LDG.E.U8 R155, desc[UR4][R154.64] ;  /* 0x000000049a9b7981 */ /* 0x000ea2000c1e1100 */
[----:B---3--:R-:W-:-:S03]  /*2fbf0*/  IMAD.X R153, R15, 0x1, R20, P6 ;  /* 0x000000010f997824 */ /* 0x008fc600030e0614 */
[----:B------:R-:W3:Y:S04]  /*2fc00*/  LDL R20, [R1+0x1ea0] ;  /* 0x001ea00001147983 */ /* 0x000ee80000100800 */
[----:B------:R4:W-:Y:S04]  /*2fc10*/  STL [R1+0xbb0], R232 ;  /* 0x000bb0e801007387 */ /* 0x0009e80000100800 */
[----:B------:R-:W3:Y:S04]  /*2fc20*/  LDL.LU.64 R130, [R1+0x578] ;  /* 0x0005780001827983 */ /* 0x000ee80000300a00 */
[----:B------:R-:W3:Y:S04]  /*2fc30*/  LDL R52, [R1+0x1eac] ;  /* 0x001eac0001347983 */ /* 0x000ee80000100800 */
[----:B------:R-:W3:Y:S04]  /*2fc40*/  LDL.LU.64 R124, [R1+0x598] ;  /* 0x00059800017c7983 */ /* 0x000ee80000300a00 */
[----:B------:R-:W3:Y:S01]  /*2fc50*/  LDL.LU.64 R126, [R1+0x590] ;  /* 0x00059000017e7983 */ /* 0x000ee20000300a00 */
[----:B----4-:R-:W-:-:S03]  /*2fc60*/  IADD3 R232, P6, R0, R28, RZ ;  /* 0x0000001c00e87210 */ /* 0x010fc60007fde0ff */
[----:B------:R-:W-:Y:S04]  /*2fc70*/  STL [R1+0xbac], R231 ;  /* 0x000bace701007387 */ /* 0x000fe80000100800 */
[----:B------:R-:W4:Y:S01]  /*2fc80*/  LDG.E.U8 R245, desc[UR4][R244.64] ;  /* 0x00000004f4f57981 */ /* 0x000f22000c1e1100 */
[----:B------:R-:W-:-:S03]  /*2fc90*/  IMAD.X R233, R15, 0x1, R24, P6 ;  /* 0x000000010fe97824 */ /* 0x000fc600030e0618 */
[----:B------:R-:W4:Y:S04]  /*2fca0*/  LDL R24, [R1+0x1ea8] ;  /* 0x001ea80001187983 */ /* 0x000f280000100800 */
[----:B------:R-:W-:Y:S04]  /*2fcb0*/  STL [R1+0xba4], R230 ;  /* 0x000ba4e601007387 */ /* 0x000fe80000100800 */
[----:B------:R-:W4:Y:S04]  /*2fcc0*/  LDL R216, [R1+0x1eb4] ;  /* 0x001eb40001d87983 */ /* 0x000f280000100800 */
[----:B------:R-:W4:Y:S04]  /*2fcd0*/  LDL.LU.64 R128, [R1+0x5a8] ;  /* 0x0005a80001807983 */ /* 0x000f280000300a00 */
[----:B------:R-:W4:Y:S04]  /*2fce0*/  LDL.LU.64 R132, [R1+0x5a0] ;  /* 0x0005a00001847983 */ /* 0x000f280000300a00 */
[----:B------:R0:W-:Y:S04]  /*2fcf0*/  STL [R1+0xb28], R123 ;  /* 0x000b287b01007387 */ /* 0x0001e80000100800 */
[----:B------:R-:W4:Y:S04]  /*2fd00*/  LDG.E.U8 R244, desc[UR4][R246.64] ;  /* 0x00000004f6f47981 */ /* 0x000f28000c1e1100 */
[----:B------:R-:W4:Y:S04]  /*2fd10*/  LDG.E.U8 R242, desc[UR4][R248.64] ;  /* 0x00000004f8f27981 */ /* 0x000f28000c1e1100 */
[----:B0-----:R-:W4:Y:S04]  /*2fd20*/  LDL R123, [R1+0x1eb0] ;  /* 0x001eb000017b7983 */ /* 0x001f280000100800 */
[----:B------:R-:W4:Y:S04]  /*2fd30*/  LDL.LU.64 R28, [R1+0x5c0] ;  /* 0x0005c000011c7983 */ /* 0x000f280000300a00 */
[----:B------:R0:W-:Y:S04]  /*2fd40*/  STL [R1+0xba0], R236 ;  /* 0x000ba0ec01007387 */ /* 0x0001e80000100800 */
[----:B------:R-:W4:Y:S04]  /*2fd50*/  LDL.LU.64 R32, [R1+0x5b8] ;  /* 0x0005b80001207983 */ /* 0x000f280000300a00 */
[----:B------:R-:W4:Y:S04]  /*2fd60*/  LDG.E.U8 R152, desc[UR4][R152.64] ;  /* 0x0000000498987981 */ /* 0x000f28000c1e1100 */
[----:B------:R-:W4:Y:S01]  /*2fd70*/  LDG.E.U8 R165, desc[UR4][R232.64] ;  /* 0x00000004e8a57981 */ /* 0x000f22000c1e1100 */
[----:B--2---:R-:W-:-:S03]  /*2fd80*/  IADD3 R230, P6, R0, R25, RZ ;  /* 0x0000001900e67210 */ /* 0x004fc60007fde0ff */
[----:B------:R-:W2:Y:S04]  /*2fd90*/  LDL R25, [R1+0x1ebc] ;  /* 0x001ebc0001197983 */ /* 0x000ea80000100800 */
[----:B------:R-:W2:Y:S04]  /*2fda0*/  LDG.E.U8 R243, desc[UR4][R250.64] ;  /* 0x00000004faf37981 */ /* 0x000ea8000c1e1100 */
[----:B------:R-:W2:Y:S01]  /*2fdb0*/  LDG.E.U8 R250, desc[UR4][R120.64] ;  /* 0x0000000478fa7981 */ /* 0x000ea2000c1e1100 */
[----:B---3--:R-:W-:-:S03]  /*2fdc0*/  IMAD.X R231, R15, 0x1, R20, P6 ;  /* 0x000000010fe77824 */ /* 0x008fc600030e0614 */
[----:B------:R-:W3:Y:S04]  /*2fdd0*/  LDL R20, [R1+0x1eb8] ;  /* 0x001eb80001147983 */ /* 0x000ee80000100800 */
[----:B------:R-:W-:Y:S04]  /*2fde0*/  STL [R1+0xb9c], R235 ;  /* 0x000b9ceb01007387 */ /* 0x000fe80000100800 */
[----:B------:R1:W-:Y:S01]  /*2fdf0*/  STL [R1+0xb98], R122 ;  /* 0x000b987a01007387 */ /* 0x0003e20000100800 */
[----:B0-----:R-:W-:-:S03]  /*2fe00*/  IADD3 R236, P6, R0, R52, RZ ;  /* 0x0000003400ec7210 */ /* 0x001fc60007fde0ff */
[----:B------:R-:W3:Y:S04]  /*2fe10*/  LDL.LU.64 R52, [R1+0x5d8] ;  /* 0x0005d80001347983 */ /* 0x000ee80000300a00 */
[----:B------:R-:W3:Y:S04]  /*2fe20*/  LDG.E.U8 R251, desc[UR4][R130.64] ;  /* 0x0000000482fb7981 */ /* 0x000ee8000c1e1100 */
[----:B-1----:R-:W3:Y:S04]  /*2fe30*/  LDL R122, [R1+0x1ec4] ;  /* 0x001ec400017a7983 */ /* 0x002ee80000100800 */
[----:B------:R-:W3:Y:S04]  /*2fe40*/  LDG.E.U8 R249, desc[UR4][R126.64] ;  /* 0x000000047ef97981 */ /* 0x000ee8000c1e1100 */
[----:B------:R-:W3:Y:S01]  /*2fe50*/  LDG.E.U8 R248, desc[UR4][R124.64] ;  /* 0x000000047cf87981 */ /* 0x000ee2000c1e1100 */
[----:B----4-:R-:W-:-:S03]  /*2fe60*/  IMAD.X R237, R15, 0x1, R24, P6 ;  /* 0x000000010fed7824 */ /* 0x010fc600030e0618 */
[----:B------:R-:W4:Y:S04]  /*2fe70*/  LDL R24, [R1+0x1ec0] ;  /* 0x001ec00001187983 */ /* 0x000f280000100800 */
[----:B------:R0:W-:Y:S04]  /*2fe80*/  STL [R1+0xb94], R234 ;  /* 0x000b94ea01007387 */ /* 0x0001e80000100800 */
[----:B------:R-:W4:Y:S04]  /*2fe90*/  LDG.E.U8 R164, desc[UR4][R230.64] ;  /* 0x00000004e6a47981 */ /* 0x000f28000c1e1100 */
[----:B------:R-:W4:Y:S01]  /*2fea0*/  LDG.E.U8 R124, desc[UR4][R128.64] ;  /* 0x00000004807c7981 */ /* 0x000f22000c1e1100 */
[----:B0-----:R-:W-:-:S03]  /*2feb0*/  IADD3 R234, P6, R0, R216, RZ ;  /* 0x000000d800ea7210 */ /* 0x001fc60007fde0ff */
[----:B------:R-:W4:Y:S04]  /*2fec0*/  LDL.LU.64 R216, [R1+0x5d0] ;  /* 0x0005d00001d87983 */ /* 0x000f280000300a00 */
[----:B------:R2:W-:Y:S04]  /*2fed0*/  STL [R1+0xb90], R240 ;  /* 0x000b90f001007387 */ /* 0x0005e80000100800 */
[----:B------:R-:W4:Y:S04]  /*2fee0*/  LDL R121, [R1+0x1ecc] ;  /* 0x001ecc0001797983 */ /* 0x000f280000100800 */
[----:B------:R-:W4:Y:S01]  /*2fef0*/  LDL R120, [R1+0x1ec8] ;  /* 0x001ec80001787983 */ /* 0x000f220000100800 */
[----:B------:R-:W-:-:S03]  /*2ff00*/  IMAD.X R235, R15, 0x1, R123, P6 ;  /* 0x000000010feb7824 */ /* 0x000fc600030e067b */
[----:B------:R-:W4:Y:S04]  /*2ff10*/  LDL.LU.64 R130, [R1+0x5e8] ;  /* 0x0005e80001827983 */ /* 0x000f280000300a00 */
[----:B------:R-:W-:Y:S04]  /*2ff20*/  STL [R1+0xb8c], R239 ;  /* 0x000b8cef01007387 */ /* 0x000fe80000100800 */
[----:B------:R-:W4:Y:S04]  /*2ff30*/  LDG.E.U8 R125, desc[UR4][R132.64] ;  /* 0x00000004847d7981 */ /* 0x000f28000c1e1100 */
[----:B------:R-:W4:Y:S04]  /*2ff40*/  LDG.E.U8 R246, desc[UR4][R28.64] ;  /* 0x000000041cf67981 */ /* 0x000f28000c1e1100 */
[----:B------:R-:W4:Y:S04]  /*2ff50*/  LDG.E.U8 R247, desc[UR4][R32.64] ;  /* 0x0000000420f77981 */ /* 0x000f28000c1e1100 */
[----:B------:R-:W4:Y:S04]  /*2ff60*/  LDG.E.U8 R163, desc[UR4][R236.64] ;  /* 0x00000004eca37981 */ /* 0x000f28000c1e1100 */
[----:B------:R-:W4:Y:S01]  /*2ff70*/  LDG.E.U8 R162, desc[UR4][R234.64] ;  /* 0x00000004eaa27981 */ /* 0x000f22000c1e1100 */
[----:B--2---:R-:W-:-:S03]  /*2ff80*/  IADD3 R240, P6, R0, R25, RZ ;  /* 0x0000001900f07210 */ /* 0x004fc60007fde0ff */
[----:B------:R-:W2:Y:S04]  /*2ff90*/  LDL R25, [R1+0x1ed4] ;  /* 0x001ed40001197983 */ /* 0x000ea80000100800 */
[----:B------:R0:W-:Y:S01]  /*2ffa0*/  STL [R1+0xb84], R238 ;  /* 0x000b84ee01007387 */ /* 0x0001e20000100800 */
[----:B---3--:R-:W-:-:S03]  /*2ffb0*/  IMAD.X R241, R15, 0x1, R20, P6 ;  /* 0x000000010ff17824 */ /* 0x008fc600030e0614 */
[----:B------:R-:W3:Y:S04]  /*2ffc0*/  LDL R20, [R1+0x1ed0] ;  /* 0x001ed00001147983 */ /* 0x000ee80000100800 */
[----:B------:R-:W3:Y:S01]  /*2ffd0*/  LDG.E.U8 R128, desc[UR4][R52.64] ;  /* 0x0000000434807981 */ /* 0x000ee2000c1e1100 */
[----:B0-----:R-:W-:-:S03]  /*2ffe0*/  IADD3 R238, P6, R0, R122, RZ ;  /* 0x0000007a00ee7210 */ /* 0x001fc60007fde0ff */
[----:B------:R-:W3:Y:S04]  /*2fff0*/  LDL.LU.64 R122, [R1+0x600] ;  /* 0x00060000017a7983 */ /* 0x000ee80000300a00 */
[----:B------:R-:W3:Y:S04]  /*30000*/  LDL.LU.64 R126, [R1+0x5f8] ;  /* 0x0005f800017e7983 */ /* 0x000ee80000300a00 */
[----:B------:R-:W-:Y:S01]  /*30010*/  STL [R1+0xb08], R245 ;  /* 0x000b08f501007387 */ /* 0x000fe20000100800 */
[----:B----4-:R-:W-:-:S03]  /*30020*/  IMAD.X R239, R15, 0x1, R24, P6 ;  /* 0x000000010fef7824 */ /* 0x010fc600030e0618 */
[----:B------:R-:W4:Y:S04]  /*30030*/  LDL R24, [R1+0x1edc] ;  /* 0x001edc0001187983 */ /* 0x000f280000100800 */
[----:B------:R0:W-:Y:S04]  /*30040*/  STL [R1+0xb80], R244 ;  /* 0x000b80f401007387 */ /* 0x0001e80000100800 */
[----:B------:R-:W4:Y:S01]  /*30050*/  LDG.E.U8 R129, desc[UR4][R216.64] ;  /* 0x00000004d8817981 */ /* 0x000f22000c1e1100 */
[----:B0-----:R-:W-:-:S03]  /*30060*/  IADD3 R244, P6, R0, R121, RZ ;  /* 0x0000007900f47210 */ /* 0x001fc60007fde0ff */
[----:B------:R-:W4:Y:S02]  /*30070*/  LDL R121, [R1+0x1ed8] ;  /* 0x001ed80001797983 */ /* 0x000f240000100800 */
[----:B------:R-:W-:Y:S02]  /*30080*/  IMAD.X R245, R15, 0x1, R120, P6 ;  /* 0x000000010ff57824 */ /* 0x000fe400030e0678 */
[----:B------:R-:W4:Y:S04]  /*30090*/  LDL.LU.64 R132, [R1+0x618] ;  /* 0x0006180001847983 */ /* 0x000f280000300a00 */
[----:B------:R2:W-:Y:S04]  /*300a0*/  STL [R1+0xb7c], R242 ;  /* 0x000b7cf201007387 */ /* 0x0005e80000100800 */
[----:B------:R-:W-:Y:S04]  /*300b0*/  STL [R1+0xb78], R243 ;  /* 0x000b78f301007387 */ /* 0x000fe80000100800 */
[----:B------:R-:W4:Y:S01]  /*300c0*/  LDG.E.U8 R131, desc[UR4][R130.64] ;  /* 0x0000000482837981 */ /* 0x000f22000c1e1100 */
[----:B--2---:R-:W-:-:S03]  /*300d0*/  IADD3 R242, P6, R0, R25, RZ ;  /* 0x0000001900f27210 */ /* 0x004fc60007fde0ff */
[----:B------:R-:W2:Y:S04]  /*300e0*/  LDL R25, [R1+0x1ee4] ;  /* 0x001ee40001197983 */ /* 0x000ea80000100800 */
[----:B------:R-:W-:Y:S04]  /*300f0*/  STL [R1+0xb70], R251 ;  /* 0x000b70fb01007387 */ /* 0x000fe80000100800 */
[----:B------:R0:W-:Y:S04]  /*30100*/  STL [R1+0xb74], R250 ;  /* 0x000b74fa01007387 */ /* 0x0001e80000100800 */
[----:B0-----:R-:W2:Y:S01]  /*30110*/  LDL.LU.64 R250, [R1+0x610] ;  /* 0x0006100001fa7983 */ /* 0x001ea20000300a00 */
[----:B---3--:R-:W-:-:S03]  /*30120*/  IMAD.X R243, R15, 0x1, R20, P6 ;  /* 0x000000010ff37824 */ /* 0x008fc600030e0614 */
[----:B------:R-:W3:Y:S04]  /*30130*/  LDL R20, [R1+0x1ee0] ;  /* 0x001ee00001147983 */ /* 0x000ee80000100800 */
[----:B------:R-:W3:Y:S04]  /*30140*/  LDL.LU.64 R28, [R1+0x628] ;  /* 0x00062800011c7983 */ /* 0x000ee80000300a00 */
[----:B------:R-:W3:Y:S04]  /*30150*/  LDL.LU.64 R32, [R1+0x620] ;  /* 0x0006200001207983 */ /* 0x000ee80000300a00 */
[----:B------:R-:W3:Y:S04]  /*30160*/  LDL.LU.64 R52, [R1+0x640] ;  /* 0x0006400001347983 */ /* 0x000ee80000300a00 */
[----:B------:R-:W-:Y:S04]  /*30170*/  STL [R1+0xb64], R249 ;  /* 0x000b64f901007387 */ /* 0x000fe80000100800 */
[----:B------:R4:W-:Y:S04]  /*30180*/  STL [R1+0xb6c], R248 ;  /* 0x000b6cf801007387 */ /* 0x0009e80000100800 */
[----:B------:R-:W3:Y:S04]  /*30190*/  LDL R120, [R1+0x1eec] ;  /* 0x001eec0001787983 */ /* 0x000ee80000100800 */
[----:B------:R-:W3:Y:S01]  /*301a0*/  LDG.E.U8 R123, desc[UR4][R122.64] ;  /* 0x000000047a7b7981 */ /* 0x000ee2000c1e1100 */
[----:B----4-:R-:W-:-:S03]  /*301b0*/  IADD3 R248, P6, R0, R24, RZ ;  /* 0x0000001800f87210 */ /* 0x010fc60007fde0ff */
[----:B------:R-:W4:Y:S04]  /*301c0*/  LDL R24, [R1+0x1ee8] ;  /* 0x001ee80001187983 */ /* 0x000f280000100800 */
[----:B------:R-:W4:Y:S04]  /*301d0*/  LDL.LU.64 R216, [R1+0x638] ;  /* 0x0006380001d87983 */ /* 0x000f280000300a00 */
[----:B------:R-:W4:Y:S01]  /*301e0*/  LDG.E.U8 R127, desc[UR4][R126.64] ;  /* 0x000000047e7f7981 */ /* 0x000f22000c1e1100 */
[----:B------:R-:W-:-:S03]  /*301f0*/  IMAD.X R249, R15, 0x1, R121, P6 ;  /* 0x000000010ff97824 */ /* 0x000fc600030e0679 */
[----:B------:R-:W4:Y:S04]  /*30200*/  LDG.E.U8 R121, desc[UR4][R26.64] ;  /* 0x000000041a797981 */ /* 0x000f28000c1e1100 */
[----:B------:R-:W-:Y:S04]  /*30210*/  STL [R1+0xb60], R125 ;  /* 0x000b607d01007387 */ /* 0x000fe80000100800 */
[----:B------:R0:W-:Y:S04]  /*30220*/  STL [R1+0xae8], R124 ;  /* 0x000ae87c01007387 */ /* 0x0001e80000100800 */
[----:B0-----:R-:W4:Y:S04]  /*30230*/  LDL.LU.64 R124, [R1+0x650] ;  /* 0x00065000017c7983 */ /* 0x001f280000300a00 */
[----:B------:R-:W-:Y:S04]  /*30240*/  STL [R1+0xb58], R247 ;  /* 0x000b58f701007387 */ /* 0x000fe80000100800 */
[----:B------:R-:W-:Y:S04]  /*30250*/  STL [R1+0xb5c], R246 ;  /* 0x000b5cf601007387 */ /* 0x000fe80000100800 */
[----:B------:R-:W4:Y:S04]  /*30260*/  LDL R27, [R1+0x1ef4] ;  /* 0x001ef400011b7983 */ /* 0x000f280000100800 */
[----:B------:R-:W4:Y:S04]  /*30270*/  LDL R26, [R1+0x1ef0] ;  /* 0x001ef000011a7983 */ /* 0x000f280000100800 */
[----:B------:R-:W-:Y:S04]  /*30280*/  STL [R1+0xb50], R129 ;  /* 0x000b508101007387 */ /* 0x000fe80000100800 */
[----:B------:R0:W-:Y:S04]  /*30290*/  STL [R1+0xb54], R128 ;  /* 0x000b548001007387 */ /* 0x0001e80000100800 */
[----:B0-----:R-:W4:Y:S04]  /*302a0*/  LDL.LU.64 R128, [R1+0x668] ;  /* 0x0006680001807983 */ /* 0x001f280000300a00 */
[----:B------:R0:W-:Y:S04]  /*302b0*/  STL [R1+0xb4c], R131 ;  /* 0x000b4c8301007387 */ /* 0x0001e80000100800 */
[----:B0-----:R-:W4:Y:S01]  /*302c0*/  LDL.LU.64 R130, [R1+0x660] ;  /* 0x0006600001827983 */ /* 0x001f220000300a00 */
[----:B--2---:R-:W-:-:S03]  /*302d0*/  IADD3 R246, P6, R0, R25, RZ ;  /* 0x0000001900f67210 */ /* 0x004fc60007fde0ff */
[----:B------:R-:W2:Y:S02]  /*302e0*/  LDL R25, [R1+0x1efc] ;  /* 0x001efc0001197983 */ /* 0x000ea40000100800 */
[----:B---3--:R-:W-:Y:S02]  /*302f0*/  IMAD.X R247, R15, 0x1, R20, P6 ;  /* 0x000000010ff77824 */ /* 0x008fe400030e0614 */
[----:B------:R-:W3:Y:S01]  /*30300*/  LDL R20, [R1+0x1ef8] ;  /* 0x001ef80001147983 */ /* 0x000ee20000100800 */
[----:B------:R-:W-:-:S03]  /*30310*/  IADD3 R120, P6, R0, R120, RZ ;  /* 0x0000007800787210 */ /* 0x000fc60007fde0ff */
[----:B----4-:R0:W-:Y:S02]  /*30320*/  STL [R1+0xb44], R121 ;  /* 0x000b447901007387 */ /* 0x0101e40000100800 */
[----:B0-----:R-:W-:Y:S02]  /*30330*/  IMAD.X R121, R15, 0x1, R24, P6 ;  /* 0x000000010f797824 */ /* 0x001fe400030e0618 */
[----:B------:R-:W4:Y:S04]  /*30340*/  LDL R24, [R1+0x1f04] ;  /* 0x001f040001187983 */ /* 0x000f280000100800 */
[----:B------:R0:W-:Y:S04]  /*30350*/  STL.64 [R1+0x200], R120 ;  /* 0x0002007801007387 */ /* 0x0001e80000100a00 */
[----:B0-----:R-:W2:Y:S04]  /*30360*/  LDG.E.U8 R120, desc[UR4][R132.64] ;  /* 0x0000000484787981 */ /* 0x001ea8000c1e1100 */
[----:B------:R-:W4:Y:S04]  /*30370*/  LDL R121, [R1+0x1f00] ;  /* 0x001f000001797983 */ /* 0x000f280000100800 */
[----:B------:R0:W-:Y:S04]  /*30380*/  STL [R1+0xac8], R123 ;  /* 0x000ac87b01007387 */ /* 0x0001e80000100800 */
[----:B0-----:R-:W4:Y:S04]  /*30390*/  LDL.LU.64 R122, [R1+0x680] ;  /* 0x00068000017a7983 */ /* 0x001f280000300a00 */
[----:B------:R0:W-:Y:S04]  /*303a0*/  STL [R1+0xb40], R127 ;  /* 0x000b407f01007387 */ /* 0x0001e80000100800 */
[----:B0-----:R-:W3:Y:S04]  /*303b0*/  LDL.LU.64 R126, [R1+0x678] ;  /* 0x00067800017e7983 */ /* 0x001ee80000300a00 */
[----:B------:R-:W4:Y:S04]  /*303c0*/  LDL.LU.64 R132, [R1+0x698] ;  /* 0x0006980001847983 */ /* 0x000f280000300a00 */
[----:B--2---:R0:W-:Y:S04]  /*303d0*/  STL [R1+0xb3c], R120 ;  /* 0x000b3c7801007387 */ /* 0x0041e80000100800 */
[----:B0-----:R0:W2:Y:S02]  /*303e0*/  LDG.E.U8 R120, desc[UR4][R250.64] ;  /* 0x00000004fa787981 */ /* 0x0010a4000c1e1100 */
[----:B0-----:R-:W-:-:S02]  /*303f0*/  IADD3 R250, P6, R0, R27, RZ ;  /* 0x0000001b00fa7210 */ /* 0x001fc40007fde0ff */
[----:B------:R-:W4:Y:S03]  /*30400*/  LDG.E.U8 R27, desc[UR4][R28.64] ;  /* 0x000000041c1b7981 */ /* 0x000f26000c1e1100 */
[----:B------:R-:W-:Y:S01]  /*30410*/  IMAD.X R251, R15, 0x1, R26, P6 ;  /* 0x000000010ffb7824 */ /* 0x000fe200030e061a */
[----:B---3--:R-:W3:Y:S04]  /*30420*/  LDG.E.U8 R127, desc[UR4][R126.64] ;  /* 0x000000047e7f7981 */ /* 0x008ee8000c1e1100 */
[----:B--2---:R0:W-:Y:S04]  /*30430*/  STL [R1+0xb38], R120 ;  /* 0x000b387801007387 */ /* 0x0041e80000100800 */
[----:B------:R-:W2:Y:S04]  /*30440*/  LDL R26, [R1+0x1f08] ;  /* 0x001f0800011a7983 */ /* 0x000ea80000100800 */
[----:B0-----:R-:W3:Y:S04]  /*30450*/  LDL R120, [R1+0x1f0c] ;  /* 0x001f0c0001787983 */ /* 0x001ee80000100800 */
[----:B------:R-:W2:Y:S04]  /*30460*/  LDL.LU.64 R28, [R1+0x2580] ;  /* 0x00258000011c7983 */ /* 0x000ea80000300a00 */
[----:B----4-:R0:W-:Y:S04]  /*30470*/  STL [R1+0xb34], R27 ;  /* 0x000b341b01007387 */ /* 0x0101e80000100800 */
[----:B0-----:R0:W4:Y:S02]  /*30480*/  LDG.E.U8 R27, desc[UR4][R32.64] ;  /* 0x00000004201b7981 */ /* 0x001124000c1e1100 */
[----:B0-----:R-:W-:-:S02]  /*30490*/  IADD3 R32, P6, R0, R25, RZ ;  /* 0x0000001900207210 */ /* 0x001fc40007fde0ff */
[----:B------:R-:W3:Y:S03]  /*304a0*/  LDG.E.U8 R25, desc[UR4][R52.64] ;  /* 0x0000000434197981 */ /* 0x000ee6000c1e1100 */
[----:B------:R-:W-:-:S05]  /*304b0*/  IMAD.X R33, R15, 0x1, R20, P6 ;  /* 0x000000010f217824 */ /* 0x000fca00030e0614 */
[----:B------:R0:W-:Y:S04]  /*304c0*/  STL.64 [R1+0x210], R32 ;  /* 0x0002102001007387 */ /* 0x0001e80000100a00 */
[----:B0-----:R-:W2:Y:S04]  /*304d0*/  LDL.LU.64 R32, [R1+0x2578] ;  /* 0x0025780001207983 */ /* 0x001ea80000300a00 */
[----:B------:R-:W2:Y:S04]  /*304e0*/  LDL.LU.64 R52, [R1+0x2570] ;  /* 0x0025700001347983 */ /* 0x000ea80000300a00 */
[----:B----4-:R0:W-:Y:S04]  /*304f0*/  STL [R1+0xb30], R27 ;  /* 0x000b301b01007387 */ /* 0x0101e80000100800 */
[----:B------:R-:W4:Y:S04]  /*30500*/  LDL R20, [R1+0x1f10] ;  /* 0x001f100001147983 */ /* 0x000f280000100800 */
[----:B0-----:R-:W4:Y:S04]  /*30510*/  LDL R27, [R1+0x1f14] ;  /* 0x001f1400011b7983 */ /* 0x001f280000100800 */
[----:B---3--:R0:W-:Y:S04]  /*30520*/  STL [R1+0xb2c], R25 ;  /* 0x000b2c1901007387 */ /* 0x0081e80000100800 */
[----:B0-----:R-:W3:Y:S01]  /*30530*/  LDG.E.U8 R25, desc[UR4][R216.64] ;  /* 0x00000004d8197981 */ /* 0x001ee2000c1e1100 */
[----:B------:R-:W-:-:S03]  /*30540*/  IADD3 R24, P6, R0, R24, RZ ;  /* 0x0000001800187210 */ /* 0x000fc60007fde0ff */
[----:B--2---:R-:W2:Y:S04]  /*30550*/  LDG.E.U8 R32, desc[UR4][R32.64] ;  /* 0x0000000420207981 */ /* 0x004ea8000c1e1100 */
[----:B------:R-:W2:Y:S04]  /*30560*/  LDL.LU.64 R216, [R1+0x2568] ;  /* 0x0025680001d87983 */ /* 0x000ea80000300a00 */
[----:B------:R-:W2:Y:S04]  /*30570*/  LDG.E.U8 R33, desc[UR4][R28.64] ;  /* 0x000000041c217981 */ /* 0x000ea8000c1e1100 */
[----:B---3--:R0:W-:Y:S02]  /*30580*/  STL [R1+0xb24], R25 ;  /* 0x000b241901007387 */ /* 0x0081e40000100800 */
[----:B0-----:R-:W-:-:S02]  /*30590*/  IMAD.X R25, R15, 0x1, R121, P6 ;  /* 0x000000010f197824 */ /* 0x001fc400030e0679 */
[----:B------:R0:W3:Y:S04]  /*305a0*/  LDG.E.U8 R121, desc[UR4][R124.64] ;  /* 0x000000047c797981 */ /* 0x0000e8000c1e1100 */
[----:B------:R1:W-:Y:S04]  /*305b0*/  STL.64 [R1+0x208], R24 ;  /* 0x0002081801007387 */ /* 0x0003e80000100a00 */
[----:B-1----:R-:W4:Y:S01]  /*305c0*/  LDL.LU.64 R24, [R1+0x2560] ;  /* 0x0025600001187983 */ /* 0x002f220000300a00 */
[----:B0-----:R-:W-:-:S03]  /*305d0*/  IADD3 R124, P6, R0, R120, RZ ;  /* 0x00000078007c7210 */ /* 0x001fc60007fde0ff */
[----:B----4-:R-:W4:Y:S02]  /*305e0*/  LDG.E.U8 R24, desc[UR4][R24.64] ;  /* 0x0000000418187981 */ /* 0x010f24000c1e1100 */
[----:B------:R-:W-:Y:S02]  /*305f0*/  IMAD.X R125, R15, 0x1, R26, P6 ;  /* 0x000000010f7d7824 */ /* 0x000fe400030e061a */
[----:B------:R-:W2:Y:S04]  /*30600*/  LDL R25, [R1+0x1f1c] ;  /* 0x001f1c0001197983 */ /* 0x000ea80000100800 */
[----:B----4-:R0:W-:Y:S04]  /*30610*/  STL [R1+0xaac], R24 ;  /* 0x000aac1801007387 */ /* 0x0101e80000100800 */
[----:B0-----:R-:W4:Y:S04]  /*30620*/  LDL R24, [R1+0x1f18] ;  /* 0x001f180001187983 */ /* 0x001f280000100800 */
[----:B---3--:R0:W-:Y:S04]  /*30630*/  STL [R1+0xb20], R121 ;  /* 0x000b207901007387 */ /* 0x0081e80000100800 */
[----:B0-----:R-:W3:Y:S04]  /*30640*/  LDL.LU.64 R120, [R1+0x6b8] ;  /* 0x0006b80001787983 */ /* 0x001ee80000300a00 */
[----:B------:R0:W-:Y:S04]  /*30650*/  STL.64 [R1+0x220], R124 ;  /* 0x0002207c01007387 */ /* 0x0001e80000100a00 */
[----:B------:R-:W4:Y:S04]  /*30660*/  LDL R26, [R1+0x1f20] ;  /* 0x001f2000011a7983 */ /* 0x000f280000100800 */
[----:B0-----:R-:W2:Y:S04]  /*30670*/  LDG.E.U8 R125, desc[UR4][R128.64] ;  /* 0x00000004807d7981 */ /* 0x001ea8000c1e1100 */
[----:B------:R0:W4:Y:S04]  /*30680*/  LDG.E.U8 R129, desc[UR4][R130.64] ;  /* 0x0000000482817981 */ /* 0x000128000c1e1100 */
[----:B------:R-:W4:Y:S01]  /*30690*/  LDL R128, [R1+0x1f24] ;  /* 0x001f240001807983 */ /* 0x000f220000100800 */
[----:B0-----:R-:W-:-:S03]  /*306a0*/  IADD3 R130, P6, R0, R27, RZ ;  /* 0x0000001b00827210 */ /* 0x001fc60007fde0ff */
[----:B------:R0:W4:Y:S02]  /*306b0*/  LDG.E.U8 R27, desc[UR4][R122.64] ;  /* 0x000000047a1b7981 */ /* 0x000124000c1e1100 */
[----:B------:R-:W-:Y:S02]  /*306c0*/  IMAD.X R131, R15, 0x1, R20, P6 ;  /* 0x000000010f837824 */ /* 0x000fe400030e0614 */
[----:B---3--:R-:W3:Y:S04]  /*306d0*/  LDG.E.U8 R120, desc[UR4][R120.64] ;  /* 0x0000000478787981 */ /* 0x008ee8000c1e1100 */
[----:B--2---:R1:W-:Y:S01]  /*306e0*/  STL [R1+0xb1c], R125 ;  /* 0x000b1c7d01007387 */ /* 0x0043e20000100800 */
[----:B0-----:R-:W-:-:S03]  /*306f0*/  IADD3 R122, P6, R0, R25, RZ ;  /* 0x00000019007a7210 */ /* 0x001fc60007fde0ff */
[----:B------:R-:W2:Y:S04]  /*30700*/  LDG.E.U8 R121, desc[UR4][R30.64] ;  /* 0x000000041e797981 */ /* 0x000ea8000c1e1100 */
[----:B-1----:R-:W3:Y:S04]  /*30710*/  LDL.LU.64 R124, [R1+0x6d0] ;  /* 0x0006d000017c7983 */ /* 0x002ee80000300a00 */
[----:B------:R-:W2:Y:S01]  /*30720*/  LDL R20, [R1+0x1f2c] ;  /* 0x001f2c0001147983 */ /* 0x000ea20000100800 */
[----:B----4-:R-:W-:-:S03]  /*30730*/  IMAD.X R123, R15, 0x1, R24, P6 ;  /* 0x000000010f7b7824 */ /* 0x010fc600030e0618 */
[----:B------:R0:W-:Y:S04]  /*30740*/  STL.64 [R1+0x218], R130 ;  /* 0x0002188201007387 */ /* 0x0001e80000100a00 */
[----:B0-----:R-:W4:Y:S04]  /*30750*/  LDL.LU.64 R130, [R1+0x6e8] ;  /* 0x0006e80001827983 */ /* 0x001f280000300a00 */
[----:B------:R-:W3:Y:S04]  /*30760*/  LDL R25, [R1+0x1f28] ;  /* 0x001f280001197983 */ /* 0x000ee80000100800 */
[----:B------:R0:W-:Y:S04]  /*30770*/  STL [R1+0xb18], R129 ;  /* 0x000b188101007387 */ /* 0x0001e80000100800 */
[----:B------:R-:W4:Y:S04]  /*30780*/  LDL R24, [R1+0x1f34] ;  /* 0x001f340001187983 */ /* 0x000f280000100800 */
[----:B------:R-:W-:Y:S04]  /*30790*/  STL.64 [R1+0x230], R122 ;  /* 0x0002307a01007387 */ /* 0x000fe80000100a00 */
[----:B0-----:R-:W4:Y:S04]  /*307a0*/  LDG.E.U8 R129, desc[UR4][R132.64] ;  /* 0x0000000484817981 */ /* 0x001f28000c1e1100 */
[----:B------:R0:W-:Y:S04]  /*307b0*/  STL [R1+0xb14], R27 ;  /* 0x000b141b01007387 */ /* 0x0001e80000100800 */
[----:B------:R1:W4:Y:S04]  /*307c0*/  LDG.E.U8 R132, desc[UR4][R216.64] ;  /* 0x00000004d8847981 */ /* 0x000328000c1e1100 */
[----:B0-----:R-:W4:Y:S04]  /*307d0*/  LDL R27, [R1+0x1f30] ;  /* 0x001f3000011b7983 */ /* 0x001f280000100800 */
[----:B------:R-:W4:Y:S01]  /*307e0*/  LDL.LU.64 R122, [R1+0x6f8] ;  /* 0x0006f800017a7983 */ /* 0x000f220000300a00 */
[----:B-1----:R-:W-:-:S03]  /*307f0*/  IADD3 R216, P6, R0, R128, RZ ;  /* 0x0000008000d87210 */ /* 0x002fc60007fde0ff */
[----:B------:R2:W4:Y:S02]  /*30800*/  LDG.E.U8 R133, desc[UR4][R52.64] ;  /* 0x0000000434857981 */ /* 0x000524000c1e1100 */
[----:B------:R-:W-:Y:S02]  /*30810*/  IMAD.X R217, R15, 0x1, R26, P6 ;  /* 0x000000010fd97824 */ /* 0x000fe400030e061a */
[----:B------:R0:W-:Y:S04]  /*30820*/  STL [R1+0xb10], R127 ;  /* 0x000b107f01007387 */ /* 0x0001e80000100800 */
[----:B0-----:R-:W4:Y:S04]  /*30830*/  LDL.LU.64 R126, [R1+0x718] ;  /* 0x00071800017e7983 */ /* 0x001f280000300a00 */
[----:B------:R-:W4:Y:S01]  /*30840*/  LDL R26, [R1+0x1f3c] ;  /* 0x001f3c00011a7983 */ /* 0x000f220000100800 */
[----:B--2---:R-:W-:-:S03]  /*30850*/  IADD3 R52, P6, R0, R20, RZ ;  /* 0x0000001400347210 */ /* 0x004fc60007fde0ff */
[----:B------:R-:W2:Y:S02]  /*30860*/  LDL R20, [R1+0x1f38] ;  /* 0x001f380001147983 */ /* 0x000ea40000100800 */
[C---:B---3--:R-:W-:Y:S01]  /*30870*/  IMAD.X R53, R15.reuse, 0x1, R25, P6 ;  /* 0x000000010f357824 */ /* 0x048fe200030e0619 */
[----:B----4-:R-:W-:Y:S01]  /*30880*/  IADD3 R24, P6, R0, R24, RZ ;  /* 0x0000001800187210 */ /* 0x010fe20007fde0ff */
[----:B------:R0:W-:Y:S04]  /*30890*/  STL [R1+0xb0c], R129 ;  /* 0x000b0c8101007387 */ /* 0x0001e80000100800 */
[----:B0-----:R-:W3:Y:S01]  /*308a0*/  LDL.LU.64 R128, [R1+0x728] ;  /* 0x0007280001807983 */ /* 0x001ee20000300a00 */
[----:B------:R-:W-:-:S03]  /*308b0*/  IMAD.X R25, R15, 0x1, R27, P6 ;  /* 0x000000010f197824 */ /* 0x000fc600030e061b */
[----:B------:R-:W-:Y:S04]  /*308c0*/  STL [R1+0xaa8], R133 ;  /* 0x000aa88501007387 */ /* 0x000fe80000100800 */
[----:B------:R0:W-:Y:S04]  /*308d0*/  STL [R1+0xb04], R132 ;  /* 0x000b048401007387 */ /* 0x0001e80000100800 */
[----:B0-----:R-:W4:Y:S04]  /*308e0*/  LDL.LU.64 R132, [R1+0x720] ;  /* 0x0007200001847983 */ /* 0x001f280000300a00 */
[----:B------:R0:W-:Y:S01]  /*308f0*/  STL [R1+0xb00], R32 ;  /* 0x000b002001007387 */ /* 0x0001e20000100800 */
[----:B------:R-:W-:-:S03]  /*30900*/  IADD3 R26, P6, R0, R26, RZ ;  /* 0x0000001a001a7210 */ /* 0x000fc60007fde0ff */
[----:B------:R-:W3:Y:S04]  /*30910*/  LDL R29, [R1+0x1f40] ;  /* 0x001f4000011d7983 */ /* 0x000ee80000100800 */
[----:B------:R-:W3:Y:S04]  /*30920*/  LDL R28, [R1+0x1f4c] ;  /* 0x001f4c00011c7983 */ /* 0x000ee80000100800 */
[----:B0-----:R-:W3:Y:S04]  /*30930*/  LDL R32, [R1+0x1f44] ;  /* 0x001f440001207983 */ /* 0x001ee80000100800 */
[----:B------:R-:W3:Y:S04]  /*30940*/  LDL R31, [R1+0x1f48] ;  /* 0x001f4800011f7983 */ /* 0x000ee80000100800 */
[----:B------:R0:W-:Y:S04]  /*30950*/  STL [R1+0xafc], R33 ;  /* 0x000afc2101007387 */ /* 0x0001e80000100800 */
[----:B------:R-:W3:Y:S04]  /*30960*/  LDL R30, [R1+0x1f54] ;  /* 0x001f5400011e7983 */ /* 0x000ee80000100800 */
[----:B0-----:R-:W3:Y:S04]  /*30970*/  LDG.E.U8 R33, desc[UR4][R124.64] ;  /* 0x000000047c217981 */ /* 0x001ee8000c1e1100 */
[----:B------:R-:W3:Y:S04]  /*30980*/  LDL.LU.64 R124, [R1+0x758] ;  /* 0x00075800017c7983 */ /* 0x000ee80000300a00 */
[----:B------:R0:W-:Y:S04]  /*30990*/  STL [R1+0xaf8], R120 ;  /* 0x000af87801007387 */ /* 0x0001e80000100800 */
[----:B0-----:R-:W3:Y:S01]  /*309a0*/  LDG.E.U8 R120, desc[UR4][R130.64] ;  /* 0x0000000482787981 */ /* 0x001ee2000c1e1100 */
[----:B--2---:R-:W-:-:S03]  /*309b0*/  IMAD.X R27, R15, 0x1, R20, P6 ;  /* 0x000000010f1b7824 */ /* 0x004fc600030e0614 */
[----:B------:R-:W2:Y:S04]  /*309c0*/  LDL R20, [R1+0x1f50] ;  /* 0x001f500001147983 */ /* 0x000ea80000100800 */
[----:B------:R0:W-:Y:S04]  /*309d0*/  STL [R1+0xaf4], R121 ;  /* 0x000af47901007387 */ /* 0x0001e80000100800 */
[----:B------:R-:W2:Y:S04]  /*309e0*/  LDL.LU.64 R130, [R1+0x768] ;  /* 0x0007680001827983 */ /* 0x000ea80000300a00 */
[----:B0-----:R3:W2:Y:S04]  /*309f0*/  LDG.E.U8 R121, desc[UR4][R60.64] ;  /* 0x000000043c797981 */ /* 0x0016a8000c1e1100 */
[----:B----4-:R-:W4:Y:S01]  /*30a00*/  LDG.E.U8 R133, desc[UR4][R132.64] ;  /* 0x0000000484857981 */ /* 0x010f22000c1e1100 */
[----:B---3--:R-:W-:-:S03]  /*30a10*/  IADD3 R60, P6, R0, R32, RZ ;  /* 0x00000020003c7210 */ /* 0x008fc60007fde0ff */
[----:B------:R-:W3:Y:S04]  /*30a20*/  LDL R32, [R1+0x1f5c] ;  /* 0x001f5c0001207983 */ /* 0x000ee80000100800 */
[----:B------:R0:W-:Y:S04]  /*30a30*/  STL [R1+0xaf0], R33 ;  /* 0x000af02101007387 */ /* 0x0001e80000100800 */
[----:B0-----:R-:W4:Y:S04]  /*30a40*/  LDG.E.U8 R33, desc[UR4][R34.64] ;  /* 0x0000000422217981 */ /* 0x001f28000c1e1100 */
[----:B------:R-:W3:Y:S04]  /*30a50*/  LDL R35, [R1+0x1f58] ;  /* 0x001f580001237983 */ /* 0x000ee80000100800 */
[----:B------:R0:W-:Y:S04]  /*30a60*/  STL [R1+0xaec], R120 ;  /* 0x000aec7801007387 */ /* 0x0001e80000100800 */
[----:B0-----:R-:W3:Y:S04]  /*30a70*/  LDG.E.U8 R120, desc[UR4][R122.64] ;  /* 0x000000047a787981 */ /* 0x001ee8000c1e1100 */
[----:B------:R-:W3:Y:S04]  /*30a80*/  LDG.E.U8 R122, desc[UR4][R36.64] ;  /* 0x00000004247a7981 */ /* 0x000ee8000c1e1100 */
[----:B------:R-:W3:Y:S04]  /*30a90*/  LDG.E.U8 R123, desc[UR4][R128.64] ;  /* 0x00000004807b7981 */ /* 0x000ee8000c1e1100 */
[----:B--2---:R0:W-:Y:S04]  /*30aa0*/  STL [R1+0xae4], R121 ;  /* 0x000ae47901007387 */ /* 0x0041e80000100800 */
[----:B------:R-:W2:Y:S04]  /*30ab0*/  LDL R34, [R1+0x1f64] ;  /* 0x001f640001227983 */ /* 0x000ea80000100800 */
[----:B------:R-:W2:Y:S04]  /*30ac0*/  LDL R37, [R1+0x1f60] ;  /* 0x001f600001257983 */ /* 0x000ea80000100800 */
[----:B0-----:R-:W3:Y:S04]  /*30ad0*/  LDG.E.U8 R121, desc[UR4][R126.64] ;  /* 0x000000047e797981 */ /* 0x001ee8000c1e1100 */
[----:B------:R-:W2:Y:S01]  /*30ae0*/  LDL.LU.64 R126, [R1+0x778] ;  /* 0x00077800017e7983 */ /* 0x000ea20000300a00 */
[----:B------:R-:W-:Y:S01]  /*30af0*/  IMAD.X R61, R15, 0x1, R29, P6 ;  /* 0x000000010f3d7824 */ /* 0x000fe200030e061d */
[----:B------:R-:W-:-:S02]  /*30b00*/  IADD3 R28, P6, R0, R28, RZ ;  /* 0x0000001c001c7210 */ /* 0x000fc40007fde0ff */
[----:B------:R-:W2:Y:S03]  /*30b10*/  LDL R36, [R1+0x1f6c] ;  /* 0x001f6c0001247983 */ /* 0x000ea60000100800 */
[----:B------:R-:W-:Y:S01]  /*30b20*/  IMAD.X R29, R15, 0x1, R31, P6 ;  /* 0x000000010f1d7824 */ /* 0x000fe200030e061f */
[----:B------:R-:W-:-:S05]  /*30b30*/  IADD3 R30, P6, R0, R30, RZ ;  /* 0x0000001e001e7210 */ /* 0x000fca0007fde0ff */
[----:B------:R-:W-:Y:S02]  /*30b40*/  IMAD.X R31, R15, 0x1, R20, P6 ;  /* 0x000000010f1f7824 */ /* 0x000fe400030e0614 */
[----:B------:R-:W2:Y:S04]  /*30b50*/  LDL R20, [R1+0x1f68] ;  /* 0x001f680001147983 */ /* 0x000ea80000100800 */
[----:B----4-:R-:W-:Y:S04]  /*30b60*/  STL [R1+0xaa4], R33 ;  /* 0x000aa42101007387 */ /* 0x010fe80000100800 */
[----:B------:R-:W4:Y:S04]  /*30b70*/  LDL.LU.64 R128, [R1+0x790] ;  /* 0x0007900001807983 */ /* 0x000f280000300a00 */
[----:B---3--:R-:W-:Y:S04]  /*30b80*/  STL [R1+0xadc], R121 ;  /* 0x000adc7901007387 */ /* 0x008fe80000100800 */
[----:B------:R0:W-:Y:S04]  /*30b90*/  STL [R1+0xae0], R120 ;  /* 0x000ae07801007387 */ /* 0x0001e80000100800 */
[----:B--2---:R-:W2:Y:S04]  /*30ba0*/  LDG.E.U8 R45, desc[UR4][R126.64] ;  /* 0x000000047e2d7981 */ /* 0x004ea8000c1e1100 */
[----:B0-----:R-:W3:Y:S04]  /*30bb0*/  LDL.LU.64 R120, [R1+0x7a8] ;  /* 0x0007a80001787983 */ /* 0x001ee80000300a00 */
[----:B------:R0:W-:Y:S04]  /*30bc0*/  STL [R1+0xad8], R122 ;  /* 0x000ad87a01007387 */ /* 0x0001e80000100800 */
[----:B------:R1:W-:Y:S04]  /*30bd0*/  STL [R1+0xad4], R123 ;  /* 0x000ad47b01007387 */ /* 0x0003e80000100800 */
[----:B0-----:R-:W4:Y:S04]  /*30be0*/  LDG.E.U8 R122, desc[UR4][R40.64] ;  /* 0x00000004287a7981 */ /* 0x001f28000c1e1100 */
[----:B-1----:R-:W2:Y:S04]  /*30bf0*/  LDG.E.U8 R123, desc[UR4][R38.64] ;  /* 0x00000004267b7981 */ /* 0x002ea8000c1e1100 */
[----:B------:R-:W4:Y:S04]  /*30c00*/  LDL R41, [R1+0x1f70] ;  /* 0x001f700001297983 */ /* 0x000f280000100800 */
[----:B------:R-:W4:Y:S04]  /*30c10*/  LDG.E.U8 R39, desc[UR4][R124.64] ;  /* 0x000000047c277981 */ /* 0x000f28000c1e1100 */
[----:B------:R-:W4:Y:S04]  /*30c20*/  LDL R38, [R1+0x1f74] ;  /* 0x001f740001267983 */ /* 0x000f280000100800 */
[----:B------:R-:W4:Y:S04]  /*30c30*/  LDG.E.U8 R125, desc[UR4][R130.64] ;  /* 0x00000004827d7981 */ /* 0x000f28000c1e1100 */
[----:B------:R-:W4:Y:S04]  /*30c40*/  LDG.E.U8 R124, desc[UR4][R42.64] ;  /* 0x000000042a7c7981 */ /* 0x000f28000c1e1100 */
[----:B------:R0:W-:Y:S04]  /*30c50*/  STL [R1+0xad0], R133 ;  /* 0x000ad08501007387 */ /* 0x0001e80000100800 */
[----:B0-----:R-:W4:Y:S01]  /*30c60*/  LDL.LU.64 R132, [R1+0x7a0] ;  /* 0x0007a00001847983 */ /* 0x001f220000300a00 */
[----:B------:R-:W-:-:S03]  /*30c70*/  IADD3 R32, P6, R0, R32, RZ ;  /* 0x0000002000207210 */ /* 0x000fc60007fde0ff */
[----:B------:R-:W4:Y:S02]  /*30c80*/  LDL R40, [R1+0x1f7c] ;  /* 0x001f7c0001287983 */ /* 0x000f240000100800 */
[C---:B------:R-:W-:Y:S01]  /*30c90*/  IMAD.X R33, R15.reuse, 0x1, R35, P6 ;  /* 0x000000010f217824 */ /* 0x040fe200030e0623 */
[C---:B------:R-:W-:Y:S01]  /*30ca0*/  IADD3 R34, P6, R0.reuse, R34, RZ ;  /* 0x0000002200227210 */ /* 0x040fe20007fde0ff */
[----:B------:R-:W4:Y:S04]  /*30cb0*/  LDL R43, [R1+0x1f78] ;  /* 0x001f7800012b7983 */ /* 0x000f280000100800 */
[----:B------:R-:W-:Y:S01]  /*30cc0*/  IMAD.X R35, R15, 0x1, R37, P6 ;  /* 0x000000010f237824 */ /* 0x000fe200030e0625 */
[----:B------:R-:W-:-:S05]  /*30cd0*/  IADD3 R36, P6, R0, R36, RZ ;  /* 0x0000002400247210 */ /* 0x000fca0007fde0ff */
[----:B------:R-:W-:-:S05]  /*30ce0*/  IMAD.X R37, R15, 0x1, R20, P6 ;  /* 0x000000010f257824 */ /* 0x000fca00030e0614 */
[----:B------:R-:W4:Y:S04]  /*30cf0*/  LDG.E.U8 R191, desc[UR4][R36.64] ;  /* 0x0000000424bf7981 */ /* 0x000f28000c1e1100 */
[----:B---3--:R-:W3:Y:S04]  /*30d00*/  LDG.E.U8 R120, desc[UR4][R120.64] ;  /* 0x0000000478787981 */ /* 0x008ee8000c1e1100 */
[----:B--2---:R-:W-:Y:S04]  /*30d10*/  STL [R1+0xac4], R123 ;  /* 0x000ac47b01007387 */ /* 0x004fe80000100800 */
[----:B----4-:R0:W-:Y:S04]  /*30d20*/  STL [R1+0xacc], R122 ;  /* 0x000acc7a01007387 */ /* 0x0101e80000100800 */
[----:B0-----:R-:W2:Y:S04]  /*30d30*/  LDL.LU.64 R122, [R1+0x7d8] ;  /* 0x0007d800017a7983 */ /* 0x001ea80000300a00 */
[----:B------:R-:W4:Y:S04]  /*30d40*/  LDL.LU.64 R130, [R1+0x7d0] ;  /* 0x0007d00001827983 */ /* 0x000f280000300a00 */
[----:B------:R-:W3:Y:S04]  /*30d50*/  LDL R42, [R1+0x1f84] ;  /* 0x001f8400012a7983 */ /* 0x000ee80000100800 */
[----:B------:R-:W2:Y:S04]  /*30d60*/  LDL R20, [R1+0x1f80] ;  /* 0x001f800001147983 */ /* 0x000ea80000100800 */
[----:B------:R-:W-:Y:S04]  /*30d70*/  STL [R1+0x724], R39 ;  /* 0x0007242701007387 */ /* 0x000fe80000100800 */
[----:B------:R-:W-:Y:S04]  /*30d80*/  STL [R1+0xabc], R125 ;  /* 0x000abc7d01007387 */ /* 0x000fe80000100800 */
[----:B------:R0:W-:Y:S04]  /*30d90*/  STL [R1+0xac0], R124 ;  /* 0x000ac07c01007387 */ /* 0x0001e80000100800 */
[----:B------:R-:W4:Y:S04]  /*30da0*/  LDG.E.U8 R121, desc[UR4][R132.64] ;  /* 0x0000000484797981 */ /* 0x000f28000c1e1100 */
[----:B0-----:R-:W4:Y:S04]  /*30db0*/  LDL.LU.64 R124, [R1+0x7e8] ;  /* 0x0007e800017c7983 */ /* 0x001f280000300a00 */
[----:B------:R-:W4:Y:S04]  /*30dc0*/  LDL R44, [R1+0x1f8c] ;  /* 0x001f8c00012c7983 */ /* 0x000f280000100800 */
[----:B------:R0:W-:Y:S04]  /*30dd0*/  STL [R1+0xab8], R49 ;  /* 0x000ab83101007387 */ /* 0x0001e80000100800 */
[----:B0-----:R-:W4:Y:S04]  /*30de0*/  LDL R49, [R1+0x1f88] ;  /* 0x001f880001317983 */ /* 0x001f280000100800 */
[----:B------:R-:W4:Y:S04]  /*30df0*/  LDL.LU.64 R126, [R1+0x800] ;  /* 0x00080000017e7983 */ /* 0x000f280000300a00 */
[----:B------:R0:W-:Y:S04]  /*30e00*/  STL [R1+0xab4], R48 ;  /* 0x000ab43001007387 */ /* 0x0001e80000100800 */
[----:B0-----:R-:W4:Y:S04]  /*30e10*/  LDG.E.U8 R48, desc[UR4][R2.64] ;  /* 0x0000000402307981 */ /* 0x001f28000c1e1100 */
[----:B------:R-:W4:Y:S04]  /*30e20*/  LDL R3, [R1+0x1f94] ;  /* 0x001f940001037983 */ /* 0x000f280000100800 */
[----:B------:R-:W4:Y:S04]  /*30e30*/  LDL R2, [R1+0x1f90] ;  /* 0x001f900001027983 */ /* 0x000f280000100800 */
[----:B------:R0:W-:Y:S04]  /*30e40*/  STL [R1+0xab0], R45 ;  /* 0x000ab02d01007387 */ /* 0x0001e80000100800 */
[----:B0-----:R-:W4:Y:S01]  /*30e50*/  LDG.E.U8 R45, desc[UR4][R128.64] ;  /* 0x00000004802d7981 */ /* 0x001f22000c1e1100 */
[----:B------:R-:W-:-:S05]  /*30e60*/  IADD3 R38, P6, R0, R38, RZ ;  /* 0x0000002600267210 */ /* 0x000fca0007fde0ff */
[C---:B------:R-:W-:Y:S01]  /*30e70*/  IMAD.X R39, R15.reuse, 0x1, R41, P6 ;  /* 0x000000010f277824 */ /* 0x040fe200030e0629 */
[C---:B------:R-:W-:Y:S01]  /*30e80*/  IADD3 R40, P6, R0.reuse, R40, RZ ;  /* 0x0000002800287210 */ /* 0x040fe20007fde0ff */
[----:B------:R-:W4:Y:S04]  /*30e90*/  LDL.LU.64 R128, [R1+0x818] ;  /* 0x0008180001807983 */ /* 0x000f280000300a00 */
[----:B------:R-:W-:Y:S01]  /*30ea0*/  IMAD.X R41, R15, 0x1, R43, P6 ;  /* 0x000000010f297824 */ /* 0x000fe200030e062b */
[----:B---3--:R-:W-:-:S05]  /*30eb0*/  IADD3 R42, P6, R0, R42, RZ ;  /* 0x0000002a002a7210 */ /* 0x008fca0007fde0ff */
[C---:B--2---:R-:W-:Y:S01]  /*30ec0*/  IMAD.X R43, R15.reuse, 0x1, R20, P6 ;  /* 0x000000010f2b7824 */ /* 0x044fe200030e0614 */
[----:B----4-:R-:W-:Y:S01]  /*30ed0*/  IADD3 R44, P6, R0, R44, RZ ;  /* 0x0000002c002c7210 */ /* 0x010fe20007fde0ff */
[----:B------:R0:W-:Y:S04]  /*30ee0*/  STL [R1+0x79c], R48 ;  /* 0x00079c3001007387 */ /* 0x0001e80000100800 */
[----:B------:R-:W2:Y:S04]  /*30ef0*/  LDL R20, [R1+0x1f98] ;  /* 0x001f980001147983 */ /* 0x000ea80000100800 */
[----:B0-----:R-:W3:Y:S04]  /*30f00*/  LDL R48, [R1+0x1f9c] ;  /* 0x001f9c0001307983 */ /* 0x001ee80000100800 */
[----:B------:R0:W-:Y:S02]  /*30f10*/  STL [R1+0x798], R45 ;  /* 0x0007982d01007387 */ /* 0x0001e40000100800 */
[----:B0-----:R-:W-:-:S02]  /*30f20*/  IMAD.X R45, R15, 0x1, R49, P6 ;  /* 0x000000010f2d7824 */ /* 0x001fc400030e0631 */
[----:B------:R-:W4:Y:S04]  /*30f30*/  LDG.E.U8 R49, desc[UR4][R4.64] ;  /* 0x0000000404317981 */ /* 0x000f28000c1e1100 */
[----:B------:R-:W2:Y:S04]  /*30f40*/  LDG.E.U8 R195, desc[UR4][R44.64] ;  /* 0x000000042cc37981 */ /* 0x000ea8000c1e1100 */
[----:B------:R-:W2:Y:S04]  /*30f50*/  LDL R5, [R1+0x1fa4] ;  /* 0x001fa40001057983 */ /* 0x000ea80000100800 */
[----:B------:R-:W2:Y:S04]  /*30f60*/  LDL R4, [R1+0x1fa0] ;  /* 0x001fa00001047983 */ /* 0x000ea80000100800 */
[----:B------:R0:W-:Y:S04]  /*30f70*/  STL [R1+0x6fc], R120 ;  /* 0x0006fc7801007387 */ /* 0x0001e80000100800 */
[----:B------:R-:W2:Y:S04]  /*30f80*/  LDL.LU.64 R132, [R1+0x840] ;  /* 0x0008400001847983 */ /* 0x000ea80000300a00 */
[----:B0-----:R0:W2:Y:S02]  /*30f90*/  LDG.E.U8 R120, desc[UR4][R46.64] ;  /* 0x000000042e787981 */ /* 0x0010a4000c1e1100 */
[----:B0-----:R-:W-:-:S02]  /*30fa0*/  IADD3 R46, P6, R0, R3, RZ ;  /* 0x00000003002e7210 */ /* 0x001fc40007fde0ff */
[----:B------:R-:W2:Y:S03]  /*30fb0*/  LDL R3, [R1+0x1fac] ;  /* 0x001fac0001037983 */ /* 0x000ea60000100800 */
[----:B------:R-:W-:Y:S02]  /*30fc0*/  IMAD.X R47, R15, 0x1, R2, P6 ;  /* 0x000000010f2f7824 */ /* 0x000fe400030e0602 */
[----:B------:R-:W2:Y:S04]  /*30fd0*/  LDL R2, [R1+0x1fa8] ;  /* 0x001fa80001027983 */ /* 0x000ea80000100800 */
[----:B------:R0:W-:Y:S04]  /*30fe0*/  STL [R1+0x794], R121 ;  /* 0x0007947901007387 */ /* 0x0001e80000100800 */
[----:B0-----:R-:W2:Y:S04]  /*30ff0*/  LDG.E.U8 R121, desc[UR4][R122.64] ;  /* 0x000000047a797981 */ /* 0x001ea8000c1e1100 */
[----:B------:R-:W2:Y:S04]  /*31000*/  LDG.E.U8 R122, desc[UR4][R130.64] ;  /* 0x00000004827a7981 */ /* 0x000ea8000c1e1100 */
[----:B------:R-:W2:Y:S04]  /*31010*/  LDG.E.U8 R123, desc[UR4][R124.64] ;  /* 0x000000047c7b7981 */ /* 0x000ea8000c1e1100 */
[----:B------:R-:W2:Y:S04]  /*31020*/  LDL.LU.64 R130, [R1+0x858] ;  /* 0x0008580001827983 */ /* 0x000ea80000300a00 */
[----:B------:R0:W2:Y:S04]  /*31030*/  LDG.E.U8 R124, desc[UR4][R50.64] ;  /* 0x00000004327c7981 */ /* 0x0000a8000c1e1100 */
[----:B------:R-:W2:Y:S04]  /*31040*/  LDG.E.U8 R125, desc[UR4][R126.64] ;  /* 0x000000047e7d7981 */ /* 0x000ea8000c1e1100 */
[----:B------:R-:W2:Y:S04]  /*31050*/  LDG.E.U8 R127, desc[UR4][R212.64] ;  /* 0x00000004d47f7981 */ /* 0x000ea8000c1e1100 */
[----:B------:R-:W2:Y:S01]  /*31060*/  LDG.E.U8 R126, desc[UR4][R128.64] ;  /* 0x00000004807e7981 */ /* 0x000ea2000c1e1100 */
[----:B---3--:R-:W-:-:S03]  /*31070*/  IADD3 R48, P6, R0, R48, RZ ;  /* 0x0000003000307210 */ /* 0x008fc60007fde0ff */
[----:B----4-:R2:W-:Y:S02]  /*31080*/  STL [R1+0x790], R49 ;  /* 0x0007903101007387 */ /* 0x0105e40000100800 */
[C---:B--2---:R-:W-:Y:S01]  /*31090*/  IMAD.X R49, R15.reuse, 0x1, R20, P6 ;  /* 0x000000010f317824 */ /* 0x044fe200030e0614 */
[----:B0-----:R-:W-:Y:S01]  /*310a0*/  IADD3 R50, P6, R0, R5, RZ ;  /* 0x0000000500327210 */ /* 0x001fe20007fde0ff */
[----:B------:R0:W-:Y:S04]  /*310b0*/  STL [R1+0x784], R120 ;  /* 0x0007847801007387 */ /* 0x0001e80000100800 */
[----:B------:R-:W2:Y:S04]  /*310c0*/  LDL R20, [R1+0x1fb0] ;  /* 0x001fb00001147983 */ /* 0x000ea80000100800 */
[----:B------:R-:W3:Y:S04]  /*310d0*/  LDL R5, [R1+0x1fbc] ;  /* 0x001fbc0001057983 */ /* 0x000ee80000100800 */
[----:B0-----:R-:W4:Y:S04]  /*310e0*/  LDL R120, [R1+0x1fb4] ;  /* 0x001fb40001787983 */ /* 0x001f280000100800 */
[----:B------:R0:W-:Y:S04]  /*310f0*/  STL [R1+0x780], R121 ;  /* 0x0007807901007387 */ /* 0x0001e80000100800 */
[----:B0-----:R0:W3:Y:S01]  /*31100*/  LDG.E.U8 R121, desc[UR4][R210.64] ;  /* 0x00000004d2797981 */ /* 0x0010e2000c1e1100 */
[----:B------:R-:W-:-:S03]  /*31110*/  IMAD.X R51, R15, 0x1, R4, P6 ;  /* 0x000000010f337824 */ /* 0x000fc600030e0604 */
[----:B------:R-:W3:Y:S01]  /*31120*/  LDL R4, [R1+0x1fb8] ;  /* 0x001fb80001047983 */ /* 0x000ee20000100800 */
[----:B0-----:R-:W-:-:S03]  /*31130*/  IADD3 R210, P6, R0, R3, RZ ;  /* 0x0000000300d27210 */ /* 0x001fc60007fde0ff */
[----:B------:R-:W3:Y:S02]  /*31140*/  LDL R3, [R1+0x1fc4] ;  /* 0x001fc40001037983 */ /* 0x000ee40000100800 */
[----:B------:R-:W-:Y:S02]  /*31150*/  IMAD.X R211, R15, 0x1, R2, P6 ;  /* 0x000000010fd37824 */ /* 0x000fe400030e0602 */
[----:B------:R-:W-:Y:S04]  /*31160*/  STL [R1+0x778], R123 ;  /* 0x0007787b01007387 */ /* 0x000fe80000100800 */
[----:B------:R0:W-:Y:S04]  /*31170*/  STL [R1+0x77c], R122 ;  /* 0x00077c7a01007387 */ /* 0x0001e80000100800 */
[----:B0-----:R-:W3:Y:S04]  /*31180*/  LDL.LU.64 R122, [R1+0x880] ;  /* 0x00088000017a7983 */ /* 0x001ee80000300a00 */
[----:B------:R-:W3:Y:S04]  /*31190*/  LDL R2, [R1+0x1fc0] ;  /* 0x001fc00001027983 */ /* 0x000ee80000100800 */
[----:B------:R-:W-:Y:S04]  /*311a0*/  STL [R1+0x6d4], R125 ;  /* 0x0006d47d01007387 */ /* 0x000fe80000100800 */
[----:B------:R0:W-:Y:S04]  /*311b0*/  STL [R1+0x76c], R124 ;  /* 0x00076c7c01007387 */ /* 0x0001e80000100800 */
[----:B0-----:R-:W3:Y:S04]  /*311c0*/  LDL.LU.64 R124, [R1+0x898] ;  /* 0x00089800017c7983 */ /* 0x001ee80000300a00 */
[----:B------:R-:W3:Y:S01]  /*311d0*/  LDL R6, [R1+0x1fcc] ;  /* 0x001fcc0001067983 */ /* 0x000ee20000100800 */
[----:B----4-:R-:W-:-:S03]  /*311e0*/  IADD3 R212, P6, R0, R120, RZ ;  /* 0x0000007800d47210 */ /* 0x010fc60007fde0ff */
[----:B------:R3:W4:Y:S02]  /*311f0*/  LDG.E.U8 R120, desc[UR4][R214.64] ;  /* 0x00000004d6787981 */ /* 0x000724000c1e1100 */
[----:B--2---:R-:W-:Y:S02]  /*31200*/  IMAD.X R213, R15, 0x1, R20, P6 ;  /* 0x000000010fd57824 */ /* 0x004fe400030e0614 */
[----:B------:R0:W2:Y:S01]  /*31210*/  LDG.E.U8 R20, desc[UR4][R8.64] ;  /* 0x0000000408147981 */ /* 0x0000a2000c1e1100 */
[----:B---3--:R-:W-:-:S03]  /*31220*/  IADD3 R214, P6, R0, R5, RZ ;  /* 0x0000000500d67210 */ /* 0x008fc60007fde0ff */
[----:B------:R-:W3:Y:S04]  /*31230*/  LDL R5, [R1+0x1fc8] ;  /* 0x001fc80001057983 */ /* 0x000ee80000100800 */
[----:B------:R-:W2:Y:S04]  /*31240*/  LDL.LU.64 R128, [R1+0x8a8] ;  /* 0x0008a80001807983 */ /* 0x000ea80000300a00 */
[----:B------:R1:W-:Y:S04]  /*31250*/  STL [R1+0x768], R121 ;  /* 0x0007687901007387 */ /* 0x0003e80000100800 */
[----:B-1----:R-:W4:Y:S01]  /*31260*/  LDG.E.U8 R121, desc[UR4][R132.64] ;  /* 0x0000000484797981 */ /* 0x002f22000c1e1100 */
[----:B------:R-:W-:Y:S01]  /*31270*/  IMAD.X R215, R15, 0x1, R4, P6 ;  /* 0x000000010fd77824 */ /* 0x000fe200030e0604 */
[----:B0-----:R-:W-:-:S02]  /*31280*/  IADD3 R8, P6, R0, R3, RZ ;  /* 0x0000000300087210 */ /* 0x001fc40007fde0ff */
[----:B------:R-:W2:Y:S04]  /*31290*/  LDL R4, [R1+0x1fd4] ;  /* 0x001fd40001047983 */ /* 0x000ea80000100800 */
[----:B------:R-:W2:Y:S04]  /*312a0*/  LDL R3, [R1+0x1fd0] ;  /* 0x001fd00001037983 */ /* 0x000ea80000100800 */
[----:B------:R-:W2:Y:S04]  /*312b0*/  LDL.LU.64 R132, [R1+0x8c0] ;  /* 0x0008c00001847983 */ /* 0x000ea80000300a00 */
[----:B------:R-:W-:Y:S04]  /*312c0*/  STL [R1+0x764], R126 ;  /* 0x0007647e01007387 */ /* 0x000fe80000100800 */
[----:B------:R0:W-:Y:S01]  /*312d0*/  STL [R1+0x760], R127 ;  /* 0x0007607f01007387 */ /* 0x0001e20000100800 */
[----:B------:R-:W-:-:S03]  /*312e0*/  IMAD.X R9, R15, 0x1, R2, P6 ;  /* 0x000000010f097824 */ /* 0x000fc600030e0602 */
[----:B------:R-:W2:Y:S04]  /*312f0*/  LDG.E.U8 R122, desc[UR4][R122.64] ;  /* 0x000000047a7a7981 */ /* 0x000ea8000c1e1100 */
[----:B------:R-:W2:Y:S04]  /*31300*/  LDL R2, [R1+0x1fdc] ;  /* 0x001fdc0001027983 */ /* 0x000ea80000100800 */
[----:B0-----:R0:W2:Y:S04]  /*31310*/  LDG.E.U8 R127, desc[UR4][R10.64] ;  /* 0x000000040a7f7981 */ /* 0x0010a8000c1e1100 */
[----:B------:R1:W-:Y:S04]  /*31320*/  STL [R1+0x75c], R7 ;  /* 0x00075c0701007387 */ /* 0x0003e80000100800 */
[----:B------:R-:W2:Y:S04]  /*31330*/  LDG.E.U8 R126, desc[UR4][R130.64] ;  /* 0x00000004827e7981 */ /* 0x000ea8000c1e1100 */
[----:B------:R-:W2:Y:S01]  /*31340*/  LDG.E.U8 R123, desc[UR4][R16.64] ;  /* 0x00000004107b7981 */ /* 0x000ea2000c1e1100 */
[----:B0-----:R-:W-:-:S03]  /*31350*/  IADD3 R10, P6, R0, R6, RZ ;  /* 0x00000006000a7210 */ /* 0x001fc60007fde0ff */
[----:B-1----:R-:W2:Y:S02]  /*31360*/  LDL R7, [R1+0x1fd8] ;  /* 0x001fd80001077983 */ /* 0x002ea40000100800 */
[----:B---3--:R-:W-:Y:S02]  /*31370*/  IMAD.X R11, R15, 0x1, R5, P6 ;  /* 0x000000010f0b7824 */ /* 0x008fe400030e0605 */
[----:B----4-:R-:W-:Y:S04]  /*31380*/  STL [R1+0x754], R121 ;  /* 0x0007547901007387 */ /* 0x010fe80000100800 */
[----:B------:R0:W-:Y:S04]  /*31390*/  STL [R1+0x758], R120 ;  /* 0x0007587801007387 */ /* 0x0001e80000100800 */
[----:B0-----:R-:W3:Y:S04]  /*313a0*/  LDL.LU.64 R120, [R1+0x8b8] ;  /* 0x0008b80001787983 */ /* 0x001ee80000300a00 */
[----:B------:R-:W4:Y:S04]  /*313b0*/  LDL.LU.64 R130, [R1+0x8d8] ;  /* 0x0008d80001827983 */ /* 0x000f280000300a00 */
[----:B------:R-:W5:Y:S04]  /*313c0*/  LDL.LU R23, [R1+0x255c] ;  /* 0x00255c0001177983 */ /* 0x000f680000300800 */
[----:B------:R-:W4:Y:S04]  /*313d0*/  LDL R6, [R1+0x1fe4] ;  /* 0x001fe40001067983 */ /* 0x000f280000100800 */
[----:B------:R-:W4:Y:S04]  /*313e0*/  LDL R5, [R1+0x1fe0] ;  /* 0x001fe00001057983 */ /* 0x000f280000100800 */
[----:B--2---:R0:W-:Y:S04]  /*313f0*/  STL [R1+0x750], R20 ;  /* 0x0007501401007387 */ /* 0x0041e80000100800 */
[----:B0-----:R0:W2:Y:S04]  /*31400*/  LDG.E.U8 R20, desc[UR4][R12.64] ;  /* 0x000000040c147981 */ /* 0x0010a8000c1e1100 */
[----:B------:R-:W-:Y:S04]  /*31410*/  STL [R1+0x744], R127 ;  /* 0x0007447f01007387 */ /* 0x000fe80000100800 */
[----:B------:R1:W-:Y:S01]  /*31420*/  STL [R1+0x6a4], R126 ;  /* 0x0006a47e01007387 */ /* 0x0003e20000100800 */
[----:B0-----:R-:W-:-:S03]  /*31430*/  IADD3 R12, P6, R0, R4, RZ ;  /* 0x00000004000c7210 */ /* 0x001fc60007fde0ff */
[----:B-1----:R-:W4:Y:S04]  /*31440*/  LDL.LU.64 R126, [R1+0x8e8] ;  /* 0x0008e800017e7983 */ /* 0x002f280000300a00 */
[----:B------:R-:W4:Y:S04]  /*31450*/  LDL R4, [R1+0x1fec] ;  /* 0x001fec0001047983 */ /* 0x000f280000100800 */
[----:B------:R-:W4:Y:S04]  /*31460*/  LDL R17, [R1+0x1fe8] ;  /* 0x001fe80001117983 */ /* 0x000f280000100800 */
[----:B------:R0:W-:Y:S04]  /*31470*/  STL [R1+0x740], R22 ;  /* 0x0007401601007387 */ /* 0x0001e80000100800 */
[----:B0-----:R-:W4:Y:S04]  /*31480*/  LDG.E.U8 R22, desc[UR4][R124.64] ;  /* 0x000000047c167981 */ /* 0x001f28000c1e1100 */
[----:B------:R-:W4:Y:S04]  /*31490*/  LDL.LU.64 R124, [R1+0x900] ;  /* 0x00090000017c7983 */ /* 0x000f280000300a00 */
[----:B------:R-:W4:Y:S04]  /*314a0*/  LDL R16, [R1+0x1ff4] ;  /* 0x001ff40001107983 */ /* 0x000f280000100800 */
[----:B------:R-:W4:Y:S04]  /*314b0*/  LDL R19, [R1+0x1ff0] ;  /* 0x001ff00001137983 */ /* 0x000f280000100800 */
[----:B---3--:R-:W3:Y:S04]  /*314c0*/  LDG.E.U8 R121, desc[UR4][R120.64] ;  /* 0x0000000478797981 */ /* 0x008ee8000c1e1100 */
[----:B--2---:R0:W-:Y:S04]  /*314d0*/  STL [R1+0x73c], R20 ;  /* 0x00073c1401007387 */ /* 0x0041e80000100800 */
[----:B0-----:R-:W2:Y:S04]  /*314e0*/  LDG.E.U8 R20, desc[UR4][R128.64] ;  /* 0x0000000480147981 */ /* 0x001ea8000c1e1100 */
[----:B------:R-:W-:Y:S04]  /*314f0*/  STL [R1+0x72c], R123 ;  /* 0x00072c7b01007387 */ /* 0x000fe80000100800 */
[----:B------:R0:W-:Y:S01]  /*31500*/  STL [R1+0x738], R122 ;  /* 0x0007387a01007387 */ /* 0x0001e20000100800 */
[----:B------:R-:W-:-:S03]  /*31510*/  IMAD.X R13, R15, 0x1, R3, P6 ;  /* 0x000000010f0d7824 */ /* 0x000fc600030e0603 */
[----:B----4-:R-:W4:Y:S04]  /*31520*/  LDG.E.U8 R127, desc[UR4][R126.64] ;  /* 0x000000047e7f7981 */ /* 0x010f28000c1e1100 */
[----:B0-----:R-:W3:Y:S04]  /*31530*/  LDL.LU.64 R122, [R1+0x918] ;  /* 0x00091800017a7983 */ /* 0x001ee80000300a00 */
[----:B------:R0:W-:Y:S04]  /*31540*/  STL [R1+0x728], R22 ;  /* 0x0007281601007387 */ /* 0x0001e80000100800 */
[----:B------:R1:W-:Y:S04]  /*31550*/  STL [R1+0x720], R18 ;  /* 0x0007201201007387 */ /* 0x0003e80000100800 */
[----:B0-----:R-:W4:Y:S04]  /*31560*/  LDG.E.U8 R22, desc[UR4][R54.64] ;  /* 0x0000000436167981 */ /* 0x001f28000c1e1100 */
[----:B-1----:R-:W4:Y:S04]  /*31570*/  LDL R18, [R1+0x1ffc] ;  /* 0x001ffc0001127983 */ /* 0x002f280000100800 */
[----:B------:R-:W4:Y:S04]  /*31580*/  LDG.E.U8 R125, desc[UR4][R124.64] ;  /* 0x000000047c7d7981 */ /* 0x000f28000c1e1100 */
[----:B------:R-:W4:Y:S04]  /*31590*/  LDL R54, [R1+0x1ff8] ;  /* 0x001ff80001367983 */ /* 0x000f280000100800 */
[----:B------:R-:W4:Y:S04]  /*315a0*/  LDL.LU.64 R128, [R1+0x928] ;  /* 0x0009280001807983 */ /* 0x000f280000300a00 */
[----:B--2---:R0:W-:Y:S01]  /*315b0*/  STL [R1+0x67c], R20 ;  /* 0x00067c1401007387 */ /* 0x0041e20000100800 */
[----:B------:R-:W-:-:S03]  /*315c0*/  IADD3 R2, P6, R0, R2, RZ ;  /* 0x0000000200027210 */ /* 0x000fc60007fde0ff */
[----:B------:R-:W2:Y:S04]  /*315d0*/  LDL R55, [R1+0x2004] ;  /* 0x0020040001377983 */ /* 0x000ea80000100800 */
[----:B0-----:R-:W2:Y:S01]  /*315e0*/  LDG.E.U8 R20, desc[UR4][R132.64] ;  /* 0x0000000484147981 */ /* 0x001ea2000c1e1100 */
[----:B------:R-:W-:Y:S01]  /*315f0*/  IMAD.X R3, R15, 0x1, R7, P6 ;  /* 0x000000010f037824 */ /* 0x000fe200030e0607 */
[----:B------:R-:W-:-:S05]  /*31600*/  IADD3 R6, P6, R0, R6, RZ ;  /* 0x0000000600067210 */ /* 0x000fca0007fde0ff */
[C---:B------:R-:W-:Y:S01]  /*31610*/  IMAD.X R7, R15.reuse, 0x1, R5, P6 ;  /* 0x000000010f077824 */ /* 0x040fe200030e0605 */
[C---:B------:R-:W-:Y:S01]  /*31620*/  IADD3 R4, P6, R0.reuse, R4, RZ ;  /* 0x0000000400047210 */ /* 0x040fe20007fde0ff */
[----:B---3--:R-:W3:Y:S04]  /*31630*/  LDG.E.U8 R123, desc[UR4][R122.64] ;  /* 0x000000047a7b7981 */ /* 0x008ee8000c1e1100 */
[----:B------:R-:W-:Y:S01]  /*31640*/  IMAD.X R5, R15, 0x1, R17, P6 ;  /* 0x000000010f057824 */ /* 0x000fe200030e0611 */
[----:B------:R-:W-:-:S05]  /*31650*/  IADD3 R16, P6, R0, R16, RZ ;  /* 0x0000001000107210 */ /* 0x000fca0007fde0ff */
[----:B------:R-:W-:Y:S02]  /*31660*/  IMAD.X R17, R15, 0x1, R19, P6 ;  /* 0x000000010f117824 */ /* 0x000fe400030e0613 */
[----:B------:R-:W3:Y:S04]  /*31670*/  LDG.E.U8 R19, desc[UR4][R130.64] ;  /* 0x0000000482137981 */ /* 0x000ee8000c1e1100 */
[----:B----4-:R0:W-:Y:S04]  /*31680*/  STL [R1+0x71c], R22 ;  /* 0x00071c1601007387 */ /* 0x0101e80000100800 */
[----:B0-----:R-:W4:Y:S04]  /*31690*/  LDL R22, [R1+0x2000] ;  /* 0x0020000001167983 */ /* 0x001f280000100800 */
[----:B------:R-:W4:Y:S04]  /*316a0*/  LDL.LU.64 R132, [R1+0x940] ;  /* 0x0009400001847983 */ /* 0x000f280000300a00 */
[----:B------:R-:W4:Y:S04]  /*316b0*/  LDL R120, [R1+0x200c] ;  /* 0x00200c0001787983 */ /* 0x000f280000100800 */
[----:B------:R-:W4:Y:S01]  /*316c0*/  LDG.E.U8 R122, desc[UR4][R128.64] ;  /* 0x00000004807a7981 */ /* 0x000f22000c1e1100 */
[----:B------:R-:W-:-:S03]  /*316d0*/  IADD3 R18, P6, R0, R18, RZ ;  /* 0x0000001200127210 */ /* 0x000fc60007fde0ff */
[----:B------:R-:W4:Y:S04]  /*316e0*/  LDG.E.U8 R128, desc[UR4][R144.64] ;  /* 0x0000000490807981 */ /* 0x000f28000c1e1100 */
[----:B--2---:R0:W-:Y:S04]  /*316f0*/  STL [R1+0x718], R20 ;  /* 0x0007181401007387 */ /* 0x0041e80000100800 */
[----:B0-----:R-:W2:Y:S04]  /*31700*/  LDL R20, [R1+0x2008] ;  /* 0x0020080001147983 */ /* 0x001ea80000100800 */
[----:B------:R-:W2:Y:S04]  /*31710*/  LDL.LU.64 R130, [R1+0x958] ;  /* 0x0009580001827983 */ /* 0x000ea80000300a00 */
[----:B------:R0:W-:Y:S04]  /*31720*/  STL [R1+0x714], R121 ;  /* 0x0007147901007387 */ /* 0x0001e80000100800 */
[----:B0-----:R-:W2:Y:S04]  /*31730*/  LDG.E.U8 R121, desc[UR4][R56.64] ;  /* 0x0000000438797981 */ /* 0x001ea8000c1e1100 */
[----:B------:R-:W2:Y:S04]  /*31740*/  LDL.LU R57, [R1+0x2558] ;  /* 0x0025580001397983 */ /* 0x000ea80000300800 */
[----:B---3--:R0:W-:Y:S04]  /*31750*/  STL [R1+0x710], R19 ;  /* 0x0007101301007387 */ /* 0x0081e80000100800 */
[----:B------:R-:W3:Y:S04]  /*31760*/  LDL R56, [R1+0x2014] ;  /* 0x0020140001387983 */ /* 0x000ee80000100800 */
[----:B----4-:R-:W4:Y:S01]  /*31770*/  LDG.E.U8 R129, desc[UR4][R132.64] ;  /* 0x0000000484817981 */ /* 0x010f22000c1e1100 */
[----:B0-----:R-:W-:-:S03]  /*31780*/  IMAD.X R19, R15, 0x1, R54, P6 ;  /* 0x000000010f137824 */ /* 0x001fc600030e0636 */
[----:B------:R-:W4:Y:S04]  /*31790*/  LDL R54, [R1+0x2010] ;  /* 0x0020100001367983 */ /* 0x000f280000100800 */
[----:B--2---:R0:W-:Y:S04]  /*317a0*/  STL [R1+0x704], R121 ;  /* 0x0007047901007387 */ /* 0x0041e80000100800 */
[----:B0-----:R0:W2:Y:S04]  /*317b0*/  LDG.E.U8 R121, desc[UR4][R150.64] ;  /* 0x0000000496797981 */ /* 0x0010a8000c1e1100 */
[----:B------:R1:W-:Y:S01]  /*317c0*/  STL [R1+0x700], R127 ;  /* 0x0007007f01007387 */ /* 0x0003e20000100800 */
[----:B0-----:R-:W-:-:S03]  /*317d0*/  IADD3 R150, P6, R0, R55, RZ ;  /* 0x0000003700967210 */ /* 0x001fc60007fde0ff */
[----:B-1----:R-:W4:Y:S02]  /*317e0*/  LDL.LU.64 R126, [R1+0x968] ;  /* 0x00096800017e7983 */ /* 0x002f240000300a00 */
[----:B------:R-:W-:Y:S02]  /*317f0*/  IMAD.X R151, R15, 0x1, R22, P6 ;  /* 0x000000010f977824 */ /* 0x000fe400030e0616 */
[----:B------:R-:W4:Y:S04]  /*31800*/  LDL R55, [R1+0x201c] ;  /* 0x00201c0001377983 */ /* 0x000f280000100800 */
        /* <DEDUP_REMOVED lines=10> */
[----:B0-----:R3:W2:Y:S02]  /*318b0*/  LDG.E.U8 R121, desc[UR4][R146.64] ;  /* 0x0000000492797981 */ /* 0x0016a4000c1e1100 */
[----:B---3--:R-:W-:-:S02]  /*318c0*/  IADD3 R146, P6, R0, R56, RZ ;  /* 0x0000003800927210 */ /* 0x008fc40007fde0ff */
[----:B------:R-:W3:Y:S03]  /*318d0*/  LDL R56, [R1+0x202c] ;  /* 0x00202c0001387983 */ /* 0x000ee60000100800 */
[C---:B----4-:R-:W-:Y:S01]  /*318e0*/  IMAD.X R147, R15.reuse, 0x1, R54, P6 ;  /* 0x000000010f937824 */ /* 0x050fe200030e0636 */
[----:B------:R-:W-:Y:S01]  /*318f0*/  IADD3 R144, P6, R0, R55, RZ ;  /* 0x0000003700907210 */ /* 0x000fe20007fde0ff */
[----:B------:R-:W4:Y:S04]  /*31900*/  LDL R54, [R1+0x2028] ;  /* 0x0020280001367983 */ /* 0x000f280000100800 */
[----:B------:R0:W-:Y:S01]  /*31910*/  STL [R1+0x6e8], R123 ;  /* 0x0006e87b01007387 */ /* 0x0001e20000100800 */
[----:B------:R-:W-:-:S03]  /*31920*/  IMAD.X R145, R15, 0x1, R22, P6 ;  /* 0x000000010f917824 */ /* 0x000fc600030e0616 */
[----:B------:R-:W4:Y:S04]  /*31930*/  LDL R55, [R1+0x2034] ;  /* 0x0020340001377983 */ /* 0x000f280000100800 */
[----:B------:R-:W4:Y:S04]  /*31940*/  LDL R22, [R1+0x2030] ;  /* 0x0020300001167983 */ /* 0x000f280000100800 */
[----:B0-----:R0:W3:Y:S04]  /*31950*/  LDG.E.U8 R123, desc[UR4][R142.64] ;  /* 0x000000048e7b7981 */ /* 0x0010e8000c1e1100 */
[----:B------:R-:W4:Y:S04]  /*31960*/  LDL.LU.64 R132, [R1+0x9b0] ;  /* 0x0009b00001847983 */ /* 0x000f280000300a00 */
[----:B--2---:R1:W-:Y:S04]  /*31970*/  STL [R1+0x6e4], R121 ;  /* 0x0006e47901007387 */ /* 0x0043e80000100800 */
[----:B-1----:R-:W2:Y:S01]  /*31980*/  LDG.E.U8 R121, desc[UR4][R130.64] ;  /* 0x0000000482797981 */ /* 0x002ea2000c1e1100 */
[----:B0-----:R-:W-:-:S05]  /*31990*/  IADD3 R142, P6, R0, R120, RZ ;  /* 0x00000078008e7210 */ /* 0x001fca0007fde0ff */
[----:B------:R-:W-:Y:S01]  /*319a0*/  IMAD.X R143, R15, 0x1, R20, P6 ;  /* 0x000000010f8f7824 */ /* 0x000fe200030e0614 */
[----:B------:R-:W4:Y:S04]  /*319b0*/  LDL.LU.64 R130, [R1+0x9a0] ;  /* 0x0009a00001827983 */ /* 0x000f280000300a00 */
[----:B------:R0:W-:Y:S04]  /*319c0*/  STL [R1+0x6e0], R122 ;  /* 0x0006e07a01007387 */ /* 0x0001e80000100800 */
[----:B------:R-:W4:Y:S04]  /*319d0*/  LDL R120, [R1+0x203c] ;  /* 0x00203c0001787983 */ /* 0x000f280000100800 */
[----:B------:R-:W4:Y:S04]  /*319e0*/  LDL R20, [R1+0x2038] ;  /* 0x0020380001147983 */ /* 0x000f280000100800 */
[----:B------:R-:W-:Y:S04]  /*319f0*/  STL [R1+0x6d8], R129 ;  /* 0x0006d88101007387 */ /* 0x000fe80000100800 */
[----:B------:R1:W-:Y:S04]  /*31a00*/  STL [R1+0x6dc], R128 ;  /* 0x0006dc8001007387 */ /* 0x0003e80000100800 */
[----:B0-----:R0:W4:Y:S04]  /*31a10*/  LDG.E.U8 R122, desc[UR4][R140.64] ;  /* 0x000000048c7a7981 */ /* 0x001128000c1e1100 */
[----:B-1----:R-:W4:Y:S04]  /*31a20*/  LDL.LU.64 R128, [R1+0x970] ;  /* 0x0009700001807983 */ /* 0x002f280000300a00 */
[----:B---3--:R1:W-:Y:S04]  /*31a30*/  STL [R1+0x6d0], R123 ;  /* 0x0006d07b01007387 */ /* 0x0083e80000100800 */
[----:B-1----:R-:W3:Y:S04]  /*31a40*/  LDG.E.U8 R123, desc[UR4][R126.64] ;  /* 0x000000047e7b7981 */ /* 0x002ee8000c1e1100 */
[----:B--2---:R1:W-:Y:S04]  /*31a50*/  STL [R1+0x624], R121 ;  /* 0x0006247901007387 */ /* 0x0043e80000100800 */
[----:B-1----:R1:W2:Y:S01]  /*31a60*/  LDG.E.U8 R121, desc[UR4][R138.64] ;  /* 0x000000048a797981 */ /* 0x0022a2000c1e1100 */
[----:B0-----:R-:W-:-:S03]  /*31a70*/  IADD3 R140, P6, R0, R56, RZ ;  /* 0x00000038008c7210 */ /* 0x001fc60007fde0ff */
[----:B------:R-:W2:Y:S02]  /*31a80*/  LDL R56, [R1+0x2044] ;  /* 0x0020440001387983 */ /* 0x000ea40000100800 */
[----:B----4-:R-:W-:Y:S02]  /*31a90*/  IMAD.X R141, R15, 0x1, R54, P6 ;  /* 0x000000010f8d7824 */ /* 0x010fe400030e0636 */
[----:B------:R-:W4:Y:S01]  /*31aa0*/  LDL R54, [R1+0x2040] ;  /* 0x0020400001367983 */ /* 0x000f220000100800 */
[----:B-1----:R-:W-:-:S03]  /*31ab0*/  IADD3 R138, P6, R0, R55, RZ ;  /* 0x00000037008a7210 */ /* 0x002fc60007fde0ff */
[----:B------:R-:W4:Y:S02]  /*31ac0*/  LDL.LU.64 R126, [R1+0x930] ;  /* 0x00093000017e7983 */ /* 0x000f240000300a00 */
[----:B------:R-:W-:Y:S02]  /*31ad0*/  IMAD.X R139, R15, 0x1, R22, P6 ;  /* 0x000000010f8b7824 */ /* 0x000fe400030e0616 */
[----:B------:R0:W-:Y:S04]  /*31ae0*/  STL [R1+0x6c4], R122 ;  /* 0x0006c47a01007387 */ /* 0x0001e80000100800 */
[----:B0-----:R-:W4:Y:S04]  /*31af0*/  LDG.E.U8 R122, desc[UR4][R124.64] ;  /* 0x000000047c7a7981 */ /* 0x001f28000c1e1100 */
[----:B---3--:R0:W-:Y:S04]  /*31b00*/  STL [R1+0x6c0], R123 ;  /* 0x0006c07b01007387 */ /* 0x0081e80000100800 */
[----:B------:R-:W3:Y:S04]  /*31b10*/  LDL R22, [R1+0x204c] ;  /* 0x00204c0001167983 */ /* 0x000ee80000100800 */
[----:B------:R-:W3:Y:S04]  /*31b20*/  LDL R55, [R1+0x2048] ;  /* 0x0020480001377983 */ /* 0x000ee80000100800 */
[----:B0-----:R0:W3:Y:S04]  /*31b30*/  LDG.E.U8 R123, desc[UR4][R136.64] ;  /* 0x00000004887b7981 */ /* 0x0010e8000c1e1100 */
[----:B------:R-:W3:Y:S04]  /*31b40*/  LDL.LU.64 R124, [R1+0x8f0] ;  /* 0x0008f000017c7983 */ /* 0x000ee80000300a00 */
[----:B--2---:R1:W-:Y:S04]  /*31b50*/  STL [R1+0x6bc], R121 ;  /* 0x0006bc7901007387 */ /* 0x0043e80000100800 */
[----:B-1----:R-:W2:Y:S04]  /*31b60*/  LDG.E.U8 R121, desc[UR4][R114.64] ;  /* 0x0000000472797981 */ /* 0x002ea8000c1e1100 */
[----:B------:R1:W2:Y:S01]  /*31b70*/  LDG.E.U8 R115, desc[UR4][R134.64] ;  /* 0x0000000486737981 */ /* 0x0002a2000c1e1100 */
[----:B0-----:R-:W-:-:S03]  /*31b80*/  IADD3 R136, P6, R0, R120, RZ ;  /* 0x0000007800887210 */ /* 0x001fc60007fde0ff */
[----:B------:R-:W2:Y:S02]  /*31b90*/  LDL R114, [R1+0x2050] ;  /* 0x0020500001727983 */ /* 0x000ea40000100800 */
[----:B------:R-:W-:Y:S02]  /*31ba0*/  IMAD.X R137, R15, 0x1, R20, P6 ;  /* 0x000000010f897824 */ /* 0x000fe400030e0614 */
[----:B------:R-:W2:Y:S01]  /*31bb0*/  LDL R20, [R1+0x2054] ;  /* 0x0020540001147983 */ /* 0x000ea20000100800 */
[----:B-1----:R-:W-:-:S03]  /*31bc0*/  IADD3 R134, P6, R0, R56, RZ ;  /* 0x0000003800867210 */ /* 0x002fc60007fde0ff */
[----:B------:R-:W2:Y:S02]  /*31bd0*/  LDG.E.U8 R230, desc[UR4][R136.64] ;  /* 0x0000000488e67981 */ /* 0x000ea4000c1e1100 */
[----:B----4-:R-:W-:Y:S02]  /*31be0*/  IMAD.X R135, R15, 0x1, R54, P6 ;  /* 0x000000010f877824 */ /* 0x010fe400030e0636 */
[----:B---3--:R-:W-:Y:S04]  /*31bf0*/  STL [R1+0x6ac], R123 ;  /* 0x0006ac7b01007387 */ /* 0x008fe80000100800 */
[----:B------:R0:W-:Y:S04]  /*31c00*/  STL [R1+0x6b8], R122 ;  /* 0x0006b87a01007387 */ /* 0x0001e80000100800 */
[----:B0-----:R-:W3:Y:S04]  /*31c10*/  LDL.LU.64 R122, [R1+0x8b0] ;  /* 0x0008b000017a7983 */ /* 0x001ee80000300a00 */
[----:B------:R-:W4:Y:S04]  /*31c20*/  LDL R56, [R1+0x205c] ;  /* 0x00205c0001387983 */ /* 0x000f280000100800 */
[----:B------:R-:W3:Y:S04]  /*31c30*/  LDL R54, [R1+0x2058] ;  /* 0x0020580001367983 */ /* 0x000ee80000100800 */
[----:B--2---:R0:W-:Y:S04]  /*31c40*/  STL [R1+0x6a8], R121 ;  /* 0x0006a87901007387 */ /* 0x0041e80000100800 */
[----:B0-----:R-:W2:Y:S04]  /*31c50*/  LDL.LU.64 R120, [R1+0x870] ;  /* 0x0008700001787983 */ /* 0x001ea80000300a00 */
[----:B------:R0:W-:Y:S04]  /*31c60*/  STL [R1+0x6a0], R115 ;  /* 0x0006a07301007387 */ /* 0x0001e80000100800 */
[----:B0-----:R-:W4:Y:S04]  /*31c70*/  LDG.E.U8 R115, desc[UR4][R132.64] ;  /* 0x0000000484737981 */ /* 0x001f28000c1e1100 */
[----:B------:R-:W3:Y:S04]  /*31c80*/  LDL.LU.64 R132, [R1+0x2550] ;  /* 0x0025500001847983 */ /* 0x000ee80000300a00 */
[----:B----4-:R3:W-:Y:S04]  /*31c90*/  STL [R1+0x5fc], R115 ;  /* 0x0005fc7301007387 */ /* 0x0107e80000100800 */
[----:B---3--:R0:W3:Y:S02]  /*31ca0*/  LDG.E.U8 R115, desc[UR4][R132.64] ;  /* 0x0000000484737981 */ /* 0x0080e4000c1e1100 */
[----:B0-----:R-:W-:-:S02]  /*31cb0*/  IADD3 R132, P6, R0, R22, RZ ;  /* 0x0000001600847210 */ /* 0x001fc40007fde0ff */
[----:B------:R-:W4:Y:S03]  /*31cc0*/  LDL R22, [R1+0x2064] ;  /* 0x0020640001167983 */ /* 0x000f260000100800 */
[----:B------:R-:W-:Y:S02]  /*31cd0*/  IMAD.X R133, R15, 0x1, R55, P6 ;  /* 0x000000010f857824 */ /* 0x000fe400030e0637 */
[----:B------:R-:W2:Y:S04]  /*31ce0*/  LDL R55, [R1+0x2060] ;  /* 0x0020600001377983 */ /* 0x000ea80000100800 */
[----:B---3--:R0:W-:Y:S04]  /*31cf0*/  STL [R1+0x69c], R115 ;  /* 0x00069c7301007387 */ /* 0x0081e80000100800 */
[----:B0-----:R-:W3:Y:S04]  /*31d00*/  LDG.E.U8 R115, desc[UR4][R130.64] ;  /* 0x0000000482737981 */ /* 0x001ee8000c1e1100 */
[----:B------:R-:W4:Y:S04]  /*31d10*/  LDL.LU.64 R130, [R1+0x2548] ;  /* 0x0025480001827983 */ /* 0x000f280000300a00 */
[----:B---3--:R4:W-:Y:S04]  /*31d20*/  STL [R1+0x698], R115 ;  /* 0x0006987301007387 */ /* 0x0089e80000100800 */
[----:B----4-:R0:W3:Y:S02]  /*31d30*/  LDG.E.U8 R115, desc[UR4][R130.64] ;  /* 0x0000000482737981 */ /* 0x0100e4000c1e1100 */
[----:B0-----:R-:W-:-:S02]  /*31d40*/  IADD3 R130, P6, R0, R20, RZ ;  /* 0x0000001400827210 */ /* 0x001fc40007fde0ff */
[----:B------:R-:W4:Y:S03]  /*31d50*/  LDL R20, [R1+0x206c] ;  /* 0x00206c0001147983 */ /* 0x000f260000100800 */
[----:B------:R-:W-:Y:S02]  /*31d60*/  IMAD.X R131, R15, 0x1, R114, P6 ;  /* 0x000000010f837824 */ /* 0x000fe400030e0672 */
[----:B------:R-:W4:Y:S04]  /*31d70*/  LDL R114, [R1+0x2068] ;  /* 0x0020680001727983 */ /* 0x000f280000100800 */
[----:B---3--:R0:W-:Y:S04]  /*31d80*/  STL [R1+0x694], R115 ;  /* 0x0006947301007387 */ /* 0x0081e80000100800 */
[----:B0-----:R-:W3:Y:S04]  /*31d90*/  LDG.E.U8 R115, desc[UR4][R128.64] ;  /* 0x0000000480737981 */ /* 0x001ee8000c1e1100 */
[----:B------:R-:W2:Y:S04]  /*31da0*/  LDL.LU.64 R128, [R1+0x2540] ;  /* 0x0025400001807983 */ /* 0x000ea80000300a00 */
[----:B---3--:R2:W-:Y:S04]  /*31db0*/  STL [R1+0x690], R115 ;  /* 0x0006907301007387 */ /* 0x0085e80000100800 */
[----:B--2---:R0:W2:Y:S02]  /*31dc0*/  LDG.E.U8 R115, desc[UR4][R128.64] ;  /* 0x0000000480737981 */ /* 0x0040a4000c1e1100 */
[----:B0-----:R-:W-:-:S02]  /*31dd0*/  IADD3 R128, P6, R0, R56, RZ ;  /* 0x0000003800807210 */ /* 0x001fc40007fde0ff */
[----:B------:R-:W3:Y:S03]  /*31de0*/  LDL R56, [R1+0x2074] ;  /* 0x0020740001387983 */ /* 0x000ee60000100800 */
[----:B------:R-:W-:Y:S02]  /*31df0*/  IMAD.X R129, R15, 0x1, R54, P6 ;  /* 0x000000010f817824 */ /* 0x000fe400030e0636 */
[----:B------:R-:W3:Y:S04]  /*31e00*/  LDL R54, [R1+0x2070] ;  /* 0x0020700001367983 */ /* 0x000ee80000100800 */
[----:B--2---:R0:W-:Y:S04]  /*31e10*/  STL [R1+0x684], R115 ;  /* 0x0006847301007387 */ /* 0x0041e80000100800 */
[----:B0-----:R-:W2:Y:S04]  /*31e20*/  LDG.E.U8 R115, desc[UR4][R126.64] ;  /* 0x000000047e737981 */ /* 0x001ea8000c1e1100 */
[----:B------:R-:W4:Y:S04]  /*31e30*/  LDL.LU.64 R126, [R1+0x2538] ;  /* 0x00253800017e7983 */ /* 0x000f280000300a00 */
[----:B--2---:R4:W-:Y:S04]  /*31e40*/  STL [R1+0x680], R115 ;  /* 0x0006807301007387 */ /* 0x0049e80000100800 */
[----:B----4-:R0:W2:Y:S02]  /*31e50*/  LDG.E.U8 R115, desc[UR4][R126.64] ;  /* 0x000000047e737981 */ /* 0x0100a4000c1e1100 */
[----:B0-----:R-:W-:-:S02]  /*31e60*/  IADD3 R126, P6, R0, R22, RZ ;  /* 0x00000016007e7210 */ /* 0x001fc40007fde0ff */
[----:B------:R-:W4:Y:S03]  /*31e70*/  LDL R22, [R1+0x207c] ;  /* 0x00207c0001167983 */ /* 0x000f260000100800 */
[----:B------:R-:W-:Y:S02]  /*31e80*/  IMAD.X R127, R15, 0x1, R55, P6 ;  /* 0x000000010f7f7824 */ /* 0x000fe400030e0637 */
[----:B------:R-:W4:Y:S04]  /*31e90*/  LDL R55, [R1+0x2078] ;  /* 0x0020780001377983 */ /* 0x000f280000100800 */
[----:B--2---:R0:W-:Y:S04]  /*31ea0*/  STL [R1+0x678], R115 ;  /* 0x0006787301007387 */ /* 0x0041e80000100800 */
[----:B0-----:R-:W2:Y:S04]  /*31eb0*/  LDG.E.U8 R115, desc[UR4][R124.64] ;  /* 0x000000047c737981 */ /* 0x001ea8000c1e1100 */
[----:B------:R-:W3:Y:S04]  /*31ec0*/  LDL.LU.64 R124, [R1+0x2530] ;  /* 0x00253000017c7983 */ /* 0x000ee80000300a00 */
[----:B--2---:R3:W-:Y:S04]  /*31ed0*/  STL [R1+0x5dc], R115 ;  /* 0x0005dc7301007387 */ /* 0x0047e80000100800 */
[----:B---3--:R0:W2:Y:S02]  /*31ee0*/  LDG.E.U8 R115, desc[UR4][R124.64] ;  /* 0x000000047c737981 */ /* 0x0080a4000c1e1100 */
[----:B0-----:R-:W-:-:S02]  /*31ef0*/  IADD3 R124, P6, R0, R20, RZ ;  /* 0x00000014007c7210 */ /* 0x001fc40007fde0ff */
[----:B------:R-:W3:Y:S03]  /*31f00*/  LDL R20, [R1+0x2084] ;  /* 0x0020840001147983 */ /* 0x000ee60000100800 */
[----:B------:R-:W-:Y:S02]  /*31f10*/  IMAD.X R125, R15, 0x1, R114, P6 ;  /* 0x000000010f7d7824 */ /* 0x000fe400030e0672 */
[----:B------:R-:W3:Y:S04]  /*31f20*/  LDL R114, [R1+0x2080] ;  /* 0x0020800001727983 */ /* 0x000ee80000100800 */
[----:B------:R-:W3:Y:S04]  /*31f30*/  LDG.E.U8 R233, desc[UR4][R124.64] ;  /* 0x000000047ce97981 */ /* 0x000ee8000c1e1100 */
        /* <DEDUP_REMOVED lines=9> */
[----:B------:R-:W4:Y:S04]  /*31fd0*/  LDG.E.U8 R232, desc[UR4][R122.64] ;  /* 0x000000047ae87981 */ /* 0x000f28000c1e1100 */
[----:B--2---:R0:W-:Y:S04]  /*31fe0*/  STL [R1+0x664], R115 ;  /* 0x0006647301007387 */ /* 0x0041e80000100800 */
[----:B0-----:R-:W2:Y:S04]  /*31ff0*/  LDG.E.U8 R115, desc[UR4][R120.64] ;  /* 0x0000000478737981 */ /* 0x001ea8000c1e1100 */
[----:B------:R-:W3:Y:S04]  /*32000*/  LDL.LU.64 R120, [R1+0x2520] ;  /* 0x0025200001787983 */ /* 0x000ee80000300a00 */
[----:B--2---:R3:W-:Y:S04]  /*32010*/  STL [R1+0x660], R115 ;  /* 0x0006607301007387 */ /* 0x0047e80000100800 */
[----:B---3--:R0:W2:Y:S02]  /*32020*/  LDG.E.U8 R115, desc[UR4][R120.64] ;  /* 0x0000000478737981 */ /* 0x0080a4000c1e1100 */
[----:B0-----:R-:W-:-:S02]  /*32030*/  IADD3 R120, P6, R0, R22, RZ ;  /* 0x0000001600787210 */ /* 0x001fc40007fde0ff */
[----:B------:R-:W3:Y:S04]  /*32040*/  LDL R22, [R1+0x2094] ;  /* 0x0020940001167983 */ /* 0x000ee80000100800 */
[----:B--2---:R0:W-:Y:S04]  /*32050*/  STL [R1+0x65c], R115 ;  /* 0x00065c7301007387 */ /* 0x0041e80000100800 */
[----:B0-----:R0:W2:Y:S01]  /*32060*/  LDG.E.U8 R115, desc[UR4][R118.64] ;  /* 0x0000000476737981 */ /* 0x0010a2000c1e1100 */
[----:B------:R-:W-:-:S03]  /*32070*/  IMAD.X R121, R15, 0x1, R55, P6 ;  /* 0x000000010f797824 */ /* 0x000fc600030e0637 */
[----:B------:R-:W3:Y:S01]  /*32080*/  LDL R55, [R1+0x2090] ;  /* 0x0020900001377983 */ /* 0x000ee20000100800 */
[----:B0-----:R-:W-:-:S03]  /*32090*/  IADD3 R118, P6, R0, R20, RZ ;  /* 0x0000001400767210 */ /* 0x001fc60007fde0ff */
[----:B------:R-:W3:Y:S04]  /*320a0*/  LDL R20, [R1+0x209c] ;  /* 0x00209c0001147983 */ /* 0x000ee80000100800 */
[----:B--2---:R0:W-:Y:S04]  /*320b0*/  STL [R1+0x658], R115 ;  /* 0x0006587301007387 */ /* 0x0041e80000100800 */
[----:B0-----:R-:W2:Y:S01]  /*320c0*/  LDG.E.U8 R115, desc[UR4][R76.64] ;  /* 0x000000044c737981 */ /* 0x001ea2000c1e1100 */
[----:B------:R-:W-:-:S03]  /*320d0*/  IMAD.X R119, R15, 0x1, R114, P6 ;  /* 0x000000010f777824 */ /* 0x000fc600030e0672 */
[----:B------:R-:W2:Y:S01]  /*320e0*/  LDL R76, [R1+0x2098] ;  /* 0x00209800014c7983 */ /* 0x000ea20000100800 */
[----:B----4-:R-:W-:-:S03]  /*320f0*/  IADD3 R116, P6, R0, R56, RZ ;  /* 0x0000003800747210 */ /* 0x010fc60007fde0ff */
[----:B------:R0:W-:Y:S04]  /*32100*/  STL [R1+0x650], R117 ;  /* 0x0006507501007387 */ /* 0x0001e80000100800 */
[----:B------:R-:W4:Y:S04]  /*32110*/  LDL R56, [R1+0x20a4] ;  /* 0x0020a40001387983 */ /* 0x000f280000100800 */
[----:B------:R-:W4:Y:S01]  /*32120*/  LDL R77, [R1+0x20a0] ;  /* 0x0020a000014d7983 */ /* 0x000f220000100800 */
[----:B0-----:R-:W-:Y:S01]  /*32130*/  IMAD.X R117, R15, 0x1, R54, P6 ;  /* 0x000000010f757824 */ /* 0x001fe200030e0636 */
[----:B---3--:R-:W-:-:S04]  /*32140*/  IADD3 R114, P6, R0, R22, RZ ;  /* 0x0000001600727210 */ /* 0x008fc80007fde0ff */
[----:B------:R-:W3:Y:S04]  /*32150*/  LDG.E.U8 R237, desc[UR4][R116.64] ;  /* 0x0000000474ed7981 */ /* 0x000ee8000c1e1100 */
[----:B--2---:R0:W-:Y:S04]  /*32160*/  STL [R1+0x5bc], R115 ;  /* 0x0005bc7301007387 */ /* 0x0041e80000100800 */
[----:B------:R-:W2:Y:S04]  /*32170*/  LDL R54, [R1+0x20ac] ;  /* 0x0020ac0001367983 */ /* 0x000ea80000100800 */
[----:B------:R-:W3:Y:S01]  /*32180*/  LDL R22, [R1+0x20a8] ;  /* 0x0020a80001167983 */ /* 0x000ee20000100800 */
[----:B0-----:R-:W-:-:S03]  /*32190*/  IMAD.X R115, R15, 0x1, R55, P6 ;  /* 0x000000010f737824 */ /* 0x001fc600030e0637 */
[----:B------:R0:W-:Y:S04]  /*321a0*/  STL [R1+0x644], R113 ;  /* 0x0006447101007387 */ /* 0x0001e80000100800 */
[----:B------:R-:W3:Y:S01]  /*321b0*/  LDL R55, [R1+0x20b4] ;  /* 0x0020b40001377983 */ /* 0x000ee20000100800 */
[----:B------:R-:W-:-:S03]  /*321c0*/  IADD3 R112, P6, R0, R20, RZ ;  /* 0x0000001400707210 */ /* 0x000fc60007fde0ff */
[----:B------:R-:W3:Y:S02]  /*321d0*/  LDL R20, [R1+0x20b0] ;  /* 0x0020b00001147983 */ /* 0x000ee40000100800 */
[----:B0-----:R-:W-:Y:S02]  /*321e0*/  IMAD.X R113, R15, 0x1, R76, P6 ;  /* 0x000000010f717824 */ /* 0x001fe400030e064c */
[----:B------:R0:W-:Y:S04]  /*321f0*/  STL [R1+0x640], R111 ;  /* 0x0006406f01007387 */ /* 0x0001e80000100800 */
[----:B------:R-:W3:Y:S01]  /*32200*/  LDL R76, [R1+0x20bc] ;  /* 0x0020bc00014c7983 */ /* 0x000ee20000100800 */
[----:B----4-:R-:W-:-:S03]  /*32210*/  IADD3 R110, P6, R0, R56, RZ ;  /* 0x00000038006e7210 */ /* 0x010fc60007fde0ff */
[----:B------:R-:W4:Y:S02]  /*32220*/  LDL R56, [R1+0x20b8] ;  /* 0x0020b80001387983 */ /* 0x000f240000100800 */
[----:B0-----:R-:W-:Y:S02]  /*32230*/  IMAD.X R111, R15, 0x1, R77, P6 ;  /* 0x000000010f6f7824 */ /* 0x001fe400030e064d */
[----:B------:R3:W-:Y:S04]  /*32240*/  STL [R1+0x63c], R109 ;  /* 0x00063c6d01007387 */ /* 0x0007e80000100800 */
[----:B------:R-:W4:Y:S04]  /*32250*/  LDG.E.U8 R77, desc[UR4][R94.64] ;  /* 0x000000045e4d7981 */ /* 0x000f28000c1e1100 */
[----:B------:R-:W4:Y:S04]  /*32260*/  LDG.E.U8 R236, desc[UR4][R114.64] ;  /* 0x0000000472ec7981 */ /* 0x000f28000c1e1100 */
[----:B------:R-:W4:Y:S04]  /*32270*/  LDG.E.U8 R235, desc[UR4][R112.64] ;  /* 0x0000000470eb7981 */ /* 0x000f28000c1e1100 */
[----:B------:R-:W4:Y:S01]  /*32280*/  LDG.E.U8 R234, desc[UR4][R110.64] ;  /* 0x000000046eea7981 */ /* 0x000f22000c1e1100 */
[----:B--2---:R-:W-:-:S03]  /*32290*/  IADD3 R108, P6, R0, R54, RZ ;  /* 0x00000036006c7210 */ /* 0x004fc60007fde0ff */
[----:B------:R-:W2:Y:S02]  /*322a0*/  LDL R54, [R1+0x20c4] ;  /* 0x0020c40001367983 */ /* 0x000ea40000100800 */
[----:B---3--:R-:W-:Y:S02]  /*322b0*/  IMAD.X R109, R15, 0x1, R22, P6 ;  /* 0x000000010f6d7824 */ /* 0x008fe400030e0616 */
[----:B------:R-:W3:Y:S04]  /*322c0*/  LDL R22, [R1+0x20c0] ;  /* 0x0020c00001167983 */ /* 0x000ee80000100800 */
[----:B------:R0:W-:Y:S01]  /*322d0*/  STL [R1+0x638], R107 ;  /* 0x0006386b01007387 */ /* 0x0001e20000100800 */
[----:B------:R-:W-:-:S03]  /*322e0*/  IADD3 R106, P6, R0, R55, RZ ;  /* 0x00000037006a7210 */ /* 0x000fc60007fde0ff */
[----:B------:R-:W3:Y:S02]  /*322f0*/  LDL R55, [R1+0x20cc] ;  /* 0x0020cc0001377983 */ /* 0x000ee40000100800 */
[----:B0-----:R-:W-:Y:S02]  /*32300*/  IMAD.X R107, R15, 0x1, R20, P6 ;  /* 0x000000010f6b7824 */ /* 0x001fe400030e0614 */
[----:B------:R-:W3:Y:S01]  /*32310*/  LDL R20, [R1+0x20c8] ;  /* 0x0020c80001147983 */ /* 0x000ee20000100800 */
[----:B------:R-:W-:-:S03]  /*32320*/  IADD3 R104, P6, R0, R76, RZ ;  /* 0x0000004c00687210 */ /* 0x000fc60007fde0ff */
[----:B------:R4:W-:Y:S04]  /*32330*/  STL [R1+0x62c], R105 ;  /* 0x00062c6901007387 */ /* 0x0009e80000100800 */
[----:B------:R-:W3:Y:S04]  /*32340*/  LDL R76, [R1+0x20d4] ;  /* 0x0020d400014c7983 */ /* 0x000ee80000100800 */
[----:B------:R-:W3:Y:S04]  /*32350*/  LDL R71, [R1+0x20d0] ;  /* 0x0020d00001477983 */ /* 0x000ee80000100800 */
[----:B------:R-:W3:Y:S01]  /*32360*/  LDL R70, [R1+0x20dc] ;  /* 0x0020dc0001467983 */ /* 0x000ee20000100800 */
[----:B----4-:R-:W-:-:S03]  /*32370*/  IMAD.X R105, R15, 0x1, R56, P6 ;  /* 0x000000010f697824 */ /* 0x010fc600030e0638 */
[----:B------:R-:W4:Y:S04]  /*32380*/  LDL R56, [R1+0x20d8] ;  /* 0x0020d80001387983 */ /* 0x000f280000100800 */
[----:B------:R3:W-:Y:S04]  /*32390*/  STL [R1+0x628], R103 ;  /* 0x0006286701007387 */ /* 0x0007e80000100800 */
[----:B------:R0:W-:Y:S01]  /*323a0*/  STL [R1+0x620], R100 ;  /* 0x0006206401007387 */ /* 0x0001e20000100800 */
[----:B--2---:R-:W-:-:S03]  /*323b0*/  IADD3 R102, P6, R0, R54, RZ ;  /* 0x0000003600667210 */ /* 0x004fc60007fde0ff */
[----:B------:R-:W2:Y:S02]  /*323c0*/  LDL R54, [R1+0x20e4] ;  /* 0x0020e40001367983 */ /* 0x000ea40000100800 */
[----:B---3--:R-:W-:Y:S02]  /*323d0*/  IMAD.X R103, R15, 0x1, R22, P6 ;  /* 0x000000010f677824 */ /* 0x008fe400030e0616 */
[----:B------:R-:W3:Y:S04]  /*323e0*/  LDL R22, [R1+0x20e0] ;  /* 0x0020e00001167983 */ /* 0x000ee80000100800 */
[----:B------:R1:W-:Y:S01]  /*323f0*/  STL [R1+0x59c], R98 ;  /* 0x00059c6201007387 */ /* 0x0003e20000100800 */
[----:B0-----:R-:W-:-:S03]  /*32400*/  IADD3 R100, P6, R0, R55, RZ ;  /* 0x0000003700647210 */ /* 0x001fc60007fde0ff */
[----:B------:R0:W-:Y:S04]  /*32410*/  STL [R1+0x61c], R96 ;  /* 0x00061c6001007387 */ /* 0x0001e80000100800 */
[----:B------:R-:W3:Y:S01]  /*32420*/  LDL R55, [R1+0x20ec] ;  /* 0x0020ec0001377983 */ /* 0x000ee20000100800 */
[----:B------:R-:W-:-:S03]  /*32430*/  IMAD.X R101, R15, 0x1, R20, P6 ;  /* 0x000000010f657824 */ /* 0x000fc600030e0614 */
[----:B------:R-:W3:Y:S01]  /*32440*/  LDL R20, [R1+0x20e8] ;  /* 0x0020e80001147983 */ /* 0x000ee20000100800 */
[----:B-1----:R-:W-:-:S03]  /*32450*/  IADD3 R98, P6, R0, R76, RZ ;  /* 0x0000004c00627210 */ /* 0x002fc60007fde0ff */
[----:B------:R1:W-:Y:S02]  /*32460*/  STL [R1+0x618], R77 ;  /* 0x0006184d01007387 */ /* 0x0003e40000100800 */
[----:B------:R-:W-:Y:S02]  /*32470*/  IMAD.X R99, R15, 0x1, R71, P6 ;  /* 0x000000010f637824 */ /* 0x000fe400030e0647 */
[----:B------:R3:W-:Y:S01]  /*32480*/  STL [R1+0x614], R92 ;  /* 0x0006145c01007387 */ /* 0x0007e20000100800 */
[----:B0-----:R-:W-:-:S03]  /*32490*/  IADD3 R96, P6, R0, R70, RZ ;  /* 0x0000004600607210 */ /* 0x001fc60007fde0ff */
[----:B------:R-:W3:Y:S04]  /*324a0*/  LDG.E.U8 R76, desc[UR4][R224.64] ;  /* 0x00000004e04c7981 */ /* 0x000ee8000c1e1100 */
[----:B-1----:R-:W3:Y:S04]  /*324b0*/  LDG.E.U8 R77, desc[UR4][R74.64] ;  /* 0x000000044a4d7981 */ /* 0x002ee8000c1e1100 */
[----:B------:R0:W-:Y:S04]  /*324c0*/  STL [R1+0x610], R90 ;  /* 0x0006105a01007387 */ /* 0x0001e80000100800 */
[----:B------:R-:W3:Y:S04]  /*324d0*/  LDG.E.U8 R71, desc[UR4][R64.64] ;  /* 0x0000000440477981 */ /* 0x000ee8000c1e1100 */
[----:B------:R-:W3:Y:S01]  /*324e0*/  LDG.E.U8 R75, desc[UR4][R72.64] ;  /* 0x00000004484b7981 */ /* 0x000ee2000c1e1100 */
[----:B----4-:R-:W-:-:S03]  /*324f0*/  IMAD.X R97, R15, 0x1, R56, P6 ;  /* 0x000000010f617824 */ /* 0x010fc600030e0638 */
[----:B------:R-:W4:Y:S04]  /*32500*/  LDL R56, [R1+0x20f0] ;  /* 0x0020f00001387983 */ /* 0x000f280000100800 */
[----:B------:R-:W4:Y:S04]  /*32510*/  LDG.E.U8 R74, desc[UR4][R68.64] ;  /* 0x00000004444a7981 */ /* 0x000f28000c1e1100 */
[----:B------:R-:W4:Y:S04]  /*32520*/  LDG.E.U8 R73, desc[UR4][R58.64] ;  /* 0x000000043a497981 */ /* 0x000f28000c1e1100 */
[----:B------:R-:W4:Y:S04]  /*32530*/  LDG.E.U8 R72, desc[UR4][R66.64] ;  /* 0x0000000442487981 */ /* 0x000f28000c1e1100 */
[----:B------:R-:W4:Y:S04]  /*32540*/  LDG.E.U8 R68, desc[UR4][R62.64] ;  /* 0x000000043e447981 */ /* 0x000f28000c1e1100 */
[----:B------:R-:W0:Y:S04]  /*32550*/  LDL R58, [R1+0x20f4] ;  /* 0x0020f400013a7983 */ /* 0x000e280000100800 */
[----:B------:R-:W-:Y:S04]  /*32560*/  STL [R1+0x604], R89 ;  /* 0x0006045901007387 */ /* 0x000fe80000100800 */
[----:B------:R-:W-:Y:S04]  /*32570*/  STL [R1+0x600], R88 ;  /* 0x0006005801007387 */ /* 0x000fe80000100800 */
[----:B------:R-:W4:Y:S04]  /*32580*/  LDG.E.U8 R67, desc[UR4][R228.64] ;  /* 0x00000004e4437981 */ /* 0x000f28000c1e1100 */
[----:B------:R-:W4:Y:S04]  /*32590*/  LDG.E.U8 R70, desc[UR4][R226.64] ;  /* 0x00000004e2467981 */ /* 0x000f28000c1e1100 */
[----:B------:R-:W4:Y:S01]  /*325a0*/  LDG.E.U8 R69, desc[UR4][R222.64] ;  /* 0x00000004de457981 */ /* 0x000f22000c1e1100 */
[----:B--2---:R-:W-:-:S03]  /*325b0*/  IADD3 R94, P6, R0, R54, RZ ;  /* 0x00000036005e7210 */ /* 0x004fc60007fde0ff */
[----:B------:R-:W2:Y:S02]  /*325c0*/  LDL R54, [R1+0x20fc] ;  /* 0x0020fc0001367983 */ /* 0x000ea40000100800 */
[----:B---3--:R-:W-:Y:S02]  /*325d0*/  IMAD.X R95, R15, 0x1, R22, P6 ;  /* 0x000000010f5f7824 */ /* 0x008fe400030e0616 */
[----:B------:R-:W3:Y:S04]  /*325e0*/  LDL R22, [R1+0x20f8] ;  /* 0x0020f80001167983 */ /* 0x000ee80000100800 */
[----:B------:R-:W-:Y:S04]  /*325f0*/  STL [R1+0x5f8], R86 ;  /* 0x0005f85601007387 */ /* 0x000fe80000100800 */
[----:B------:R-:W3:Y:S01]  /*32600*/  LDL R66, [R1+0x2104] ;  /* 0x0021040001427983 */ /* 0x000ee20000100800 */
[----:B------:R-:W-:-:S03]  /*32610*/  IADD3 R92, P6, R0, R55, RZ ;  /* 0x00000037005c7210 */ /* 0x000fc60007fde0ff */
[----:B------:R-:W3:Y:S02]  /*32620*/  LDL R55, [R1+0x2100] ;  /* 0x0021000001377983 */ /* 0x000ee40000100800 */
[----:B------:R-:W-:Y:S02]  /*32630*/  IMAD.X R93, R15, 0x1, R20, P6 ;  /* 0x000000010f5d7824 */ /* 0x000fe400030e0614 */
[----:B------:R-:W-:Y:S04]  /*32640*/  STL [R1+0x57c], R84 ;  /* 0x00057c5401007387 */ /* 0x000fe80000100800 */
[----:B------:R-:W3:Y:S04]  /*32650*/  LDL R20, [R1+0x210c] ;  /* 0x00210c0001147983 */ /* 0x000ee80000100800 */
[----:B------:R-:W-:Y:S04]  /*32660*/  STL [R1+0x5f4], R82 ;  /* 0x0005f45201007387 */ /* 0x000fe80000100800 */
[----:B------:R-:W3:Y:S04]  /*32670*/  LDL R65, [R1+0x2108] ;  /* 0x0021080001417983 */ /* 0x000ee80000100800 */
[----:B------:R-:W3:Y:S04]  /*32680*/  LDL R62, [R1+0x2114] ;  /* 0x00211400013e7983 */ /* 0x000ee80000100800 */
[----:B------:R-:W3:Y:S04]  /*32690*/  LDL R64, [R1+0x2110] ;  /* 0x0021100001407983 */ /* 0x000ee80000100800 */
[----:B------:R-:W-:Y:S04]  /*326a0*/  STL [R1+0x5f0], R80 ;  /* 0x0005f05001007387 */ /* 0x000fe80000100800 */
[----:B------:R-:W3:Y:S04]  /*326b0*/  LDL R63, [R1+0x211c] ;  /* 0x00211c00013f7983 */ /* 0x000ee80000100800 */
[----:B------:R-:W-:Y:S04]  /*326c0*/  STL [R1+0x5ec], R78 ;  /* 0x0005ec4e01007387 */ /* 0x000fe80000100800 */
[----:B------:R-:W3:Y:S01]  /*326d0*/  LDL R59, [R1+0x2118] ;  /* 0x00211800013b7983 */ /* 0x000ee20000100800 */
[----:B0-----:R-:W-:-:S05]  /*326e0*/  IADD3 R90, P6, R0, R58, RZ ;  /* 0x0000003a005a7210 */ /* 0x001fca0007fde0ff */
[----:B----4-:R-:W-:Y:S02]  /*326f0*/  IMAD.X R91, R15, 0x1, R56, P6 ;  /* 0x000000010f5b7824 */ /* 0x010fe400030e0638 */
[----:B------:R-:W4:Y:S04]  /*32700*/  LDL R56, [R1+0x2124] ;  /* 0x0021240001387983 */ /* 0x000f280000100800 */
[----:B------:R-:W-:Y:S04]  /*32710*/  STL [R1+0x5e8], R77 ;  /* 0x0005e84d01007387 */ /* 0x000fe80000100800 */
[----:B------:R0:W-:Y:S04]  /*32720*/  STL [R1+0x5e4], R75 ;  /* 0x0005e44b01007387 */ /* 0x0001e80000100800 */
[----:B------:R-:W4:Y:S04]  /*32730*/  LDL R58, [R1+0x2120] ;  /* 0x00212000013a7983 */ /* 0x000f280000100800 */
[----:B------:R1:W-:Y:S04]  /*32740*/  STL [R1+0x5e0], R74 ;  /* 0x0005e04a01007387 */ /* 0x0003e80000100800 */
[----:B0-----:R-:W4:Y:S04]  /*32750*/  LDG.E.U8 R75, desc[UR4][R206.64] ;  /* 0x00000004ce4b7981 */ /* 0x001f28000c1e1100 */
[----:B-1----:R-:W4:Y:S04]  /*32760*/  LDG.E.U8 R74, desc[UR4][R204.64] ;  /* 0x00000004cc4a7981 */ /* 0x002f28000c1e1100 */
[----:B------:R-:W4:Y:S04]  /*32770*/  LDG.E.U8 R207, desc[UR4][R16.64] ;  /* 0x0000000410cf7981 */ /* 0x000f28000c1e1100 */
[----:B------:R-:W4:Y:S04]  /*32780*/  LDG.E.U8 R206, desc[UR4][R18.64] ;  /* 0x0000000412ce7981 */ /* 0x000f28000c1e1100 */
[----:B------:R-:W4:Y:S04]  /*32790*/  LDG.E.U8 R205, desc[UR4][R8.64] ;  /* 0x0000000408cd7981 */ /* 0x000f28000c1e1100 */
[----:B------:R-:W4:Y:S01]  /*327a0*/  LDG.E.U8 R204, desc[UR4][R2.64] ;  /* 0x0000000402cc7981 */ /* 0x000f22000c1e1100 */
[----:B--2---:R-:W-:-:S03]  /*327b0*/  IADD3 R88, P6, R0, R54, RZ ;  /* 0x0000003600587210 */ /* 0x004fc60007fde0ff */
[----:B------:R-:W2:Y:S02]  /*327c0*/  LDL R54, [R1+0x212c] ;  /* 0x00212c0001367983 */ /* 0x000ea40000100800 */
[----:B---3--:R-:W-:Y:S02]  /*327d0*/  IMAD.X R89, R15, 0x1, R22, P6 ;  /* 0x000000010f597824 */ /* 0x008fe400030e0616 */
[----:B------:R0:W-:Y:S04]  /*327e0*/  STL [R1+0x5d8], R73 ;  /* 0x0005d84901007387 */ /* 0x0001e80000100800 */
[----:B------:R-:W3:Y:S01]  /*327f0*/  LDL R22, [R1+0x2128] ;  /* 0x0021280001167983 */ /* 0x000ee20000100800 */
[----:B------:R-:W-:-:S03]  /*32800*/  IADD3 R86, P6, R0, R66, RZ ;  /* 0x0000004200567210 */ /* 0x000fc60007fde0ff */
[----:B------:R1:W-:Y:S02]  /*32810*/  STL [R1+0x55c], R72 ;  /* 0x00055c4801007387 */ /* 0x0003e40000100800 */
[----:B------:R-:W-:Y:S02]  /*32820*/  IMAD.X R87, R15, 0x1, R55, P6 ;  /* 0x000000010f577824 */ /* 0x000fe400030e0637 */
[----:B0-----:R-:W3:Y:S04]  /*32830*/  LDG.E.U8 R73, desc[UR4][R202.64] ;  /* 0x00000004ca497981 */ /* 0x001ee8000c1e1100 */
[----:B------:R-:W3:Y:S01]  /*32840*/  LDL R55, [R1+0x2134] ;  /* 0x0021340001377983 */ /* 0x000ee20000100800 */
[----:B------:R-:W-:-:S03]  /*32850*/  IADD3 R84, P6, R0, R20, RZ ;  /* 0x0000001400547210 */ /* 0x000fc60007fde0ff */
[----:B------:R-:W-:Y:S04]  /*32860*/  STL [R1+0x5d4], R71 ;  /* 0x0005d44701007387 */ /* 0x000fe80000100800 */
[----:B------:R-:W3:Y:S04]  /*32870*/  LDL R20, [R1+0x2130] ;  /* 0x0021300001147983 */ /* 0x000ee80000100800 */
[----:B------:R0:W-:Y:S01]  /*32880*/  STL [R1+0x5d0], R68 ;  /* 0x0005d04401007387 */ /* 0x0001e20000100800 */
[----:B------:R-:W-:Y:S01]  /*32890*/  IMAD.X R85, R15, 0x1, R65, P6 ;  /* 0x000000010f557824 */ /* 0x000fe200030e0641 */
[----:B------:R-:W-:-:S02]  /*328a0*/  IADD3 R82, P6, R0, R62, RZ ;  /* 0x0000003e00527210 */ /* 0x000fc40007fde0ff */
[----:B------:R-:W3:Y:S04]  /*328b0*/  LDL R62, [R1+0x2138] ;  /* 0x00213800013e7983 */ /* 0x000ee80000100800 */
[----:B-1----:R-:W3:Y:S04]  /*328c0*/  LDG.E.U8 R72, desc[UR4][R200.64] ;  /* 0x00000004c8487981 */ /* 0x002ee8000c1e1100 */
[----:B0-----:R-:W3:Y:S01]  /*328d0*/  LDL R68, [R1+0x213c] ;  /* 0x00213c0001447983 */ /* 0x001ee20000100800 */
[----:B------:R-:W-:Y:S01]  /*328e0*/  IMAD.X R83, R15, 0x1, R64, P6 ;  /* 0x000000010f537824 */ /* 0x000fe200030e0640 */
[----:B------:R-:W-:-:S02]  /*328f0*/  IADD3 R80, P6, R0, R63, RZ ;  /* 0x0000003f00507210 */ /* 0x000fc40007fde0ff */
[----:B------:R0:W-:Y:S04]  /*32900*/  STL [R1+0x5cc], R67 ;  /* 0x0005cc4301007387 */ /* 0x0001e80000100800 */
[----:B------:R-:W3:Y:S01]  /*32910*/  LDG.E.U8 R71, desc[UR4][R198.64] ;  /* 0x00000004c6477981 */ /* 0x000ee2000c1e1100 */
[----:B------:R-:W-:-:S03]  /*32920*/  IMAD.X R81, R15, 0x1, R59, P6 ;  /* 0x000000010f517824 */ /* 0x000fc600030e063b */
[----:B------:R-:W3:Y:S04]  /*32930*/  LDG.E.U8 R201, desc[UR4][R48.64] ;  /* 0x0000000430c97981 */ /* 0x000ee8000c1e1100 */
[----:B0-----:R-:W3:Y:S04]  /*32940*/  LDL R67, [R1+0x2144] ;  /* 0x0021440001437983 */ /* 0x001ee80000100800 */
[----:B------:R0:W-:Y:S04]  /*32950*/  STL [R1+0x5c8], R70 ;  /* 0x0005c84601007387 */ /* 0x0001e80000100800 */
[----:B------:R-:W3:Y:S04]  /*32960*/  LDL R66, [R1+0x2140] ;  /* 0x0021400001427983 */ /* 0x000ee80000100800 */
[----:B------:R-:W-:Y:S04]  /*32970*/  STL [R1+0x5c4], R76 ;  /* 0x0005c44c01007387 */ /* 0x000fe80000100800 */
[----:B0-----:R-:W3:Y:S01]  /*32980*/  LDG.E.U8 R70, desc[UR4][R196.64] ;  /* 0x00000004c4467981 */ /* 0x001ee2000c1e1100 */
[----:B----4-:R-:W-:-:S03]  /*32990*/  IADD3 R78, P6, R0, R56, RZ ;  /* 0x00000038004e7210 */ /* 0x010fc60007fde0ff */
[----:B------:R-:W4:Y:S04]  /*329a0*/  LDL R65, [R1+0x2148] ;  /* 0x0021480001417983 */ /* 0x000f280000100800 */
[----:B------:R-:W4:Y:S04]  /*329b0*/  LDL R56, [R1+0x214c] ;  /* 0x00214c0001387983 */ /* 0x000f280000100800 */
[----:B------:R0:W-:Y:S01]  /*329c0*/  STL [R1+0x5c0], R69 ;  /* 0x0005c04501007387 */ /* 0x0001e20000100800 */
[----:B------:R-:W-:-:S03]  /*329d0*/  IMAD.X R79, R15, 0x1, R58, P6 ;  /* 0x000000010f4f7824 */ /* 0x000fc600030e063a */
[----:B------:R-:W-:Y:S04]  /*329e0*/  STL [R1+0x5b8], R220 ;  /* 0x0005b8dc01007387 */ /* 0x000fe80000100800 */
[----:B------:R-:W4:Y:S04]  /*329f0*/  LDG.E.U8 R197, desc[UR4][R40.64] ;  /* 0x0000000428c57981 */ /* 0x000f28000c1e1100 */
[----:B0-----:R-:W4:Y:S04]  /*32a00*/  LDG.E.U8 R69, desc[UR4][R192.64] ;  /* 0x00000004c0457981 */ /* 0x001f28000c1e1100 */
[----:B------:R-:W4:Y:S04]  /*32a10*/  LDG.E.U8 R196, desc[UR4][R42.64] ;  /* 0x000000042ac47981 */ /* 0x000f28000c1e1100 */
[----:B------:R-:W4:Y:S04]  /*32a20*/  LDG.E.U8 R199, desc[UR4][R210.64] ;  /* 0x00000004d2c77981 */ /* 0x000f28000c1e1100 */
[----:B------:R-:W4:Y:S04]  /*32a30*/  LDG.E.U8 R193, desc[UR4][R32.64] ;  /* 0x0000000420c17981 */ /* 0x000f28000c1e1100 */
[----:B------:R-:W4:Y:S04]  /*32a40*/  LDG.E.U8 R192, desc[UR4][R34.64] ;  /* 0x0000000422c07981 */ /* 0x000f28000c1e1100 */
        /* <DEDUP_REMOVED lines=9> */
[----:B------:R-:W-:Y:S04]  /*32ae0*/  STL [R1+0x5b4], R208 ;  /* 0x0005b4d001007387 */ /* 0x000fe80000100800 */
[----:B------:R-:W3:Y:S01]  /*32af0*/  LDL R64, [R1+0x215c] ;  /* 0x00215c0001407983 */ /* 0x000ee20000100800 */
[----:B------:R-:W-:-:S03]  /*32b00*/  IADD3 R58, P6, R0, R55, RZ ;  /* 0x00000037003a7210 */ /* 0x000fc60007fde0ff */
[----:B------:R-:W3:Y:S04]  /*32b10*/  LDL R63, [R1+0x2158] ;  /* 0x00215800013f7983 */ /* 0x000ee80000100800 */
[----:B------:R-:W-:Y:S01]  /*32b20*/  STL [R1+0x5b0], R75 ;  /* 0x0005b04b01007387 */ /* 0x000fe20000100800 */
[----:B------:R-:W-:-:S03]  /*32b30*/  IMAD.X R59, R15, 0x1, R20, P6 ;  /* 0x000000010f3b7824 */ /* 0x000fc600030e0614 */
[----:B------:R-:W3:Y:S04]  /*32b40*/  LDL R55, [R1+0x2164] ;  /* 0x0021640001377983 */ /* 0x000ee80000100800 */
[----:B------:R0:W-:Y:S04]  /*32b50*/  STL [R1+0x5ac], R74 ;  /* 0x0005ac4a01007387 */ /* 0x0001e80000100800 */
[----:B------:R-:W3:Y:S01]  /*32b60*/  LDL R20, [R1+0x2160] ;  /* 0x0021600001147983 */ /* 0x000ee20000100800 */
[----:B0-----:R-:W-:-:S03]  /*32b70*/  IADD3 R74, P6, R0, R68, RZ ;  /* 0x00000044004a7210 */ /* 0x001fc60007fde0ff */
[----:B------:R-:W-:Y:S02]  /*32b80*/  STL [R1+0x5a8], R73 ;  /* 0x0005a84901007387 */ /* 0x000fe40000100800 */
[----:B------:R-:W-:Y:S02]  /*32b90*/  IMAD.X R75, R15, 0x1, R62, P6 ;  /* 0x000000010f4b7824 */ /* 0x000fe400030e063e */
[----:B------:R-:W3:Y:S04]  /*32ba0*/  LDL R62, [R1+0x216c] ;  /* 0x00216c00013e7983 */ /* 0x000ee80000100800 */
[----:B------:R0:W-:Y:S04]  /*32bb0*/  STL [R1+0x5a4], R72 ;  /* 0x0005a44801007387 */ /* 0x0001e80000100800 */
[----:B------:R-:W3:Y:S04]  /*32bc0*/  LDL R184, [R1+0x2168] ;  /* 0x0021680001b87983 */ /* 0x000ee80000100800 */
[----:B------:R-:W3:Y:S01]  /*32bd0*/  LDL R181, [R1+0x2174] ;  /* 0x0021740001b57983 */ /* 0x000ee20000100800 */
[----:B0-----:R-:W-:-:S03]  /*32be0*/  IADD3 R72, P6, R0, R67, RZ ;  /* 0x0000004300487210 */ /* 0x001fc60007fde0ff */
[----:B------:R-:W-:Y:S02]  /*32bf0*/  STL [R1+0x5a0], R71 ;  /* 0x0005a04701007387 */ /* 0x000fe40000100800 */
[----:B------:R-:W-:Y:S02]  /*32c00*/  IMAD.X R73, R15, 0x1, R66, P6 ;  /* 0x000000010f497824 */ /* 0x000fe400030e0642 */
[----:B------:R-:W3:Y:S04]  /*32c10*/  LDL R180, [R1+0x2170] ;  /* 0x0021700001b47983 */ /* 0x000ee80000100800 */
[----:B------:R4:W-:Y:S04]  /*32c20*/  STL [R1+0x598], R70 ;  /* 0x0005984601007387 */ /* 0x0009e80000100800 */
[----:B------:R-:W3:Y:S01]  /*32c30*/  LDL R176, [R1+0x217c] ;  /* 0x00217c0001b07983 */ /* 0x000ee20000100800 */
[----:B----4-:R-:W-:-:S03]  /*32c40*/  IADD3 R70, P6, R0, R56, RZ ;  /* 0x0000003800467210 */ /* 0x010fc60007fde0ff */
[----:B------:R0:W-:Y:S04]  /*32c50*/  STL [R1+0x51c], R194 ;  /* 0x00051cc201007387 */ /* 0x0001e80000100800 */
[----:B------:R-:W4:Y:S01]  /*32c60*/  LDL R56, [R1+0x2178] ;  /* 0x0021780001387983 */ /* 0x000f220000100800 */
[----:B------:R-:W-:-:S03]  /*32c70*/  IMAD.X R71, R15, 0x1, R65, P6 ;  /* 0x000000010f477824 */ /* 0x000fc600030e0641 */
[----:B0-----:R-:W4:Y:S04]  /*32c80*/  LDG.E.U8 R194, desc[UR4][R28.64] ;  /* 0x000000041cc27981 */ /* 0x001f28000c1e1100 */
[----:B------:R3:W-:Y:S01]  /*32c90*/  STL [R1+0x594], R69 ;  /* 0x0005944501007387 */ /* 0x0007e20000100800 */
[----:B--2---:R-:W-:-:S03]  /*32ca0*/  IADD3 R68, P6, R0, R54, RZ ;  /* 0x0000003600447210 */ /* 0x004fc60007fde0ff */
[----:B------:R-:W2:Y:S02]  /*32cb0*/  LDL R54, [R1+0x2184] ;  /* 0x0021840001367983 */ /* 0x000ea40000100800 */
[----:B---3--:R-:W-:Y:S02]  /*32cc0*/  IMAD.X R69, R15, 0x1, R22, P6 ;  /* 0x000000010f457824 */ /* 0x008fe400030e0616 */
[----:B------:R0:W-:Y:S04]  /*32cd0*/  STL [R1+0x590], R190 ;  /* 0x000590be01007387 */ /* 0x0001e80000100800 */
[----:B------:R-:W-:Y:S04]  /*32ce0*/  STL [R1+0x58c], R188 ;  /* 0x00058cbc01007387 */ /* 0x000fe80000100800 */
[----:B------:R-:W3:Y:S01]  /*32cf0*/  LDL R22, [R1+0x2180] ;  /* 0x0021800001167983 */ /* 0x000ee20000100800 */
[----:B------:R-:W-:-:S03]  /*32d00*/  IADD3 R66, P6, R0, R64, RZ ;  /* 0x0000004000427210 */ /* 0x000fc60007fde0ff */
[----:B------:R1:W-:Y:S02]  /*32d10*/  STL [R1+0x588], R186 ;  /* 0x000588ba01007387 */ /* 0x0003e40000100800 */
[----:B------:R-:W-:Y:S02]  /*32d20*/  IMAD.X R67, R15, 0x1, R63, P6 ;  /* 0x000000010f437824 */ /* 0x000fe400030e063f */
[----:B------:R3:W-:Y:S04]  /*32d30*/  STL [R1+0x584], R185 ;  /* 0x000584b901007387 */ /* 0x0007e80000100800 */
[----:B0-----:R-:W3:Y:S01]  /*32d40*/  LDG.E.U8 R190, desc[UR4][R38.64] ;  /* 0x0000000426be7981 */ /* 0x001ee2000c1e1100 */
[----:B------:R-:W-:-:S03]  /*32d50*/  IADD3 R64, P6, R0, R55, RZ ;  /* 0x0000003700407210 */ /* 0x000fc60007fde0ff */
[----:B------:R-:W3:Y:S02]  /*32d60*/  LDL R55, [R1+0x218c] ;  /* 0x00218c0001377983 */ /* 0x000ee40000100800 */
[----:B------:R-:W-:Y:S02]  /*32d70*/  IMAD.X R65, R15, 0x1, R20, P6 ;  /* 0x000000010f417824 */ /* 0x000fe400030e0614 */
[----:B------:R-:W3:Y:S04]  /*32d80*/  LDL R20, [R1+0x2188] ;  /* 0x0021880001147983 */ /* 0x000ee80000100800 */
[----:B------:R-:W-:Y:S01]  /*32d90*/  STL [R1+0x580], R183 ;  /* 0x000580b701007387 */ /* 0x000fe20000100800 */
[----:B------:R-:W-:-:S03]  /*32da0*/  IADD3 R62, P6, R0, R62, RZ ;  /* 0x0000003e003e7210 */ /* 0x000fc60007fde0ff */
[----:B------:R0:W-:Y:S04]  /*32db0*/  STL [R1+0x578], R182 ;  /* 0x000578b601007387 */ /* 0x0001e80000100800 */
[----:B------:R-:W-:Y:S01]  /*32dc0*/  STL [R1+0x4fc], R178 ;  /* 0x0004fcb201007387 */ /* 0x000fe20000100800 */
[----:B------:R-:W-:-:S03]  /*32dd0*/  IMAD.X R63, R15, 0x1, R184, P6 ;  /* 0x000000010f3f7824 */ /* 0x000fc600030e06b8 */
[----:B------:R-:W3:Y:S01]  /*32de0*/  LDL R160, [R1+0x2194] ;  /* 0x0021940001a07983 */ /* 0x000ee20000100800 */
[----:B------:R-:W-:-:S03]  /*32df0*/  IADD3 R228, P6, R0, R181, RZ ;  /* 0x000000b500e47210 */ /* 0x000fc60007fde0ff */
[----:B------:R-:W-:Y:S04]  /*32e00*/  STL [R1+0x574], R177 ;  /* 0x000574b101007387 */ /* 0x000fe80000100800 */
[----:B------:R-:W3:Y:S01]  /*32e10*/  LDL R159, [R1+0x2190] ;  /* 0x00219000019f7983 */ /* 0x000ee20000100800 */
[----:B------:R-:W-:-:S03]  /*32e20*/  IMAD.X R229, R15, 0x1, R180, P6 ;  /* 0x000000010fe57824 */ /* 0x000fc600030e06b4 */
[----:B------:R-:W-:Y:S04]  /*32e30*/  STL [R1+0x570], R174 ;  /* 0x000570ae01007387 */ /* 0x000fe80000100800 */
[----:B------:R-:W3:Y:S01]  /*32e40*/  LDL R158, [R1+0x219c] ;  /* 0x00219c00019e7983 */ /* 0x000ee20000100800 */
[----:B-1----:R-:W-:-:S03]  /*32e50*/  IADD3 R186, P6, R0, R176, RZ ;  /* 0x000000b000ba7210 */ /* 0x002fc60007fde0ff */
[----:B------:R-:W-:Y:S04]  /*32e60*/  STL [R1+0x56c], R172 ;  /* 0x00056cac01007387 */ /* 0x000fe80000100800 */
[----:B------:R-:W3:Y:S04]  /*32e70*/  LDL R157, [R1+0x2198] ;  /* 0x00219800019d7983 */ /* 0x000ee80000100800 */
[----:B------:R-:W3:Y:S01]  /*32e80*/  LDL R153, [R1+0x21a4] ;  /* 0x0021a40001997983 */ /* 0x000ee20000100800 */
[----:B----4-:R-:W-:-:S03]  /*32e90*/  IMAD.X R187, R15, 0x1, R56, P6 ;  /* 0x000000010fbb7824 */ /* 0x010fc600030e0638 */
[----:B------:R-:W-:Y:S04]  /*32ea0*/  STL [R1+0x568], R171 ;  /* 0x000568ab01007387 */ /* 0x000fe80000100800 */
[----:B------:R1:W4:Y:S04]  /*32eb0*/  LDG.E.U8 R229, desc[UR4][R228.64] ;  /* 0x00000004e4e57981 */ /* 0x000328000c1e1100 */
[----:B------:R-:W4:Y:S01]  /*32ec0*/  LDG.E.U8 R186, desc[UR4][R186.64] ;  /* 0x00000004baba7981 */ /* 0x000f22000c1e1100 */
[----:B--2---:R-:W-:-:S03]  /*32ed0*/  IADD3 R184, P6, R0, R54, RZ ;  /* 0x0000003600b87210 */ /* 0x004fc60007fde0ff */
[----:B------:R-:W2:Y:S04]  /*32ee0*/  LDL R54, [R1+0x21a0] ;  /* 0x0021a00001367983 */ /* 0x000ea80000100800 */
[----:B------:R-:W-:Y:S04]  /*32ef0*/  STL [R1+0x564], R170 ;  /* 0x000564aa01007387 */ /* 0x000fe80000100800 */
[----:B------:R-:W4:Y:S04]  /*32f00*/  LDL.LU.64 R208, [R1+0x200] ;  /* 0x0002000001d07983 */ /* 0x000f280000300a00 */
[----:B------:R-:W-:Y:S01]  /*32f10*/  STL [R1+0x560], R169 ;  /* 0x000560a901007387 */ /* 0x000fe20000100800 */
[----:B---3--:R-:W-:-:S03]  /*32f20*/  IMAD.X R185, R15, 0x1, R22, P6 ;  /* 0x000000010fb97824 */ /* 0x008fc600030e0616 */
[----:B------:R-:W3:Y:S04]  /*32f30*/  LDL R56, [R1+0x21ac] ;  /* 0x0021ac0001387983 */ /* 0x000ee80000100800 */
[----:B------:R1:W-:Y:S04]  /*32f40*/  STL [R1+0x558], R168 ;  /* 0x000558a801007387 */ /* 0x0003e80000100800 */
[----:B------:R-:W3:Y:S04]  /*32f50*/  LDL R22, [R1+0x21a8] ;  /* 0x0021a80001167983 */ /* 0x000ee80000100800 */
[----:B------:R-:W3:Y:S01]  /*32f60*/  LDL.LU.64 R218, [R1+0x210] ;  /* 0x0002100001da7983 */ /* 0x000ee20000300a00 */
[----:B0-----:R-:W-:-:S03]  /*32f70*/  IADD3 R182, P6, R0, R55, RZ ;  /* 0x0000003700b67210 */ /* 0x001fc60007fde0ff */
[----:B------:R-:W3:Y:S04]  /*32f80*/  LDL.LU.64 R220, [R1+0x208] ;  /* 0x0002080001dc7983 */ /* 0x000ee80000300a00 */
[----:B------:R-:W-:Y:S01]  /*32f90*/  STL [R1+0x4dc], R167 ;  /* 0x0004dca701007387 */ /* 0x000fe20000100800 */
[----:B------:R-:W-:-:S03]  /*32fa0*/  IMAD.X R183, R15, 0x1, R20, P6 ;  /* 0x000000010fb77824 */ /* 0x000fc600030e0614 */
[----:B------:R-:W3:Y:S04]  /*32fb0*/  LDL R55, [R1+0x21b4] ;  /* 0x0021b40001377983 */ /* 0x000ee80000100800 */
[----:B------:R-:W-:Y:S04]  /*32fc0*/  STL [R1+0x554], R166 ;  /* 0x000554a601007387 */ /* 0x000fe80000100800 */
[----:B------:R-:W3:Y:S04]  /*32fd0*/  LDL R20, [R1+0x21b0] ;  /* 0x0021b00001147983 */ /* 0x000ee80000100800 */
[----:B------:R-:W3:Y:S04]  /*32fe0*/  LDL.LU.64 R222, [R1+0x220] ;  /* 0x0002200001de7983 */ /* 0x000ee80000300a00 */
[----:B------:R-:W3:Y:S04]  /*32ff0*/  LDL.LU.64 R224, [R1+0x218] ;  /* 0x0002180001e07983 */ /* 0x000ee80000300a00 */
[----:B------:R0:W-:Y:S04]  /*33000*/  STL [R1+0x550], R161 ;  /* 0x000550a101007387 */ /* 0x0001e80000100800 */
[----:B-1----:R-:W3:Y:S04]  /*33010*/  LDG.E.U8 R168, desc[UR4][R240.64] ;  /* 0x00000004f0a87981 */ /* 0x002ee8000c1e1100 */
[----:B------:R1:W-:Y:S04]  /*33020*/  STL [R1+0x54c], R156 ;  /* 0x00054c9c01007387 */ /* 0x0003e80000100800 */
[----:B------:R-:W3:Y:S01]  /*33030*/  LDL R154, [R1+0x21b8] ;  /* 0x0021b800019a7983 */ /* 0x000ee20000100800 */
[----:B------:R-:W-:-:S03]  /*33040*/  IADD3 R180, P6, R0, R160, RZ ;  /* 0x000000a000b47210 */ /* 0x000fc60007fde0ff */
[----:B0-----:R-:W3:Y:S04]  /*33050*/  LDG.E.U8 R161, desc[UR4][R238.64] ;  /* 0x00000004eea17981 */ /* 0x001ee8000c1e1100 */
[----:B-1----:R-:W3:Y:S04]  /*33060*/  LDL R156, [R1+0x21bc] ;  /* 0x0021bc00019c7983 */ /* 0x002ee80000100800 */
[----:B------:R0:W-:Y:S04]  /*33070*/  STL [R1+0x548], R155 ;  /* 0x0005489b01007387 */ /* 0x0001e80000100800 */
[----:B------:R-:W3:Y:S01]  /*33080*/  LDL.LU.64 R226, [R1+0x230] ;  /* 0x0002300001e27983 */ /* 0x000ee20000300a00 */
[----:B------:R-:W-:-:S03]  /*33090*/  IMAD.X R181, R15, 0x1, R159, P6 ;  /* 0x000000010fb57824 */ /* 0x000fc600030e069f */
[----:B------:R1:W-:Y:S04]  /*330a0*/  STL [R1+0x544], R152 ;  /* 0x0005449801007387 */ /* 0x0003e80000100800 */
[----:B0-----:R-:W3:Y:S01]  /*330b0*/  LDL R155, [R1+0x21c4] ;  /* 0x0021c400019b7983 */ /* 0x001ee20000100800 */
[----:B------:R-:W-:-:S03]  /*330c0*/  IADD3 R178, P6, R0, R158, RZ ;  /* 0x0000009e00b27210 */ /* 0x000fc60007fde0ff */
[----:B------:R-:W3:Y:S04]  /*330d0*/  LDG.E.U8 R167, desc[UR4][R244.64] ;  /* 0x00000004f4a77981 */ /* 0x000ee8000c1e1100 */
[----:B------:R-:W3:Y:S04]  /*330e0*/  LDG.E.U8 R159, desc[UR4][R242.64] ;  /* 0x00000004f29f7981 */ /* 0x000ee8000c1e1100 */
[----:B-1----:R-:W3:Y:S01]  /*330f0*/  LDL R152, [R1+0x21c0] ;  /* 0x0021c00001987983 */ /* 0x002ee20000100800 */
[----:B------:R-:W-:-:S03]  /*33100*/  IMAD.X R179, R15, 0x1, R157, P6 ;  /* 0x000000010fb37824 */ /* 0x000fc600030e069d */
[----:B------:R-:W3:Y:S04]  /*33110*/  LDG.E.U8 R158, desc[UR4][R248.64] ;  /* 0x00000004f89e7981 */ /* 0x000ee8000c1e1100 */
[----:B------:R-:W3:Y:S01]  /*33120*/  LDG.E.U8 R166, desc[UR4][R246.64] ;  /* 0x00000004f6a67981 */ /* 0x000ee2000c1e1100 */
[----:B------:R-:W-:-:S03]  /*33130*/  IADD3 R176, P6, R0, R153, RZ ;  /* 0x0000009900b07210 */ /* 0x000fc60007fde0ff */
[----:B------:R0:W-:Y:S04]  /*33140*/  STL [R1+0x540], R165 ;  /* 0x000540a501007387 */ /* 0x0001e80000100800 */
[----:B------:R1:W-:Y:S04]  /*33150*/  STL [R1+0x538], R164 ;  /* 0x000538a401007387 */ /* 0x0003e80000100800 */
[----:B------:R-:W3:Y:S04]  /*33160*/  LDL R153, [R1+0x21cc] ;  /* 0x0021cc0001997983 */ /* 0x000ee80000100800 */
[----:B------:R1:W-:Y:S04]  /*33170*/  STL [R1+0x4bc], R163 ;  /* 0x0004bca301007387 */ /* 0x0003e80000100800 */
[----:B0-----:R-:W3:Y:S04]  /*33180*/  LDG.E.U8 R165, desc[UR4][R250.64] ;  /* 0x00000004faa57981 */ /* 0x001ee8000c1e1100 */
[----:B------:R-:W3:Y:S04]  /*33190*/  LDG.E.U8 R160, desc[UR4][R216.64] ;  /* 0x00000004d8a07981 */ /* 0x000ee8000c1e1100 */
        /* <DEDUP_REMOVED lines=15> */
[----:B------:R-:W3:Y:S01]  /*33290*/  LDG.E.U8 R180, desc[UR4][R178.64] ;  /* 0x00000004b2b47981 */ /* 0x000ee2000c1e1100 */
[----:B--2---:R-:W-:-:S03]  /*332a0*/  IMAD.X R177, R15, 0x1, R54, P6 ;  /* 0x000000010fb17824 */ /* 0x004fc600030e0636 */
[----:B------:R-:W2:Y:S04]  /*332b0*/  LDL R54, [R1+0x21c8] ;  /* 0x0021c80001367983 */ /* 0x000ea80000100800 */
[----:B----4-:R-:W4:Y:S04]  /*332c0*/  LDG.E.U8 R157, desc[UR4][R208.64] ;  /* 0x00000004d09d7981 */ /* 0x010f28000c1e1100 */
[----:B------:R0:W-:Y:S01]  /*332d0*/  STL [R1+0x534], R162 ;  /* 0x000534a201007387 */ /* 0x0001e20000100800 */
[----:B---3--:R-:W-:-:S03]  /*332e0*/  IADD3 R174, P6, R0, R56, RZ ;  /* 0x0000003800ae7210 */ /* 0x008fc60007fde0ff */
[----:B------:R-:W3:Y:S04]  /*332f0*/  LDG.E.U8 R177, desc[UR4][R176.64] ;  /* 0x00000004b0b17981 */ /* 0x000ee8000c1e1100 */
[----:B------:R-:W3:Y:S04]  /*33300*/  LDL R56, [R1+0x11dc] ;  /* 0x0011dc0001387983 */ /* 0x000ee80000100800 */
[----:B-1----:R-:W3:Y:S04]  /*33310*/  LDG.E.U8 R164, desc[UR4][R218.64] ;  /* 0x00000004daa47981 */ /* 0x002ee8000c1e1100 */
[----:B------:R-:W3:Y:S01]  /*33320*/  LDG.E.U8 R188, desc[UR4][R220.64] ;  /* 0x00000004dcbc7981 */ /* 0x000ee2000c1e1100 */
[----:B------:R-:W-:-:S03]  /*33330*/  IMAD.X R175, R15, 0x1, R22, P6 ;  /* 0x000000010faf7824 */ /* 0x000fc600030e0616 */
[----:B------:R-:W3:Y:S01]  /*33340*/  LDL R22, [R1+0x11d8] ;  /* 0x0011d80001167983 */ /* 0x000ee20000100800 */
[----:B------:R-:W-:-:S03]  /*33350*/  IADD3 R172, P6, R0, R55, RZ ;  /* 0x0000003700ac7210 */ /* 0x000fc60007fde0ff */
[----:B------:R-:W3:Y:S04]  /*33360*/  LDG.E.U8 R208, desc[UR4][R4.64] ;  /* 0x0000000404d07981 */ /* 0x000ee8000c1e1100 */
[----:B------:R-:W3:Y:S01]  /*33370*/  LDG.E.U8 R220, desc[UR4][R150.64] ;  /* 0x0000000496dc7981 */ /* 0x000ee2000c1e1100 */
[----:B------:R-:W-:-:S03]  /*33380*/  IMAD.X R173, R15, 0x1, R20, P6 ;  /* 0x000000010fad7824 */ /* 0x000fc600030e0614 */
[----:B------:R-:W3:Y:S04]  /*33390*/  LDG.E.U8 R219, desc[UR4][R148.64] ;  /* 0x0000000494db7981 */ /* 0x000ee8000c1e1100 */
[----:B------:R-:W3:Y:S04]  /*333a0*/  LDG.E.U8 R163, desc[UR4][R222.64] ;  /* 0x00000004dea37981 */ /* 0x000ee8000c1e1100 */
[----:B0-----:R-:W3:Y:S04]  /*333b0*/  LDG.E.U8 R162, desc[UR4][R224.64] ;  /* 0x00000004e0a27981 */ /* 0x001ee8000c1e1100 */
[----:B------:R-:W3:Y:S04]  /*333c0*/  LDG.E.U8 R218, desc[UR4][R146.64] ;  /* 0x0000000492da7981 */ /* 0x000ee8000c1e1100 */
[----:B------:R-:W-:Y:S04]  /*333d0*/  STL [R1+0x530], R168 ;  /* 0x000530a801007387 */ /* 0x000fe80000100800 */
[----:B------:R-:W3:Y:S04]  /*333e0*/  LDL R55, [R1+0x11e4] ;  /* 0x0011e40001377983 */ /* 0x000ee80000100800 */
[----:B------:R-:W3:Y:S04]  /*333f0*/  LDG.E.U8 R224, desc[UR4][R144.64] ;  /* 0x0000000490e07981 */ /* 0x000ee8000c1e1100 */
[----:B------:R0:W-:Y:S01]  /*33400*/  STL [R1+0x52c], R161 ;  /* 0x00052ca101007387 */ /* 0x0001e20000100800 */
[----:B------:R-:W-:-:S03]  /*33410*/  IADD3 R170, P6, R0, R156, RZ ;  /* 0x0000009c00aa7210 */ /* 0x000fc60007fde0ff */
[----:B------:R-:W3:Y:S04]  /*33420*/  LDL R20, [R1+0x11e0] ;  /* 0x0011e00001147983 */ /* 0x000ee80000100800 */
[----:B------:R-:W3:Y:S04]  /*33430*/  LDG.E.U8 R209, desc[UR4][R142.64] ;  /* 0x000000048ed17981 */ /* 0x000ee8000c1e1100 */
[----:B0-----:R-:W3:Y:S01]  /*33440*/  LDG.E.U8 R161, desc[UR4][R226.64] ;  /* 0x00000004e2a17981 */ /* 0x001ee2000c1e1100 */
[----:B------:R-:W-:-:S03]  /*33450*/  IMAD.X R171, R15, 0x1, R154, P6 ;  /* 0x000000010fab7824 */ /* 0x000fc600030e069a */
[----:B------:R-:W3:Y:S01]  /*33460*/  LDL.LU.64 R216, [R1+0x2518] ;  /* 0x0025180001d87983 */ /* 0x000ee20000300a00 */
[----:B------:R-:W-:-:S03]  /*33470*/  IADD3 R168, P6, R0, R155, RZ ;  /* 0x0000009b00a87210 */ /* 0x000fc60007fde0ff */
[----:B------:R-:W3:Y:S04]  /*33480*/  LDL R154, [R1+0x11ec] ;  /* 0x0011ec00019a7983 */ /* 0x000ee80000100800 */
[----:B------:R-:W-:Y:S04]  /*33490*/  STL [R1+0x528], R167 ;  /* 0x000528a701007387 */ /* 0x000fe80000100800 */
[----:B------:R0:W-:Y:S01]  /*334a0*/  STL [R1+0x524], R159 ;  /* 0x0005249f01007387 */ /* 0x0001e20000100800 */
[----:B------:R-:W-:-:S03]  /*334b0*/  IMAD.X R169, R15, 0x1, R152, P6 ;  /* 0x000000010fa97824 */ /* 0x000fc600030e0698 */
[----:B------:R-:W3:Y:S04]  /*334c0*/  LDG.E.U8 R156, desc[UR4][R60.64] ;  /* 0x000000043c9c7981 */ /* 0x000ee8000c1e1100 */
[----:B------:R-:W3:Y:S04]  /*334d0*/  LDG.E.U8 R155, desc[UR4][R30.64] ;  /* 0x000000041e9b7981 */ /* 0x000ee8000c1e1100 */
[----:B0-----:R-:W3:Y:S04]  /*334e0*/  LDG.E.U8 R159, desc[UR4][R52.64] ;  /* 0x00000004349f7981 */ /* 0x001ee8000c1e1100 */
[----:B------:R-:W3:Y:S04]  /*334f0*/  LDG.E.U8 R223, desc[UR4][R140.64] ;  /* 0x000000048cdf7981 */ /* 0x000ee8000c1e1100 */
[----:B------:R-:W3:Y:S04]  /*33500*/  LDG.E.U8 R222, desc[UR4][R138.64] ;  /* 0x000000048ade7981 */ /* 0x000ee8000c1e1100 */
[----:B------:R-:W3:Y:S04]  /*33510*/  LDL.LU.64 R52, [R1+0x2510] ;  /* 0x0025100001347983 */ /* 0x000ee80000300a00 */
[----:B------:R-:W3:Y:S04]  /*33520*/  LDL R152, [R1+0x11e8] ;  /* 0x0011e80001987983 */ /* 0x000ee80000100800 */
[----:B------:R0:W-:Y:S04]  /*33530*/  STL [R1+0x520], R158 ;  /* 0x0005209e01007387 */ /* 0x0001e80000100800 */
[----:B------:R1:W-:Y:S04]  /*33540*/  STL [R1+0x518], R166 ;  /* 0x000518a601007387 */ /* 0x0003e80000100800 */
[----:B------:R-:W3:Y:S04]  /*33550*/  LDG.E.U8 R221, desc[UR4][R134.64] ;  /* 0x0000000486dd7981 */ /* 0x000ee8000c1e1100 */
[----:B0-----:R-:W3:Y:S01]  /*33560*/  LDG.E.U8 R158, desc[UR4][R24.64] ;  /* 0x00000004189e7981 */ /* 0x001ee2000c1e1100 */
[----:B-1----:R-:W-:-:S03]  /*33570*/  IADD3 R166, P6, R0, R153, RZ ;  /* 0x0000009900a67210 */ /* 0x002fc60007fde0ff */
[----:B------:R-:W3:Y:S04]  /*33580*/  LDG.E.U8 R227, desc[UR4][R132.64] ;  /* 0x0000000484e37981 */ /* 0x000ee8000c1e1100 */
[----:B------:R-:W3:Y:S04]  /*33590*/  LDG.E.U8 R226, desc[UR4][R130.64] ;  /* 0x0000000482e27981 */ /* 0x000ee8000c1e1100 */
[----:B------:R-:W3:Y:S04]  /*335a0*/  LDL.LU.64 R24, [R1+0x2508] ;  /* 0x0025080001187983 */ /* 0x000ee80000300a00 */
[----:B------:R-:W3:Y:S04]  /*335b0*/  LDG.E.U8 R225, desc[UR4][R128.64] ;  /* 0x0000000480e17981 */ /* 0x000ee8000c1e1100 */
[----:B------:R-:W3:Y:S04]  /*335c0*/  LDG.E.U8 R174, desc[UR4][R174.64] ;  /* 0x00000004aeae7981 */ /* 0x000ee8000c1e1100 */
[----:B------:R-:W3:Y:S04]  /*335d0*/  LDG.E.U8 R175, desc[UR4][R172.64] ;  /* 0x00000004acaf7981 */ /* 0x000ee8000c1e1100 */
[----:B----4-:R0:W-:Y:S01]  /*335e0*/  STL [R1+0x49c], R157 ;  /* 0x00049c9d01007387 */ /* 0x0101e20000100800 */
[----:B--2---:R-:W-:-:S03]  /*335f0*/  IMAD.X R167, R15, 0x1, R54, P6 ;  /* 0x000000010fa77824 */ /* 0x004fc600030e0636 */
[----:B0-----:R-:W2:Y:S04]  /*33600*/  LDG.E.U8 R157, desc[UR4][R26.64] ;  /* 0x000000041a9d7981 */ /* 0x001ea8000c1e1100 */
[----:B------:R-:W4:Y:S04]  /*33610*/  LDL.LU.64 R26, [R1+0x2500] ;  /* 0x00250000011a7983 */ /* 0x000f280000300a00 */
[----:B------:R-:W4:Y:S04]  /*33620*/  LDL R153, [R1+0x11f4] ;  /* 0x0011f40001997983 */ /* 0x000f280000100800 */
[----:B------:R-:W-:Y:S04]  /*33630*/  STL [R1+0x514], R165 ;  /* 0x000514a501007387 */ /* 0x000fe80000100800 */
[----:B------:R-:W4:Y:S04]  /*33640*/  LDL R54, [R1+0x11f0] ;  /* 0x0011f00001367983 */ /* 0x000f280000100800 */
[----:B------:R-:W4:Y:S04]  /*33650*/  LDL.LU.64 R60, [R1+0x24f8] ;  /* 0x0024f800013c7983 */ /* 0x000f280000300a00 */
[----:B---3--:R0:W-:Y:S04]  /*33660*/  STL [R1+0x510], R164 ;  /* 0x000510a401007387 */ /* 0x0081e80000100800 */
[----:B------:R-:W-:Y:S04]  /*33670*/  STL [R1+0x50c], R188 ;  /* 0x00050cbc01007387 */ /* 0x000fe80000100800 */
[----:B------:R-:W3:Y:S01]  /*33680*/  LDL.LU.64 R28, [R1+0x24f0] ;  /* 0x0024f000011c7983 */ /* 0x000ee20000300a00 */
[----:B0-----:R-:W-:-:S03]  /*33690*/  IADD3 R164, P6, R0, R56, RZ ;  /* 0x0000003800a47210 */ /* 0x001fc60007fde0ff */
[----:B------:R-:W3:Y:S02]  /*336a0*/  LDL R56, [R1+0x11fc] ;  /* 0x0011fc0001387983 */ /* 0x000ee40000100800 */
[----:B------:R-:W-:Y:S02]  /*336b0*/  IMAD.X R165, R15, 0x1, R22, P6 ;  /* 0x000000010fa57824 */ /* 0x000fe400030e0616 */
[----:B------:R-:W3:Y:S04]  /*336c0*/  LDL R22, [R1+0x11f8] ;  /* 0x0011f80001167983 */ /* 0x000ee80000100800 */
[----:B------:R-:W-:Y:S04]  /*336d0*/  STL [R1+0x508], R163 ;  /* 0x000508a301007387 */ /* 0x000fe80000100800 */
[----:B------:R0:W-:Y:S04]  /*336e0*/  STL [R1+0x504], R162 ;  /* 0x000504a201007387 */ /* 0x0001e80000100800 */
[----:B------:R-:W3:Y:S04]  /*336f0*/  LDL.LU.64 R30, [R1+0x24e8] ;  /* 0x0024e800011e7983 */ /* 0x000ee80000300a00 */
[----:B------:R-:W3:Y:S01]  /*33700*/  LDL.LU.64 R32, [R1+0x24e0] ;  /* 0x0024e00001207983 */ /* 0x000ee20000300a00 */
[----:B0-----:R-:W-:-:S03]  /*33710*/  IADD3 R162, P6, R0, R55, RZ ;  /* 0x0000003700a27210 */ /* 0x001fc60007fde0ff */
[----:B------:R-:W-:Y:S04]  /*33720*/  STL [R1+0x500], R161 ;  /* 0x000500a101007387 */ /* 0x000fe80000100800 */
[----:B------:R-:W3:Y:S01]  /*33730*/  LDL R55, [R1+0x1204] ;  /* 0x0012040001377983 */ /* 0x000ee20000100800 */
[----:B------:R-:W-:-:S03]  /*33740*/  IMAD.X R163, R15, 0x1, R20, P6 ;  /* 0x000000010fa37824 */ /* 0x000fc600030e0614 */
[----:B------:R0:W-:Y:S04]  /*33750*/  STL [R1+0x4f8], R160 ;  /* 0x0004f8a001007387 */ /* 0x0001e80000100800 */
[----:B------:R-:W3:Y:S04]  /*33760*/  LDL.LU.64 R34, [R1+0x24d8] ;  /* 0x0024d80001227983 */ /* 0x000ee80000300a00 */
[----:B------:R-:W3:Y:S01]  /*33770*/  LDL R20, [R1+0x1200] ;  /* 0x0012000001147983 */ /* 0x000ee20000100800 */
[----:B0-----:R-:W-:-:S03]  /*33780*/  IADD3 R160, P6, R0, R154, RZ ;  /* 0x0000009a00a07210 */ /* 0x001fc60007fde0ff */
[----:B------:R-:W-:Y:S04]  /*33790*/  STL [R1+0x47c], R159 ;  /* 0x00047c9f01007387 */ /* 0x000fe80000100800 */
[----:B------:R-:W3:Y:S04]  /*337a0*/  LDL.LU.64 R36, [R1+0x24d0] ;  /* 0x0024d00001247983 */ /* 0x000ee80000300a00 */
[----:B------:R-:W3:Y:S01]  /*337b0*/  LDL.LU.64 R38, [R1+0x24c8] ;  /* 0x0024c80001267983 */ /* 0x000ee20000300a00 */
[----:B------:R-:W-:-:S03]  /*337c0*/  IMAD.X R161, R15, 0x1, R152, P6 ;  /* 0x000000010fa17824 */ /* 0x000fc600030e0698 */
[----:B------:R4:W-:Y:S04]  /*337d0*/  STL [R1+0x4f4], R158 ;  /* 0x0004f49e01007387 */ /* 0x0009e80000100800 */
[----:B------:R-:W3:Y:S04]  /*337e0*/  LDL R152, [R1+0x120c] ;  /* 0x00120c0001987983 */ /* 0x000ee80000100800 */
[----:B------:R-:W3:Y:S04]  /*337f0*/  LDL R189, [R1+0x1208] ;  /* 0x0012080001bd7983 */ /* 0x000ee80000100800 */
[----:B--2---:R-:W-:Y:S04]  /*33800*/  STL [R1+0x4f0], R157 ;  /* 0x0004f09d01007387 */ /* 0x004fe80000100800 */
[----:B------:R-:W2:Y:S04]  /*33810*/  LDL.LU.64 R40, [R1+0x24c0] ;  /* 0x0024c00001287983 */ /* 0x000ea80000300a00 */
[----:B------:R-:W2:Y:S04]  /*33820*/  LDL.LU.64 R42, [R1+0x24b8] ;  /* 0x0024b800012a7983 */ /* 0x000ea80000300a00 */
[----:B------:R-:W-:Y:S01]  /*33830*/  STL [R1+0x4ec], R156 ;  /* 0x0004ec9c01007387 */ /* 0x000fe20000100800 */
[----:B----4-:R-:W-:-:S03]  /*33840*/  IADD3 R158, P6, R0, R153, RZ ;  /* 0x00000099009e7210 */ /* 0x010fc60007fde0ff */
[----:B------:R-:W4:Y:S02]  /*33850*/  LDL R188, [R1+0x1214] ;  /* 0x0012140001bc7983 */ /* 0x000f240000100800 */
[----:B------:R-:W-:Y:S02]  /*33860*/  IMAD.X R159, R15, 0x1, R54, P6 ;  /* 0x000000010f9f7824 */ /* 0x000fe400030e0636 */
[----:B------:R-:W2:Y:S04]  /*33870*/  LDL R54, [R1+0x1210] ;  /* 0x0012100001367983 */ /* 0x000ea80000100800 */
[----:B------:R0:W-:Y:S04]  /*33880*/  STL [R1+0x4e8], R194 ;  /* 0x0004e8c201007387 */ /* 0x0001e80000100800 */
[----:B------:R-:W2:Y:S04]  /*33890*/  LDL.LU.64 R44, [R1+0x24b0] ;  /* 0x0024b000012c7983 */ /* 0x000ea80000300a00 */
[----:B0-----:R-:W2:Y:S01]  /*338a0*/  LDG.E.U8 R194, desc[UR4][R46.64] ;  /* 0x000000042ec27981 */ /* 0x001ea2000c1e1100 */
[----:B---3--:R-:W-:-:S03]  /*338b0*/  IADD3 R156, P6, R0, R56, RZ ;  /* 0x00000038009c7210 */ /* 0x008fc60007fde0ff */
[----:B------:R-:W3:Y:S04]  /*338c0*/  LDL.LU.64 R46, [R1+0x24a8] ;  /* 0x0024a800012e7983 */ /* 0x000ee80000300a00 */
[----:B------:R-:W-:Y:S04]  /*338d0*/  STL [R1+0x4e4], R155 ;  /* 0x0004e49b01007387 */ /* 0x000fe80000100800 */
[----:B------:R-:W3:Y:S01]  /*338e0*/  LDL R56, [R1+0x121c] ;  /* 0x00121c0001387983 */ /* 0x000ee20000100800 */
[----:B------:R-:W-:-:S03]  /*338f0*/  IMAD.X R157, R15, 0x1, R22, P6 ;  /* 0x000000010f9d7824 */ /* 0x000fc600030e0616 */
[----:B------:R-:W3:Y:S04]  /*33900*/  LDL R22, [R1+0x1218] ;  /* 0x0012180001167983 */ /* 0x000ee80000100800 */
[----:B------:R0:W-:Y:S04]  /*33910*/  STL [R1+0x4e0], R193 ;  /* 0x0004e0c101007387 */ /* 0x0001e80000100800 */
[----:B------:R-:W3:Y:S04]  /*33920*/  LDL.LU.64 R48, [R1+0x24a0] ;  /* 0x0024a00001307983 */ /* 0x000ee80000300a00 */
[----:B------:R1:W-:Y:S01]  /*33930*/  STL [R1+0x4d8], R192 ;  /* 0x0004d8c001007387 */ /* 0x0003e20000100800 */
[----:B------:R-:W-:-:S03]  /*33940*/  IADD3 R154, P6, R0, R55, RZ ;  /* 0x00000037009a7210 */ /* 0x000fc60007fde0ff */
[----:B0-----:R-:W3:Y:S04]  /*33950*/  LDG.E.U8 R193, desc[UR4][R50.64] ;  /* 0x0000000432c17981 */ /* 0x001ee8000c1e1100 */
[----:B------:R-:W3:Y:S04]  /*33960*/  LDL.LU.64 R50, [R1+0x2498] ;  /* 0x0024980001327983 */ /* 0x000ee80000300a00 */
[----:B------:R-:W3:Y:S01]  /*33970*/  LDL R55, [R1+0x1224] ;  /* 0x0012240001377983 */ /* 0x000ee20000100800 */
[----:B------:R-:W-:-:S03]  /*33980*/  IMAD.X R155, R15, 0x1, R20, P6 ;  /* 0x000000010f9b7824 */ /* 0x000fc600030e0614 */
[----:B------:R-:W3:Y:S04]  /*33990*/  LDL R20, [R1+0x1220] ;  /* 0x0012200001147983 */ /* 0x000ee80000100800 */
[----:B------:R-:W-:Y:S04]  /*339a0*/  STL [R1+0x474], R191 ;  /* 0x000474bf01007387 */ /* 0x000fe80000100800 */
[----:B------:R-:W3:Y:S04]  /*339b0*/  LDL.LU.64 R210, [R1+0x2490] ;  /* 0x0024900001d27983 */ /* 0x000ee80000300a00 */
[----:B------:R-:W-:Y:S04]  /*339c0*/  STL [R1+0x4d4], R190 ;  /* 0x0004d4be01007387 */ /* 0x000fe80000100800 */
[----:B------:R-:W3:Y:S04]  /*339d0*/  LDL.LU.64 R212, [R1+0x2488] ;  /* 0x0024880001d47983 */ /* 0x000ee80000300a00 */
[----:B-1----:R-:W3:Y:S04]  /*339e0*/  LDL R192, [R1+0x122c] ;  /* 0x00122c0001c07983 */ /* 0x002ee80000100800 */
[----:B------:R0:W-:Y:S04]  /*339f0*/  STL [R1+0x4d0], R197 ;  /* 0x0004d0c501007387 */ /* 0x0001e80000100800 */
[----:B------:R-:W3:Y:S04]  /*33a00*/  LDL.LU.64 R214, [R1+0x2480] ;  /* 0x0024800001d67983 */ /* 0x000ee80000300a00 */
[----:B0-----:R-:W3:Y:S01]  /*33a10*/  LDL R197, [R1+0x1228] ;  /* 0x0012280001c57983 */ /* 0x001ee20000100800 */
[----:B------:R-:W-:-:S03]  /*33a20*/  IADD3 R152, P6, R0, R152, RZ ;  /* 0x0000009800987210 */ /* 0x000fc60007fde0ff */
[----:B------:R0:W-:Y:S02]  /*33a30*/  STL [R1+0x4cc], R196 ;  /* 0x0004ccc401007387 */ /* 0x0001e40000100800 */
[----:B------:R-:W-:Y:S02]  /*33a40*/  IMAD.X R153, R15, 0x1, R189, P6 ;  /* 0x000000010f997824 */ /* 0x000fe400030e06bd */
[----:B------:R-:W3:Y:S04]  /*33a50*/  LDL.LU.64 R8, [R1+0x2478] ;  /* 0x0024780001087983 */ /* 0x000ee80000300a00 */
[----:B0-----:R-:W3:Y:S01]  /*33a60*/  LDL R196, [R1+0x1234] ;  /* 0x0012340001c47983 */ /* 0x001ee20000100800 */
[----:B----4-:R-:W-:-:S05]  /*33a70*/  IADD3 R190, P6, R0, R188, RZ ;  /* 0x000000bc00be7210 */ /* 0x010fca0007fde0ff */
[----:B--2---:R-:W-:Y:S02]  /*33a80*/  IMAD.X R191, R15, 0x1, R54, P6 ;  /* 0x000000010fbf7824 */ /* 0x004fe400030e0636 */
[----:B------:R-:W2:Y:S04]  /*33a90*/  LDL R54, [R1+0x1230] ;  /* 0x0012300001367983 */ /* 0x000ea80000100800 */
[----:B------:R-:W-:Y:S04]  /*33aa0*/  STL [R1+0x4c8], R195 ;  /* 0x0004c8c301007387 */ /* 0x000fe80000100800 */
[----:B------:R-:W4:Y:S04]  /*33ab0*/  LDL.LU.64 R10, [R1+0x2470] ;  /* 0x00247000010a7983 */ /* 0x000f280000300a00 */
[----:B------:R-:W-:Y:S04]  /*33ac0*/  STL [R1+0x4c4], R194 ;  /* 0x0004c4c201007387 */ /* 0x000fe80000100800 */
[----:B------:R-:W4:Y:S01]  /*33ad0*/  LDL.LU.64 R12, [R1+0x2468] ;  /* 0x00246800010c7983 */ /* 0x000f220000300a00 */
[----:B---3--:R-:W-:-:S03]  /*33ae0*/  IADD3 R188, P6, R0, R56, RZ ;  /* 0x0000003800bc7210 */ /* 0x008fc60007fde0ff */
[----:B------:R-:W3:Y:S02]  /*33af0*/  LDL R56, [R1+0x123c] ;  /* 0x00123c0001387983 */ /* 0x000ee40000100800 */
[----:B------:R-:W-:Y:S02]  /*33b00*/  IMAD.X R189, R15, 0x1, R22, P6 ;  /* 0x000000010fbd7824 */ /* 0x000fe400030e0616 */
[----:B------:R-:W4:Y:S04]  /*33b10*/  LDL R22, [R1+0x1238] ;  /* 0x0012380001167983 */ /* 0x000f280000100800 */
[----:B------:R0:W-:Y:S04]  /*33b20*/  STL [R1+0x4c0], R201 ;  /* 0x0004c0c901007387 */ /* 0x0001e80000100800 */
[----:B------:R-:W4:Y:S04]  /*33b30*/  LDL.LU.64 R2, [R1+0x2460] ;  /* 0x0024600001027983 */ /* 0x000f280000300a00 */
[----:B------:R1:W-:Y:S04]  /*33b40*/  STL [R1+0x4b8], R193 ;  /* 0x0004b8c101007387 */ /* 0x0003e80000100800 */
[----:B0-----:R-:W4:Y:S01]  /*33b50*/  LDG.E.U8 R201, desc[UR4][R6.64] ;  /* 0x0000000406c97981 */ /* 0x001f22000c1e1100 */
[----:B------:R-:W-:-:S03]  /*33b60*/  IADD3 R194, P6, R0, R55, RZ ;  /* 0x0000003700c27210 */ /* 0x000fc60007fde0ff */
[----:B------:R-:W5:Y:S04]  /*33b70*/  LDL.LU.64 R6, [R1+0x2458] ;  /* 0x0024580001067983 */ /* 0x000f680000300a00 */
[----:B------:R-:W4:Y:S01]  /*33b80*/  LDL R55, [R1+0x1244] ;  /* 0x0012440001377983 */ /* 0x000f220000100800 */
[----:B------:R-:W-:-:S03]  /*33b90*/  IMAD.X R195, R15, 0x1, R20, P6 ;  /* 0x000000010fc37824 */ /* 0x000fc600030e0614 */
[----:B------:R-:W4:Y:S04]  /*33ba0*/  LDL R20, [R1+0x1240] ;  /* 0x0012400001147983 */ /* 0x000f280000100800 */
[----:B------:R-:W-:Y:S04]  /*33bb0*/  STL [R1+0x470], R199 ;  /* 0x000470c701007387 */ /* 0x000fe80000100800 */
[----:B------:R-:W5:Y:S04]  /*33bc0*/  LDL.LU.64 R4, [R1+0x2450] ;  /* 0x0024500001047983 */ /* 0x000f680000300a00 */
[----:B------:R-:W-:Y:S01]  /*33bd0*/  STL [R1+0x4b4], R198 ;  /* 0x0004b4c601007387 */ /* 0x000fe20000100800 */
[----:B------:R-:W-:-:S03]  /*33be0*/  IADD3 R192, P6, R0, R192, RZ ;  /* 0x000000c000c07210 */ /* 0x000fc60007fde0ff */
[----:B------:R-:W5:Y:S04]  /*33bf0*/  LDL.LU.64 R16, [R1+0x2448] ;  /* 0x0024480001107983 */ /* 0x000f680000300a00 */
[----:B------:R0:W-:Y:S04]  /*33c00*/  STL [R1+0x4b0], R200 ;  /* 0x0004b0c801007387 */ /* 0x0001e80000100800 */
[----:B------:R-:W5:Y:S01]  /*33c10*/  LDL.LU.64 R18, [R1+0x2440] ;  /* 0x0024400001127983 */ /* 0x000f620000300a00 */
[----:B-1----:R-:W-:-:S03]  /*33c20*/  IMAD.X R193, R15, 0x1, R197, P6 ;  /* 0x000000010fc17824 */ /* 0x002fc600030e06c5 */
[----:B0-----:R-:W4:Y:S01]  /*33c30*/  LDL R200, [R1+0x124c] ;  /* 0x00124c0001c87983 */ /* 0x001f220000100800 */
[----:B------:R-:W-:-:S05]  /*33c40*/  IADD3 R198, P6, R0, R196, RZ ;  /* 0x000000c400c67210 */ /* 0x000fca0007fde0ff */
[----:B--2---:R-:W-:Y:S02]  /*33c50*/  IMAD.X R199, R15, 0x1, R54, P6 ;  /* 0x000000010fc77824 */ /* 0x004fe400030e0636 */
[----:B------:R-:W2:Y:S04]  /*33c60*/  LDL R54, [R1+0x1248] ;  /* 0x0012480001367983 */ /* 0x000ea80000100800 */
[----:B------:R0:W-:Y:S04]  /*33c70*/  STL [R1+0x4ac], R205 ;  /* 0x0004accd01007387 */ /* 0x0001e80000100800 */
[----:B------:R-:W2:Y:S04]  /*33c80*/  LDL.LU.64 R150, [R1+0x2438] ;  /* 0x0024380001967983 */ /* 0x000ea80000300a00 */
[----:B------:R-:W2:Y:S04]  /*33c90*/  LDL.LU.64 R148, [R1+0x2430] ;  /* 0x0024300001947983 */ /* 0x000ea80000300a00 */
[----:B------:R-:W-:Y:S04]  /*33ca0*/  STL [R1+0x4a8], R203 ;  /* 0x0004a8cb01007387 */ /* 0x000fe80000100800 */
[----:B0-----:R-:W2:Y:S01]  /*33cb0*/  LDL R205, [R1+0x1254] ;  /* 0x0012540001cd7983 */ /* 0x001ea20000100800 */
[----:B------:R-:W-:-:S03]  /*33cc0*/  IMAD.MOV.U32 R228, RZ, RZ, R60 ;  /* 0x000000ffffe47224 */ /* 0x000fc600078e003c */
[----:B------:R-:W2:Y:S01]  /*33cd0*/  LDG.E.U8 R198, desc[UR4][R198.64] ;  /* 0x00000004c6c67981 */ /* 0x000ea2000c1e1100 */
[----:B---3--:R-:W-:-:S05]  /*33ce0*/  IADD3 R196, P6, R0, R56, RZ ;  /* 0x0000003800c47210 */ /* 0x008fca0007fde0ff */
[----:B----4-:R-:W-:Y:S02]  /*33cf0*/  IMAD.X R197, R15, 0x1, R22, P6 ;  /* 0x000000010fc57824 */ /* 0x010fe400030e0616 */
[----:B------:R-:W3:Y:S04]  /*33d00*/  LDL R22, [R1+0x1250] ;  /* 0x0012500001167983 */ /* 0x000ee80000100800 */
[----:B------:R-:W-:Y:S04]  /*33d10*/  STL [R1+0x4a4], R202 ;  /* 0x0004a4ca01007387 */ /* 0x000fe80000100800 */
[----:B------:R-:W4:Y:S04]  /*33d20*/  LDL.LU.64 R146, [R1+0x2428] ;  /* 0x0024280001927983 */ /* 0x000f280000300a00 */
[----:B------:R-:W4:Y:S04]  /*33d30*/  LDL.LU.64 R144, [R1+0x2420] ;  /* 0x0024200001907983 */ /* 0x000f280000300a00 */
[----:B------:R0:W-:Y:S04]  /*33d40*/  STL [R1+0x4a0], R204 ;  /* 0x0004a0cc01007387 */ /* 0x0001e80000100800 */
[----:B0-----:R-:W4:Y:S01]  /*33d50*/  LDL R204, [R1+0x125c] ;  /* 0x00125c0001cc7983 */ /* 0x001f220000100800 */
[----:B------:R-:W-:-:S05]  /*33d60*/  IADD3 R202, P6, R0, R55, RZ ;  /* 0x0000003700ca7210 */ /* 0x000fca0007fde0ff */
[----:B------:R-:W-:Y:S02]  /*33d70*/  IMAD.X R203, R15, 0x1, R20, P6 ;  /* 0x000000010fcb7824 */ /* 0x000fe400030e0614 */
[----:B------:R-:W4:Y:S04]  /*33d80*/  LDL R20, [R1+0x1258] ;  /* 0x0012580001147983 */ /* 0x000f280000100800 */
[----:B------:R-:W-:Y:S04]  /*33d90*/  STL [R1+0x498], R201 ;  /* 0x000498c901007387 */ /* 0x000fe80000100800 */
[----:B------:R-:W4:Y:S04]  /*33da0*/  LDL.LU.64 R142, [R1+0x2418] ;  /* 0x00241800018e7983 */ /* 0x000f280000300a00 */
[----:B------:R-:W4:Y:S04]  /*33db0*/  LDL R56, [R1+0x1264] ;  /* 0x0012640001387983 */ /* 0x000f280000100800 */
[----:B------:R-:W4:Y:S04]  /*33dc0*/  LDL R55, [R1+0x1260] ;  /* 0x0012600001377983 */ /* 0x000f280000100800 */
[----:B------:R0:W-:Y:S04]  /*33dd0*/  STL [R1+0x31c], R208 ;  /* 0x00031cd001007387 */ /* 0x0001e80000100800 */
[----:B------:R-:W4:Y:S01]  /*33de0*/  LDL.LU.64 R140, [R1+0x2410] ;  /* 0x00241000018c7983 */ /* 0x000f220000300a00 */
[----:B------:R-:W-:-:S03]  /*33df0*/  IADD3 R200, P6, R0, R200, RZ ;  /* 0x000000c800c87210 */ /* 0x000fc60007fde0ff */
[----:B------:R-:W-:Y:S04]  /*33e00*/  STL [R1+0x494], R207 ;  /* 0x000494cf01007387 */ /* 0x000fe80000100800 */
[----:B------:R-:W4:Y:S04]  /*33e10*/  LDL.LU.64 R138, [R1+0x2408] ;  /* 0x00240800018a7983 */ /* 0x000f280000300a00 */
[----:B0-----:R-:W4:Y:S01]  /*33e20*/  LDL R208, [R1+0x126c] ;  /* 0x00126c0001d07983 */ /* 0x001f220000100800 */
[----:B--2---:R-:W-:-:S03]  /*33e30*/  IMAD.X R201, R15, 0x1, R54, P6 ;  /* 0x000000010fc97824 */ /* 0x004fc600030e0636 */
[----:B------:R-:W2:Y:S04]  /*33e40*/  LDL R54, [R1+0x1268] ;  /* 0x0012680001367983 */ /* 0x000ea80000100800 */
[----:B------:R0:W-:Y:S04]  /*33e50*/  STL [R1+0x490], R206 ;  /* 0x000490ce01007387 */ /* 0x0001e80000100800 */
[----:B------:R-:W2:Y:S04]  /*33e60*/  LDL.LU.64 R136, [R1+0x2400] ;  /* 0x0024000001887983 */ /* 0x000ea80000300a00 */
[----:B------:R1:W-:Y:S04]  /*33e70*/  STL [R1+0x48c], R220 ;  /* 0x00048cdc01007387 */ /* 0x0003e80000100800 */
[----:B------:R-:W2:Y:S01]  /*33e80*/  LDL.LU.64 R134, [R1+0x23f8] ;  /* 0x0023f80001867983 */ /* 0x000ea20000300a00 */
[----:B0-----:R-:W-:-:S03]  /*33e90*/  IADD3 R206, P6, R0, R205, RZ ;  /* 0x000000cd00ce7210 */ /* 0x001fc60007fde0ff */
[----:B-1----:R-:W2:Y:S02]  /*33ea0*/  LDL R220, [R1+0x1270] ;  /* 0x0012700001dc7983 */ /* 0x002ea40000100800 */
[----:B---3--:R-:W-:Y:S02]  /*33eb0*/  IMAD.X R207, R15, 0x1, R22, P6 ;  /* 0x000000010fcf7824 */ /* 0x008fe400030e0616 */
[----:B------:R-:W3:Y:S04]  /*33ec0*/  LDL R22, [R1+0x1274] ;  /* 0x0012740001167983 */ /* 0x000ee80000100800 */
[----:B------:R-:W-:Y:S04]  /*33ed0*/  STL [R1+0x488], R219 ;  /* 0x000488db01007387 */ /* 0x000fe80000100800 */
[----:B------:R-:W3:Y:S04]  /*33ee0*/  LDL.LU.64 R132, [R1+0x23f0] ;  /* 0x0023f00001847983 */ /* 0x000ee80000300a00 */
[----:B------:R0:W-:Y:S04]  /*33ef0*/  STL [R1+0x484], R218 ;  /* 0x000484da01007387 */ /* 0x0001e80000100800 */
[----:B------:R-:W3:Y:S01]  /*33f00*/  LDL.LU.64 R130, [R1+0x23e8] ;  /* 0x0023e80001827983 */ /* 0x000ee20000300a00 */
[----:B----4-:R-:W-:-:S05]  /*33f10*/  IADD3 R204, P6, R0, R204, RZ ;  /* 0x000000cc00cc7210 */ /* 0x010fca0007fde0ff */
[----:B------:R-:W-:Y:S02]  /*33f20*/  IMAD.X R205, R15, 0x1, R20, P6 ;  /* 0x000000010fcd7824 */ /* 0x000fe400030e0614 */
[----:B------:R-:W4:Y:S04]  /*33f30*/  LDL R20, [R1+0x127c] ;  /* 0x00127c0001147983 */ /* 0x000f280000100800 */
[----:B------:R1:W-:Y:S04]  /*33f40*/  STL [R1+0x480], R224 ;  /* 0x000480e001007387 */ /* 0x0003e80000100800 */
[----:B------:R-:W4:Y:S01]  /*33f50*/  LDL.LU.64 R128, [R1+0x23e0] ;  /* 0x0023e00001807983 */ /* 0x000f220000300a00 */
[----:B0-----:R-:W-:-:S03]  /*33f60*/  IADD3 R218, P6, R0, R56, RZ ;  /* 0x0000003800da7210 */ /* 0x001fc60007fde0ff */
[----:B------:R-:W4:Y:S02]  /*33f70*/  LDL R56, [R1+0x1278] ;  /* 0x0012780001387983 */ /* 0x000f240000100800 */
[----:B------:R-:W-:Y:S02]  /*33f80*/  IMAD.X R219, R15, 0x1, R55, P6 ;  /* 0x000000010fdb7824 */ /* 0x000fe400030e0637 */
[----:B------:R2:W-:Y:S04]  /*33f90*/  STL [R1+0x478], R209 ;  /* 0x000478d101007387 */ /* 0x0005e80000100800 */
[----:B-1----:R-:W4:Y:S04]  /*33fa0*/  LDG.E.U8 R224, desc[UR4][R126.64] ;  /* 0x000000047ee07981 */ /* 0x002f28000c1e1100 */
[----:B------:R-:W4:Y:S01]  /*33fb0*/  LDL.LU.64 R126, [R1+0x23d8] ;  /* 0x0023d800017e7983 */ /* 0x000f220000300a00 */
[----:B------:R-:W-:-:S03]  /*33fc0*/  IADD3 R208, P6, R0, R208, RZ ;  /* 0x000000d000d07210 */ /* 0x000fc60007fde0ff */
[----:B------:R-:W4:Y:S04]  /*33fd0*/  LDL R55, [R1+0x1284] ;  /* 0x0012840001377983 */ /* 0x000f280000100800 */
[----:B------:R-:W-:Y:S04]  /*33fe0*/  STL [R1+0x2f8], R223 ;  /* 0x0002f8df01007387 */ /* 0x000fe80000100800 */
[----:B------:R-:W4:Y:S01]  /*33ff0*/  LDL.LU.64 R124, [R1+0x23d0] ;  /* 0x0023d000017c7983 */ /* 0x000f220000300a00 */
[----:B--2---:R-:W-:-:S03]  /*34000*/  IMAD.X R209, R15, 0x1, R54, P6 ;  /* 0x000000010fd17824 */ /* 0x004fc600030e0636 */
[----:B------:R-:W2:Y:S04]  /*34010*/  LDL R54, [R1+0x1280] ;  /* 0x0012800001367983 */ /* 0x000ea80000100800 */
[----:B------:R3:W-:Y:S04]  /*34020*/  STL [R1+0x36c], R222 ;  /* 0x00036cde01007387 */ /* 0x0007e80000100800 */
[----:B------:R-:W2:Y:S01]  /*34030*/  LDL.LU.64 R122, [R1+0x23c8] ;  /* 0x0023c800017a7983 */ /* 0x000ea20000300a00 */
[----:B---3--:R-:W-:-:S03]  /*34040*/  IADD3 R222, P6, R0, R22, RZ ;  /* 0x0000001600de7210 */ /* 0x008fc60007fde0ff */
[----:B------:R-:W3:Y:S04]  /*34050*/  LDL R22, [R1+0x128c] ;  /* 0x00128c0001167983 */ /* 0x000ee80000100800 */
[----:B------:R0:W-:Y:S04]  /*34060*/  STL [R1+0x368], R230 ;  /* 0x000368e601007387 */ /* 0x0001e80000100800 */
[----:B------:R-:W3:Y:S04]  /*34070*/  LDL.LU.64 R120, [R1+0x23c0] ;  /* 0x0023c00001787983 */ /* 0x000ee80000300a00 */
[----:B------:R-:W3:Y:S04]  /*34080*/  LDL R231, [R1+0x1288] ;  /* 0x0012880001e77983 */ /* 0x000ee80000100800 */
[----:B------:R1:W-:Y:S04]  /*34090*/  STL [R1+0x364], R221 ;  /* 0x000364dd01007387 */ /* 0x0003e80000100800 */
[----:B------:R-:W3:Y:S01]  /*340a0*/  LDL.LU.64 R118, [R1+0x23b8] ;  /* 0x0023b80001767983 */ /* 0x000ee20000300a00 */
[----:B------:R-:W-:-:S03]  /*340b0*/  IMAD.X R223, R15, 0x1, R220, P6 ;  /* 0x000000010fdf7824 */ /* 0x000fc600030e06dc */
[----:B0-----:R-:W3:Y:S04]  /*340c0*/  LDL R230, [R1+0x1294] ;  /* 0x0012940001e67983 */ /* 0x001ee80000100800 */
[----:B------:R-:W3:Y:S01]  /*340d0*/  LDG.E.U8 R222, desc[UR4][R222.64] ;  /* 0x00000004dede7981 */ /* 0x000ee2000c1e1100 */
[----:B----4-:R-:W-:-:S03]  /*340e0*/  IADD3 R220, P6, R0, R20, RZ ;  /* 0x0000001400dc7210 */ /* 0x010fc60007fde0ff */
[----:B------:R-:W4:Y:S04]  /*340f0*/  LDL R20, [R1+0x1290] ;  /* 0x0012900001147983 */ /* 0x000f280000100800 */
[----:B------:R-:W-:Y:S04]  /*34100*/  STL [R1+0x360], R227 ;  /* 0x000360e301007387 */ /* 0x000fe80000100800 */
[----:B------:R-:W4:Y:S01]  /*34110*/  LDL.LU.64 R116, [R1+0x23b0] ;  /* 0x0023b00001747983 */ /* 0x000f220000300a00 */
[----:B-1----:R-:W-:-:S03]  /*34120*/  IMAD.X R221, R15, 0x1, R56, P6 ;  /* 0x000000010fdd7824 */ /* 0x002fc600030e0638 */
[----:B------:R0:W-:Y:S04]  /*34130*/  STL [R1+0x35c], R226 ;  /* 0x00035ce201007387 */ /* 0x0001e80000100800 */
[----:B------:R-:W4:Y:S04]  /*34140*/  LDL.LU.64 R114, [R1+0x23a8] ;  /* 0x0023a80001727983 */ /* 0x000f280000300a00 */
[----:B------:R-:W4:Y:S01]  /*34150*/  LDL R56, [R1+0x129c] ;  /* 0x00129c0001387983 */ /* 0x000f220000100800 */
[----:B0-----:R-:W-:-:S03]  /*34160*/  IADD3 R226, P6, R0, R55, RZ ;  /* 0x0000003700e27210 */ /* 0x001fc60007fde0ff */
[----:B------:R-:W4:Y:S04]  /*34170*/  LDL R55, [R1+0x1298] ;  /* 0x0012980001377983 */ /* 0x000f280000100800 */
[----:B------:R-:W-:Y:S04]  /*34180*/  STL [R1+0x358], R225 ;  /* 0x000358e101007387 */ /* 0x000fe80000100800 */
[----:B------:R-:W4:Y:S04]  /*34190*/  LDL.LU.64 R112, [R1+0x23a0] ;  /* 0x0023a00001707983 */ /* 0x000f280000300a00 */
[----:B------:R3:W-:Y:S04]  /*341a0*/  STL [R1+0x354], R224 ;  /* 0x000354e001007387 */ /* 0x0007e80000100800 */
[----:B------:R-:W4:Y:S01]  /*341b0*/  LDL.LU.64 R110, [R1+0x2398] ;  /* 0x00239800016e7983 */ /* 0x000f220000300a00 */
[----:B--2---:R-:W-:-:S03]  /*341c0*/  IMAD.X R227, R15, 0x1, R54, P6 ;  /* 0x000000010fe37824 */ /* 0x004fc600030e0636 */
[----:B------:R-:W2:Y:S01]  /*341d0*/  LDL R54, [R1+0x12a4] ;  /* 0x0012a40001367983 */ /* 0x000ea20000100800 */
[----:B---3--:R-:W-:-:S03]  /*341e0*/  IADD3 R224, P6, R0, R22, RZ ;  /* 0x0000001600e07210 */ /* 0x008fc60007fde0ff */
[----:B------:R-:W3:Y:S04]  /*341f0*/  LDL R22, [R1+0x12a0] ;  /* 0x0012a00001167983 */ /* 0x000ee80000100800 */
[----:B------:R-:W-:Y:S04]  /*34200*/  STL [R1+0x2dc], R233 ;  /* 0x0002dce901007387 */ /* 0x000fe80000100800 */
[----:B------:R-:W3:Y:S01]  /*34210*/  LDL.LU.64 R108, [R1+0x2390] ;  /* 0x00239000016c7983 */ /* 0x000ee20000300a00 */
[----:B------:R-:W-:-:S03]  /*34220*/  IMAD.X R225, R15, 0x1, R231, P6 ;  /* 0x000000010fe17824 */ /* 0x000fc600030e06e7 */
[----:B------:R0:W-:Y:S04]  /*34230*/  STL [R1+0x350], R232 ;  /* 0x000350e801007387 */ /* 0x0001e80000100800 */
[----:B------:R-:W3:Y:S04]  /*34240*/  LDL.LU.64 R106, [R1+0x2388] ;  /* 0x00238800016a7983 */ /* 0x000ee80000300a00 */
[----:B------:R-:W3:Y:S01]  /*34250*/  LDG.E.U8 R199, desc[UR4][R224.64] ;  /* 0x00000004e0c77981 */ /* 0x000ee2000c1e1100 */
[----:B0-----:R-:W-:-:S05]  /*34260*/  IADD3 R232, P6, R0, R230, RZ ;  /* 0x000000e600e87210 */ /* 0x001fca0007fde0ff */
[----:B----4-:R-:W-:Y:S02]  /*34270*/  IMAD.X R233, R15, 0x1, R20, P6 ;  /* 0x000000010fe97824 */ /* 0x010fe400030e0614 */
[----:B------:R-:W4:Y:S04]  /*34280*/  LDL R20, [R1+0x12ac] ;  /* 0x0012ac0001147983 */ /* 0x000f280000100800 */
[----:B------:R0:W-:Y:S04]  /*34290*/  STL [R1+0x344], R239 ;  /* 0x000344ef01007387 */ /* 0x0001e80000100800 */
[----:B------:R-:W4:Y:S04]  /*342a0*/  LDL.LU.64 R104, [R1+0x2380] ;  /* 0x0023800001687983 */ /* 0x000f280000300a00 */
[----:B------:R1:W-:Y:S04]  /*342b0*/  STL [R1+0x340], R238 ;  /* 0x000340ee01007387 */ /* 0x0003e80000100800 */
[----:B0-----:R-:W4:Y:S01]  /*342c0*/  LDG.E.U8 R239, desc[UR4][R102.64] ;  /* 0x0000000466ef7981 */ /* 0x001f22000c1e1100 */
[----:B------:R-:W-:-:S03]  /*342d0*/  IADD3 R230, P6, R0, R56, RZ ;  /* 0x0000003800e67210 */ /* 0x000fc60007fde0ff */
[----:B------:R-:W4:Y:S04]  /*342e0*/  LDL.LU.64 R102, [R1+0x2378] ;  /* 0x0023780001667983 */ /* 0x000f280000300a00 */
[----:B-1----:R-:W4:Y:S04]  /*342f0*/  LDL R238, [R1+0x12a8] ;  /* 0x0012a80001ee7983 */ /* 0x002f280000100800 */
[----:B------:R-:W4:Y:S01]  /*34300*/  LDL R56, [R1+0x12b4] ;  /* 0x0012b40001387983 */ /* 0x000f220000100800 */
[----:B------:R-:W-:-:S03]  /*34310*/  IMAD.X R231, R15, 0x1, R55, P6 ;  /* 0x000000010fe77824 */ /* 0x000fc600030e0637 */
[----:B------:R-:W-:Y:S04]  /*34320*/  STL [R1+0x33c], R237 ;  /* 0x00033ced01007387 */ /* 0x000fe80000100800 */
[----:B------:R-:W4:Y:S04]  /*34330*/  LDL.LU.64 R100, [R1+0x2370] ;  /* 0x0023700001647983 */ /* 0x000f280000300a00 */
[----:B------:R2:W-:Y:S04]  /*34340*/  STL [R1+0x338], R236 ;  /* 0x000338ec01007387 */ /* 0x0005e80000100800 */
[----:B------:R-:W4:Y:S04]  /*34350*/  LDL.LU.64 R98, [R1+0x2368] ;  /* 0x0023680001627983 */ /* 0x000f280000300a00 */
[----:B------:R-:W4:Y:S04]  /*34360*/  LDL R55, [R1+0x12b0] ;  /* 0x0012b00001377983 */ /* 0x000f280000100800 */
[----:B------:R-:W4:Y:S04]  /*34370*/  LDL.LU.64 R96, [R1+0x2360] ;  /* 0x0023600001607983 */ /* 0x000f280000300a00 */
[----:B------:R-:W-:Y:S01]  /*34380*/  STL [R1+0x32c], R235 ;  /* 0x00032ceb01007387 */ /* 0x000fe20000100800 */
[----:B--2---:R-:W-:-:S03]  /*34390*/  IADD3 R236, P6, R0, R54, RZ ;  /* 0x0000003600ec7210 */ /* 0x004fc60007fde0ff */
[----:B------:R-:W2:Y:S04]  /*343a0*/  LDL R54, [R1+0x12bc] ;  /* 0x0012bc0001367983 */ /* 0x000ea80000100800 */
[----:B------:R4:W-:Y:S04]  /*343b0*/  STL [R1+0x328], R234 ;  /* 0x000328ea01007387 */ /* 0x0009e80000100800 */
[----:B------:R-:W2:Y:S04]  /*343c0*/  LDL.LU.64 R94, [R1+0x2358] ;  /* 0x00235800015e7983 */ /* 0x000ea80000300a00 */
[----:B------:R-:W2:Y:S01]  /*343d0*/  LDL R243, [R1+0x12b8] ;  /* 0x0012b80001f37983 */ /* 0x000ea20000100800 */
[----:B---3--:R-:W-:-:S02]  /*343e0*/  IMAD.X R237, R15, 0x1, R22, P6 ;  /* 0x000000010fed7824 */ /* 0x008fc400030e0616 */
[----:B------:R-:W-:Y:S02]  /*343f0*/  IMAD.MOV.U32 R22, RZ, RZ, R57 ;  /* 0x000000ffff167224 */ /* 0x000fe400078e0039 */
[----:B------:R-:W3:Y:S01]  /*34400*/  LDL R57, [R1+0x12c4] ;  /* 0x0012c40001397983 */ /* 0x000ee20000100800 */
[----:B----4-:R-:W-:-:S03]  /*34410*/  IADD3 R234, P6, R0, R20, RZ ;  /* 0x0000001400ea7210 */ /* 0x010fc60007fde0ff */
[----:B------:R-:W4:Y:S04]  /*34420*/  LDL R20, [R1+0x12c0] ;  /* 0x0012c00001147983 */ /* 0x000f280000100800 */
[----:B------:R-:W-:Y:S04]  /*34430*/  STL [R1+0x2c0], R241 ;  /* 0x0002c0f101007387 */ /* 0x000fe80000100800 */
[----:B------:R0:W-:Y:S04]  /*34440*/  STL [R1+0x324], R240 ;  /* 0x000324f001007387 */ /* 0x0001e80000100800 */
[----:B------:R-:W4:Y:S04]  /*34450*/  LDL.LU.64 R92, [R1+0x2350] ;  /* 0x00235000015c7983 */ /* 0x000f280000300a00 */
[----:B------:R-:W4:Y:S04]  /*34460*/  LDL.LU.64 R90, [R1+0x2348] ;  /* 0x00234800015a7983 */ /* 0x000f280000300a00 */
[----:B------:R-:W4:Y:S04]  /*34470*/  LDL R242, [R1+0x12cc] ;  /* 0x0012cc0001f27983 */ /* 0x000f280000100800 */
[----:B------:R1:W-:Y:S01]  /*34480*/  STL [R1+0x320], R245 ;  /* 0x000320f501007387 */ /* 0x0003e20000100800 */
[----:B------:R-:W-:Y:S01]  /*34490*/  IMAD.X R235, R15, 0x1, R238, P6 ;  /* 0x000000010feb7824 */ /* 0x000fe200030e06ee */
[----:B0-----:R-:W-:-:S02]  /*344a0*/  IADD3 R240, P6, R0, R56, RZ ;  /* 0x0000003800f07210 */ /* 0x001fc40007fde0ff */
[----:B-1----:R-:W4:Y:S04]  /*344b0*/  LDG.E.U8 R245, desc[UR4][R88.64] ;  /* 0x0000000458f57981 */ /* 0x002f28000c1e1100 */
[----:B------:R-:W4:Y:S04]  /*344c0*/  LDL R56, [R1+0x12c8] ;  /* 0x0012c80001387983 */ /* 0x000f280000100800 */
[----:B------:R-:W-:Y:S04]  /*344d0*/  STL [R1+0x318], R239 ;  /* 0x000318ef01007387 */ /* 0x000fe80000100800 */
[----:B------:R-:W4:Y:S04]  /*344e0*/  LDL.LU.64 R88, [R1+0x2340] ;  /* 0x0023400001587983 */ /* 0x000f280000300a00 */
[----:B------:R-:W4:Y:S01]  /*344f0*/  LDL.LU.64 R86, [R1+0x2338] ;  /* 0x0023380001567983 */ /* 0x000f220000300a00 */
[----:B------:R-:W-:-:S03]  /*34500*/  IMAD.X R241, R15, 0x1, R55, P6 ;  /* 0x000000010ff17824 */ /* 0x000fc600030e0637 */
[----:B------:R-:W4:Y:S04]  /*34510*/  LDL R55, [R1+0x12d4] ;  /* 0x0012d40001377983 */ /* 0x000f280000100800 */
[----:B------:R0:W-:Y:S04]  /*34520*/  STL [R1+0x314], R249 ;  /* 0x000314f901007387 */ /* 0x0001e80000100800 */
[----:B------:R-:W4:Y:S04]  /*34530*/  LDG.E.U8 R240, desc[UR4][R240.64] ;  /* 0x00000004f0f07981 */ /* 0x000f28000c1e1100 */
[----:B0-----:R-:W4:Y:S01]  /*34540*/  LDG.E.U8 R249, desc[UR4][R84.64] ;  /* 0x0000000454f97981 */ /* 0x001f22000c1e1100 */
[----:B--2---:R-:W-:-:S03]  /*34550*/  IADD3 R238, P6, R0, R54, RZ ;  /* 0x0000003600ee7210 */ /* 0x004fc60007fde0ff */
[----:B------:R-:W2:Y:S04]  /*34560*/  LDL R54, [R1+0x12d0] ;  /* 0x0012d00001367983 */ /* 0x000ea80000100800 */
[----:B------:R0:W-:Y:S04]  /*34570*/  STL [R1+0x310], R248 ;  /* 0x000310f801007387 */ /* 0x0001e80000100800 */
[----:B------:R-:W2:Y:S01]  /*34580*/  LDL.LU.64 R84, [R1+0x2330] ;  /* 0x0023300001547983 */ /* 0x000ea20000300a00 */
[----:B------:R-:W-:-:S03]  /*34590*/  IMAD.X R239, R15, 0x1, R243, P6 ;  /* 0x000000010fef7824 */ /* 0x000fc600030e06f3 */
[----:B------:R-:W2:Y:S04]  /*345a0*/  LDG.E.U8 R243, desc[UR4][R80.64] ;  /* 0x0000000450f37981 */ /* 0x000ea8000c1e1100 */
[----:B0-----:R-:W2:Y:S04]  /*345b0*/  LDG.E.U8 R248, desc[UR4][R82.64] ;  /* 0x0000000452f87981 */ /* 0x001ea8000c1e1100 */
[----:B------:R-:W2:Y:S04]  /*345c0*/  LDG.E.U8 R239, desc[UR4][R238.64] ;  /* 0x00000004eeef7981 */ /* 0x000ea8000c1e1100 */
[----:B------:R-:W2:Y:S04]  /*345d0*/  LDL.LU.64 R82, [R1+0x2328] ;  /* 0x0023280001527983 */ /* 0x000ea80000300a00 */
[----:B------:R-:W-:Y:S04]  /*345e0*/  STL [R1+0x300], R247 ;  /* 0x000300f701007387 */ /* 0x000fe80000100800 */
[----:B------:R3:W-:Y:S02]  /*345f0*/  STL [R1+0x304], R246 ;  /* 0x000304f601007387 */ /* 0x0007e40000100800 */
[----:B---3--:R-:W-:-:S02]  /*34600*/  IADD3 R246, P6, R0, R57, RZ ;  /* 0x0000003900f67210 */ /* 0x008fc40007fde0ff */
[----:B------:R-:W3:Y:S03]  /*34610*/  LDL R57, [R1+0x12dc] ;  /* 0x0012dc0001397983 */ /* 0x000ee60000100800 */
[----:B----4-:R-:W-:Y:S02]  /*34620*/  IMAD.X R247, R15, 0x1, R20, P6 ;  /* 0x000000010ff77824 */ /* 0x010fe400030e0614 */
[----:B------:R-:W4:Y:S04]  /*34630*/  LDL R20, [R1+0x12d8] ;  /* 0x0012d80001147983 */ /* 0x000f280000100800 */
[----:B------:R-:W4:Y:S04]  /*34640*/  LDL.LU.64 R80, [R1+0x2320] ;  /* 0x0023200001507983 */ /* 0x000f280000300a00 */
[----:B------:R0:W-:Y:S04]  /*34650*/  STL [R1+0x2b0], R250 ;  /* 0x0002b0fa01007387 */ /* 0x0001e80000100800 */
[----:B------:R-:W4:Y:S04]  /*34660*/  LDG.E.U8 R246, desc[UR4][R246.64] ;  /* 0x00000004f6f67981 */ /* 0x000f28000c1e1100 */
[----:B0-----:R-:W3:Y:S04]  /*34670*/  LDG.E.U8 R250, desc[UR4][R78.64] ;  /* 0x000000044efa7981 */ /* 0x001ee8000c1e1100 */
[----:B------:R-:W4:Y:S04]  /*34680*/  LDL.LU.64 R78, [R1+0x2318] ;  /* 0x00231800014e7983 */ /* 0x000f280000300a00 */
[----:B------:R-:W-:Y:S04]  /*34690*/  STL [R1+0x2f4], R245 ;  /* 0x0002f4f501007387 */ /* 0x000fe80000100800 */
[----:B------:R0:W-:Y:S04]  /*346a0*/  STL [R1+0x2fc], R244 ;  /* 0x0002fcf401007387 */ /* 0x0001e80000100800 */
[----:B------:R1:W-:Y:S01]  /*346b0*/  STL [R1+0x2f0], R251 ;  /* 0x0002f0fb01007387 */ /* 0x0003e20000100800 */
[----:B0-----:R-:W-:-:S03]  /*346c0*/  IADD3 R244, P6, R0, R242, RZ ;  /* 0x000000f200f47210 */ /* 0x001fc60007fde0ff */
[----:B-1----:R-:W3:Y:S02]  /*346d0*/  LDG.E.U8 R251, desc[UR4][R76.64] ;  /* 0x000000044cfb7981 */ /* 0x002ee4000c1e1100 */
[----:B------:R-:W-:-:S05]  /*346e0*/  IMAD.X R245, R15, 0x1, R56, P6 ;  /* 0x000000010ff57824 */ /* 0x000fca00030e0638 */
[----:B------:R-:W4:Y:S04]  /*346f0*/  LDG.E.U8 R244, desc[UR4][R244.64] ;  /* 0x00000004f4f47981 */ /* 0x000f28000c1e1100 */
[----:B------:R-:W4:Y:S04]  /*34700*/  LDL.LU.64 R76, [R1+0x2310] ;  /* 0x00231000014c7983 */ /* 0x000f280000300a00 */
[----:B------:R-:W4:Y:S04]  /*34710*/  LDL R56, [R1+0x12e4] ;  /* 0x0012e40001387983 */ /* 0x000f280000100800 */
[----:B------:R0:W-:Y:S04]  /*34720*/  STL [R1+0x2ec], R249 ;  /* 0x0002ecf901007387 */ /* 0x0001e80000100800 */
[----:B0-----:R0:W4:Y:S02]  /*34730*/  LDG.E.U8 R249, desc[UR4][R58.64] ;  /* 0x000000043af97981 */ /* 0x001124000c1e1100 */
[----:B0-----:R-:W-:-:S02]  /*34740*/  IADD3 R58, P6, R0, R55, RZ ;  /* 0x00000037003a7210 */ /* 0x001fc40007fde0ff */
[----:B------:R-:W4:Y:S03]  /*34750*/  LDL R55, [R1+0x12e0] ;  /* 0x0012e00001377983 */ /* 0x000f260000100800 */
[----:B--2---:R-:W-:Y:S01]  /*34760*/  IMAD.X R59, R15, 0x1, R54, P6 ;  /* 0x000000010f3b7824 */ /* 0x004fe200030e0636 */
[----:B------:R0:W-:Y:S04]  /*34770*/  STL [R1+0x2e8], R248 ;  /* 0x0002e8f801007387 */ /* 0x0001e80000100800 */
[----:B0-----:R-:W2:Y:S04]  /*34780*/  LDG.E.U8 R248, desc[UR4][R74.64] ;  /* 0x000000044af87981 */ /* 0x001ea8000c1e1100 */
[----:B------:R-:W2:Y:S04]  /*34790*/  LDL.LU.64 R74, [R1+0x2308] ;  /* 0x00230800014a7983 */ /* 0x000ea80000300a00 */
[----:B------:R-:W2:Y:S04]  /*347a0*/  LDL R54, [R1+0x12ec] ;  /* 0x0012ec0001367983 */ /* 0x000ea80000100800 */
[----:B------:R-:W2:Y:S04]  /*347b0*/  LDL R242, [R1+0x12e8] ;  /* 0x0012e80001f27983 */ /* 0x000ea80000100800 */
[----:B------:R0:W-:Y:S04]  /*347c0*/  STL [R1+0x2e4], R243 ;  /* 0x0002e4f301007387 */ /* 0x0001e80000100800 */
[----:B0-----:R-:W2:Y:S04]  /*347d0*/  LDG.E.U8 R243, desc[UR4][R72.64] ;  /* 0x0000000448f37981 */ /* 0x001ea8000c1e1100 */
[----:B------:R-:W2:Y:S04]  /*347e0*/  LDL.LU.64 R72, [R1+0x2300] ;  /* 0x0023000001487983 */ /* 0x000ea80000300a00 */
[----:B---3--:R-:W-:Y:S04]  /*347f0*/  STL [R1+0x294], R251 ;  /* 0x000294fb01007387 */ /* 0x008fe80000100800 */
[----:B------:R0:W-:Y:S02]  /*34800*/  STL [R1+0x2e0], R250 ;  /* 0x0002e0fa01007387 */ /* 0x0001e40000100800 */
[----:B0-----:R-:W-:-:S05]  /*34810*/  IADD3 R250, P6, R0, R57, RZ ;  /* 0x0000003900fa7210 */ /* 0x001fca0007fde0ff */
[----:B----4-:R-:W-:Y:S02]  /*34820*/  IMAD.X R251, R15, 0x1, R20, P6 ;  /* 0x000000010ffb7824 */ /* 0x010fe400030e0614 */
[----:B------:R-:W-:Y:S02]  /*34830*/  IMAD.MOV.U32 R20, RZ, RZ, R52 ;  /* 0x000000ffff147224 */ /* 0x000fe400078e0034 */
[----:B------:R-:W3:Y:S01]  /*34840*/  LDL R52, [R1+0x12f4] ;  /* 0x0012f40001347983 */ /* 0x000ee20000100800 */
[----:B------:R-:W-:-:S03]  /*34850*/  IADD3 R56, P6, R0, R56, RZ ;  /* 0x0000003800387210 */ /* 0x000fc60007fde0ff */
[----:B------:R-:W4:Y:S04]  /*34860*/  LDG.E.U8 R250, desc[UR4][R250.64] ;  /* 0x00000004fafa7981 */ /* 0x000f28000c1e1100 */
[----:B------:R0:W-:Y:S04]  /*34870*/  STL [R1+0x2d8], R249 ;  /* 0x0002d8f901007387 */ /* 0x0001e80000100800 */
[----:B0-----:R-:W4:Y:S01]  /*34880*/  LDL R249, [R1+0x12f0] ;  /* 0x0012f00001f97983 */ /* 0x001f220000100800 */
[----:B------:R-:W-:-:S03]  /*34890*/  IMAD.X R57, R15, 0x1, R55, P6 ;  /* 0x000000010f397824 */ /* 0x000fc600030e0637 */
[----:B------:R-:W3:Y:S04]  /*348a0*/  LDG.E.U8 R55, desc[UR4][R66.64] ;  /* 0x0000000442377981 */ /* 0x000ee8000c1e1100 */
[----:B--2---:R0:W-:Y:S04]  /*348b0*/  STL [R1+0x2d4], R248 ;  /* 0x0002d4f801007387 */ /* 0x0041e80000100800 */
[----:B0-----:R-:W2:Y:S04]  /*348c0*/  LDG.E.U8 R248, desc[UR4][R70.64] ;  /* 0x0000000446f87981 */ /* 0x001ea8000c1e1100 */
[----:B------:R-:W4:Y:S04]  /*348d0*/  LDL.LU.64 R70, [R1+0x22f8] ;  /* 0x0022f80001467983 */ /* 0x000f280000300a00 */
[----:B------:R0:W-:Y:S04]  /*348e0*/  STL [R1+0x2d0], R243 ;  /* 0x0002d0f301007387 */ /* 0x0001e80000100800 */
[----:B0-----:R-:W3:Y:S04]  /*348f0*/  LDG.E.U8 R243, desc[UR4][R68.64] ;  /* 0x0000000444f37981 */ /* 0x001ee8000c1e1100 */
[----:B------:R-:W4:Y:S04]  /*34900*/  LDL.LU.64 R68, [R1+0x22f0] ;  /* 0x0022f00001447983 */ /* 0x000f280000300a00 */
[----:B--2---:R0:W-:Y:S04]  /*34910*/  STL [R1+0x2cc], R248 ;  /* 0x0002ccf801007387 */ /* 0x0041e80000100800 */
[----:B0-----:R-:W2:Y:S04]  /*34920*/  LDL R248, [R1+0x12fc] ;  /* 0x0012fc0001f87983 */ /* 0x001ea80000100800 */
[----:B---3--:R0:W-:Y:S04]  /*34930*/  STL [R1+0x2c8], R243 ;  /* 0x0002c8f301007387 */ /* 0x0081e80000100800 */
[----:B0-----:R-:W3:Y:S04]  /*34940*/  LDL R243, [R1+0x12f8] ;  /* 0x0012f80001f37983 */ /* 0x001ee80000100800 */
[----:B------:R-:W3:Y:S04]  /*34950*/  LDL.LU.64 R66, [R1+0x22e8] ;  /* 0x0022e80001427983 */ /* 0x000ee80000300a00 */
[----:B------:R0:W-:Y:S04]  /*34960*/  STL [R1+0x2c4], R55 ;  /* 0x0002c43701007387 */ /* 0x0001e80000100800 */
[----:B0-----:R-:W4:Y:S01]  /*34970*/  LDG.E.U8 R55, desc[UR4][R64.64] ;  /* 0x0000000440377981 */ /* 0x001f22000c1e1100 */
[----:B------:R-:W-:-:S03]  /*34980*/  IADD3 R54, P6, R0, R54, RZ ;  /* 0x0000003600367210 */ /* 0x000fc60007fde0ff */
[----:B------:R-:W3:Y:S04]  /*34990*/  LDL.LU.64 R64, [R1+0x22e0] ;  /* 0x0022e00001407983 */ /* 0x000ee80000300a00 */
[----:B----4-:R0:W-:Y:S02]  /*349a0*/  STL [R1+0x2bc], R55 ;  /* 0x0002bc3701007387 */ /* 0x0101e40000100800 */
[----:B0-----:R-:W-:Y:S02]  /*349b0*/  IMAD.X R55, R15, 0x1, R242, P6 ;  /* 0x000000010f377824 */ /* 0x001fe400030e06f2 */
[----:B------:R-:W4:Y:S04]  /*349c0*/  LDG.E.U8 R242, desc[UR4][R62.64] ;  /* 0x000000043ef27981 */ /* 0x000f28000c1e1100 */
[----:B------:R-:W3:Y:S01]  /*349d0*/  LDL.LU.64 R62, [R1+0x22d8] ;  /* 0x0022d800013e7983 */ /* 0x000ee20000300a00 */
[----:B------:R-:W-:-:S03]  /*349e0*/  IADD3 R52, P6, R0, R52, RZ ;  /* 0x0000003400347210 */ /* 0x000fc60007fde0ff */
[----:B----4-:R0:W-:Y:S04]  /*349f0*/  STL [R1+0x278], R242 ;  /* 0x000278f201007387 */ /* 0x0101e80000100800 */
[----:B0-----:R-:W4:Y:S04]  /*34a00*/  LDL R242, [R1+0x1304] ;  /* 0x0013040001f27983 */ /* 0x001f280000100800 */
[----:B------:R-:W4:Y:S04]  /*34a10*/  LDL.LU R60, [R1+0x22d0] ;  /* 0x0022d000013c7983 */ /* 0x000f280000300800 */
[----:B------:R-:W-:Y:S04]  /*34a20*/  STL [R1+0x2b8], R229 ;  /* 0x0002b8e501007387 */ /* 0x000fe80000100800 */
[----:B------:R-:W4:Y:S04]  /*34a30*/  LDL R187, [R1+0x130c] ;  /* 0x00130c0001bb7983 */ /* 0x000f280000100800 */
[----:B------:R0:W-:Y:S04]  /*34a40*/  STL [R1+0x2b4], R186 ;  /* 0x0002b4ba01007387 */ /* 0x0001e80000100800 */
[----:B------:R-:W4:Y:S04]  /*34a50*/  LDL R183, [R1+0x1300] ;  /* 0x0013000001b77983 */ /* 0x000f280000100800 */
[----:B------:R-:W4:Y:S01]  /*34a60*/  LDL R185, [R1+0x1314] ;  /* 0x0013140001b97983 */ /* 0x000f220000100800 */
[----:B0-----:R-:W-:-:S03]  /*34a70*/  IMAD.MOV.U32 R186, RZ, RZ, R228 ;  /* 0x000000ffffba7224 */ /* 0x001fc600078e00e4 */
[----:B------:R-:W4:Y:S04]  /*34a80*/  LDL R228, [R1+0x1308] ;  /* 0x0013080001e47983 */ /* 0x000f280000100800 */
[----:B------:R0:W-:Y:S04]  /*34a90*/  STL [R1+0x2ac], R184 ;  /* 0x0002acb801007387 */ /* 0x0001e80000100800 */
[----:B0-----:R-:W4:Y:S01]  /*34aa0*/  LDL R184, [R1+0x1310] ;  /* 0x0013100001b87983 */ /* 0x001f220000100800 */
[----:B------:R-:W-:Y:S02]  /*34ab0*/  IMAD.MOV.U32 R229, RZ, RZ, R53 ;  /* 0x000000ffffe57224 */ /* 0x000fe400078e0035 */
[----:B------:R-:W-:Y:S01]  /*34ac0*/  IMAD.X R53, R15, 0x1, R249, P6 ;  /* 0x000000010f357824 */ /* 0x000fe200030e06f9 */
[----:B--2---:R-:W-:-:S05]  /*34ad0*/  IADD3 R248, P6, R0, R248, RZ ;  /* 0x000000f800f87210 */ /* 0x004fca0007fde0ff */
[----:B---3--:R-:W-:-:S05]  /*34ae0*/  IMAD.X R249, R15, 0x1, R243, P6 ;  /* 0x000000010ff97824 */ /* 0x008fca00030e06f3 */
[----:B------:R-:W2:Y:S01]  /*34af0*/  LDG.E.U8 R248, desc[UR4][R248.64] ;  /* 0x00000004f8f87981 */ /* 0x000ea2000c1e1100 */
[----:B----4-:R-:W-:-:S05]  /*34b00*/  IADD3 R242, P6, R0, R242, RZ ;  /* 0x000000f200f27210 */ /* 0x010fca0007fde0ff */
[----:B------:R-:W-:Y:S01]  /*34b10*/  IMAD.X R243, R15, 0x1, R183, P6 ;  /* 0x000000010ff37824 */ /* 0x000fe200030e06b7 */
[----:B------:R-:W-:Y:S01]  /*34b20*/  IADD3 R178, P6, R0, R187, RZ ;  /* 0x000000bb00b27210 */ /* 0x000fe20007fde0ff */
[----:B------:R-:W3:Y:S01]  /*34b30*/  LDL R183, [R1+0x131c] ;  /* 0x00131c0001b77983 */ /* 0x000ee20000100800 */
[----:B------:R-:W-:-:S03]  /*34b40*/  IMAD.MOV.U32 R187, RZ, RZ, R229 ;  /* 0x000000ffffbb7224 */ /* 0x000fc600078e00e5 */
[----:B------:R-:W4:Y:S01]  /*34b50*/  LDG.E.U8 R242, desc[UR4][R242.64] ;  /* 0x00000004f2f27981 */ /* 0x000f22000c1e1100 */
[C---:B------:R-:W-:Y:S01]  /*34b60*/  IMAD.X R179, R15.reuse, 0x1, R228, P6 ;  /* 0x000000010fb37824 */ /* 0x040fe200030e06e4 */
[----:B------:R-:W-:Y:S02]  /*34b70*/  IADD3 R228, P6, R0, R185, RZ ;  /* 0x000000b900e47210 */ /* 0x000fe40007fde0ff */
[----:B------:R0:W-:Y:S04]  /*34b80*/  STL [R1+0x2a8], R182 ;  /* 0x0002a8b601007387 */ /* 0x0001e80000100800 */
[----:B------:R-:W2:Y:S04]  /*34b90*/  LDG.E.U8 R185, desc[UR4][R164.64] ;  /* 0x00000004a4b97981 */ /* 0x000ea8000c1e1100 */
[----:B0-----:R-:W4:Y:S01]  /*34ba0*/  LDL R182, [R1+0x1318] ;  /* 0x0013180001b67983 */ /* 0x001f220000100800 */
[----:B------:R-:W-:-:S03]  /*34bb0*/  IMAD.X R229, R15, 0x1, R184, P6 ;  /* 0x000000010fe57824 */ /* 0x000fc600030e06b8 */
[----:B------:R-:W2:Y:S04]  /*34bc0*/  LDG.E.U8 R184, desc[UR4][R170.64] ;  /* 0x00000004aab87981 */ /* 0x000ea8000c1e1100 */
[----:B------:R0:W-:Y:S04]  /*34bd0*/  STL [R1+0x2a4], R181 ;  /* 0x0002a4b501007387 */ /* 0x0001e80000100800 */
[----:B------:R-:W2:Y:S04]  /*34be0*/  LDG.E.U8 R171, desc[UR4][R168.64] ;  /* 0x00000004a8ab7981 */ /* 0x000ea8000c1e1100 */
[----:B0-----:R-:W2:Y:S04]  /*34bf0*/  LDL R181, [R1+0x1324] ;  /* 0x0013240001b57983 */ /* 0x001ea80000100800 */
[----:B------:R0:W-:Y:S04]  /*34c00*/  STL [R1+0x29c], R180 ;  /* 0x00029cb401007387 */ /* 0x0001e80000100800 */
[----:B------:R-:W2:Y:S04]  /*34c10*/  LDL R173, [R1+0x132c] ;  /* 0x00132c0001ad7983 */ /* 0x000ea80000100800 */
[----:B------:R-:W2:Y:S04]  /*34c20*/  LDL R172, [R1+0x1328] ;  /* 0x0013280001ac7983 */ /* 0x000ea80000100800 */
[----:B0-----:R-:W2:Y:S04]  /*34c30*/  LDL R180, [R1+0x1320] ;  /* 0x0013200001b47983 */ /* 0x001ea80000100800 */
[----:B------:R4:W-:Y:S04]  /*34c40*/  STL [R1+0x2a0], R177 ;  /* 0x0002a0b101007387 */ /* 0x0009e80000100800 */
[----:B------:R-:W2:Y:S04]  /*34c50*/  LDL R170, [R1+0x1334] ;  /* 0x0013340001aa7983 */ /* 0x000ea80000100800 */
[----:B------:R-:W-:Y:S04]  /*34c60*/  STL [R1+0x298], R175 ;  /* 0x000298af01007387 */ /* 0x000fe80000100800 */
[----:B------:R0:W-:Y:S01]  /*34c70*/  STL [R1+0x258], R174 ;  /* 0x000258ae01007387 */ /* 0x0001e20000100800 */
[----:B---3--:R-:W-:-:S03]  /*34c80*/  IADD3 R176, P6, R0, R183, RZ ;  /* 0x000000b700b07210 */ /* 0x008fc60007fde0ff */
[----:B------:R1:W3:Y:S04]  /*34c90*/  LDG.E.U8 R183, desc[UR4][R190.64] ;  /* 0x00000004beb77981 */ /* 0x0002e8000c1e1100 */
[----:B------:R-:W3:Y:S01]  /*34ca0*/  LDG.E.U8 R190, desc[UR4][R208.64] ;  /* 0x00000004d0be7981 */ /* 0x000ee2000c1e1100 */
[----:B----4-:R-:W-:-:S03]  /*34cb0*/  IMAD.X R177, R15, 0x1, R182, P6 ;  /* 0x000000010fb17824 */ /* 0x010fc600030e06b6 */
[----:B------:R-:W4:Y:S01]  /*34cc0*/  LDG.E.U8 R182, desc[UR4][R166.64] ;  /* 0x00000004a6b67981 */ /* 0x000f22000c1e1100 */
[----:B-1----:R-:W-:-:S03]  /*34cd0*/  IMAD.MOV.U32 R191, RZ, RZ, R187 ;  /* 0x000000ffffbf7224 */ /* 0x002fc600078e00bb */
[----:B------:R-:W3:Y:S04]  /*34ce0*/  LDG.E.U8 R209, desc[UR4][R56.64] ;  /* 0x0000000438d17981 */ /* 0x000ee8000c1e1100 */
[----:B------:R-:W3:Y:S04]  /*34cf0*/  LDG.E.U8 R208, desc[UR4][R178.64] ;  /* 0x00000004b2d07981 */ /* 0x000ee8000c1e1100 */
[----:B------:R-:W4:Y:S04]  /*34d00*/  LDL R167, [R1+0x1330] ;  /* 0x0013300001a77983 */ /* 0x000f280000100800 */
[----:B--2---:R1:W-:Y:S04]  /*34d10*/  STL [R1+0x290], R184 ;  /* 0x000290b801007387 */ /* 0x0043e80000100800 */
[----:B------:R-:W2:Y:S01]  /*34d20*/  LDL R166, [R1+0x133c] ;  /* 0x00133c0001a67983 */ /* 0x000ea20000100800 */
[----:B0-----:R-:W-:-:S03]  /*34d30*/  IADD3 R174, P6, R0, R181, RZ ;  /* 0x000000b500ae7210 */ /* 0x001fc60007fde0ff */
[----:B------:R-:W3:Y:S04]  /*34d40*/  LDL R165, [R1+0x1344] ;  /* 0x0013440001a57983 */ /* 0x000ee80000100800 */
[----:B-1----:R-:W3:Y:S04]  /*34d50*/  LDG.E.U8 R184, desc[UR4][R160.64] ;  /* 0x00000004a0b87981 */ /* 0x002ee8000c1e1100 */
[----:B------:R-:W3:Y:S04]  /*34d60*/  LDL R164, [R1+0x134c] ;  /* 0x00134c0001a47983 */ /* 0x000ee80000100800 */
[----:B------:R-:W3:Y:S04]  /*34d70*/  LDG.E.U8 R181, desc[UR4][R194.64] ;  /* 0x00000004c2b57981 */ /* 0x000ee8000c1e1100 */
[----:B------:R-:W3:Y:S01]  /*34d80*/  LDL R161, [R1+0x1338] ;  /* 0x0013380001a17983 */ /* 0x000ee20000100800 */
[----:B------:R-:W-:-:S03]  /*34d90*/  IMAD.X R175, R15, 0x1, R180, P6 ;  /* 0x000000010faf7824 */ /* 0x000fc600030e06b4 */
[----:B------:R-:W3:Y:S04]  /*34da0*/  LDL R160, [R1+0x1340] ;  /* 0x0013400001a07983 */ /* 0x000ee80000100800 */
[----:B------:R-:W3:Y:S01]  /*34db0*/  LDG.E.U8 R180, desc[UR4][R162.64] ;  /* 0x00000004a2b47981 */ /* 0x000ee2000c1e1100 */
[----:B------:R-:W-:-:S03]  /*34dc0*/  IADD3 R168, P6, R0, R173, RZ ;  /* 0x000000ad00a87210 */ /* 0x000fc60007fde0ff */
[----:B------:R0:W3:Y:S02]  /*34dd0*/  LDG.E.U8 R173, desc[UR4][R158.64] ;  /* 0x000000049ead7981 */ /* 0x0000e4000c1e1100 */
[----:B------:R-:W-:Y:S02]  /*34de0*/  IMAD.X R169, R15, 0x1, R172, P6 ;  /* 0x000000010fa97824 */ /* 0x000fe400030e06ac */
[----:B------:R2:W3:Y:S04]  /*34df0*/  LDG.E.U8 R172, desc[UR4][R156.64] ;  /* 0x000000049cac7981 */ /* 0x0004e8000c1e1100 */
[----:B------:R-:W3:Y:S01]  /*34e00*/  LDL R163, [R1+0x1348] ;  /* 0x0013480001a37983 */ /* 0x000ee20000100800 */
[----:B0-----:R-:W-:-:S03]  /*34e10*/  IADD3 R158, P6, R0, R170, RZ ;  /* 0x000000aa009e7210 */ /* 0x001fc60007fde0ff */
[----:B------:R0:W-:Y:S04]  /*34e20*/  STL [R1+0x28c], R171 ;  /* 0x00028cab01007387 */ /* 0x0001e80000100800 */
[----:B------:R-:W3:Y:S04]  /*34e30*/  LDG.E.U8 R170, desc[UR4][R152.64] ;  /* 0x0000000498aa7981 */ /* 0x000ee8000c1e1100 */
[----:B------:R-:W3:Y:S04]  /*34e40*/  LDL R162, [R1+0x1354] ;  /* 0x0013540001a27983 */ /* 0x000ee80000100800 */
[----:B0-----:R0:W3:Y:S04]  /*34e50*/  LDG.E.U8 R171, desc[UR4][R154.64] ;  /* 0x000000049aab7981 */ /* 0x0010e8000c1e1100 */
        /* <DEDUP_REMOVED lines=9> */
[----:B----4-:R-:W-:Y:S01]  /*34ef0*/  IMAD.X R159, R15, 0x1, R167, P6 ;  /* 0x000000010f9f7824 */ /* 0x010fe200030e06a7 */
[----:B--2---:R-:W-:-:S05]  /*34f00*/  IADD3 R156, P6, R0, R166, RZ ;  /* 0x000000a6009c7210 */ /* 0x004fca0007fde0ff */
[----:B---3--:R-:W-:Y:S02]  /*34f10*/  IMAD.X R157, R15, 0x1, R161, P6 ;  /* 0x000000010f9d7824 */ /* 0x008fe400030e06a1 */
[----:B------:R-:W2:Y:S04]  /*34f20*/  LDL R161, [R1+0x1350] ;  /* 0x0013500001a17983 */ /* 0x000ea80000100800 */
[----:B------:R1:W-:Y:S01]  /*34f30*/  STL [R1+0x288], R182 ;  /* 0x000288b601007387 */ /* 0x0003e20000100800 */
[----:B0-----:R-:W-:-:S03]  /*34f40*/  IADD3 R154, P6, R0, R165, RZ ;  /* 0x000000a5009a7210 */ /* 0x001fc60007fde0ff */
[----:B-1----:R-:W3:Y:S02]  /*34f50*/  LDG.E.U8 R182, desc[UR4][R188.64] ;  /* 0x00000004bcb67981 */ /* 0x002ee4000c1e1100 */
[----:B------:R-:W-:Y:S02]  /*34f60*/  IMAD.X R155, R15, 0x1, R160, P6 ;  /* 0x000000010f9b7824 */ /* 0x000fe400030e06a0 */
[----:B------:R-:W-:Y:S04]  /*34f70*/  STL [R1+0x280], R185 ;  /* 0x000280b901007387 */ /* 0x000fe80000100800 */
[----:B------:R-:W4:Y:S04]  /*34f80*/  LDL R160, [R1+0x135c] ;  /* 0x00135c0001a07983 */ /* 0x000f280000100800 */
[----:B------:R0:W-:Y:S04]  /*34f90*/  STL [R1+0x27c], R180 ;  /* 0x00027cb401007387 */ /* 0x0001e80000100800 */
[----:B------:R-:W4:Y:S04]  /*34fa0*/  LDL R167, [R1+0x1358] ;  /* 0x0013580001a77983 */ /* 0x000f280000100800 */
[----:B0-----:R-:W2:Y:S04]  /*34fb0*/  LDG.E.U8 R180, desc[UR4][R192.64] ;  /* 0x00000004c0b47981 */ /* 0x001ea8000c1e1100 */
[----:B------:R-:W-:Y:S04]  /*34fc0*/  STL [R1+0x284], R184 ;  /* 0x000284b801007387 */ /* 0x000fe80000100800 */
[----:B------:R-:W4:Y:S01]  /*34fd0*/  LDL R166, [R1+0x1364] ;  /* 0x0013640001a67983 */ /* 0x000f220000100800 */
[----:B------:R-:W-:-:S03]  /*34fe0*/  IADD3 R152, P6, R0, R164, RZ ;  /* 0x000000a400987210 */ /* 0x000fc60007fde0ff */
[----:B------:R-:W4:Y:S04]  /*34ff0*/  LDL R165, [R1+0x1360] ;  /* 0x0013600001a57983 */ /* 0x000f280000100800 */
[----:B------:R0:W-:Y:S04]  /*35000*/  STL [R1+0x240], R173 ;  /* 0x000240ad01007387 */ /* 0x0001e80000100800 */
[----:B------:R-:W4:Y:S04]  /*35010*/  LDL R164, [R1+0x136c] ;  /* 0x00136c0001a47983 */ /* 0x000f280000100800 */
[----:B------:R1:W-:Y:S04]  /*35020*/  STL [R1+0x274], R172 ;  /* 0x000274ac01007387 */ /* 0x0003e80000100800 */
[----:B0-----:R-:W4:Y:S04]  /*35030*/  LDL R173, [R1+0x1368] ;  /* 0x0013680001ad7983 */ /* 0x001f280000100800 */
[----:B------:R-:W4:Y:S04]  /*35040*/  LDG.E.U8 R184, desc[UR4][R200.64] ;  /* 0x00000004c8b87981 */ /* 0x000f28000c1e1100 */
[----:B-1----:R-:W4:Y:S04]  /*35050*/  LDL R172, [R1+0x1374] ;  /* 0x0013740001ac7983 */ /* 0x002f280000100800 */
[----:B------:R0:W-:Y:S04]  /*35060*/  STL [R1+0x270], R171 ;  /* 0x000270ab01007387 */ /* 0x0001e80000100800 */
[----:B------:R-:W4:Y:S04]  /*35070*/  LDG.E.U8 R193, desc[UR4][R206.64] ;  /* 0x00000004cec17981 */ /* 0x000f28000c1e1100 */
[----:B------:R-:W4:Y:S04]  /*35080*/  LDG.E.U8 R192, desc[UR4][R204.64] ;  /* 0x00000004ccc07981 */ /* 0x000f28000c1e1100 */
[----:B0-----:R-:W4:Y:S04]  /*35090*/  LDL R171, [R1+0x1370] ;  /* 0x0013700001ab7983 */ /* 0x001f280000100800 */
[----:B------:R0:W-:Y:S01]  /*350a0*/  STL [R1+0x26c], R170 ;  /* 0x00026caa01007387 */ /* 0x0001e20000100800 */
[----:B------:R-:W-:-:S03]  /*350b0*/  IMAD.MOV.U32 R185, RZ, RZ, R186 ;  /* 0x000000ffffb97224 */ /* 0x000fc600078e00ba */
[----:B------:R-:W4:Y:S04]  /*350c0*/  LDG.E.U8 R200, desc[UR4][R226.64] ;  /* 0x00000004e2c87981 */ /* 0x000f28000c1e1100 */
[----:B0-----:R-:W4:Y:S04]  /*350d0*/  LDL R170, [R1+0x137c] ;  /* 0x00137c0001aa7983 */ /* 0x001f280000100800 */
[----:B------:R0:W-:Y:S04]  /*350e0*/  STL [R1+0x268], R183 ;  /* 0x000268b701007387 */ /* 0x0001e80000100800 */
[----:B0-----:R-:W4:Y:S04]  /*350f0*/  LDL R183, [R1+0x1378] ;  /* 0x0013780001b77983 */ /* 0x001f280000100800 */
[----:B---3--:R0:W-:Y:S04]  /*35100*/  STL [R1+0x260], R182 ;  /* 0x000260b601007387 */ /* 0x0081e80000100800 */
[----:B0-----:R-:W3:Y:S04]  /*35110*/  LDL R182, [R1+0x1384] ;  /* 0x0013840001b67983 */ /* 0x001ee80000100800 */
[----:B------:R0:W-:Y:S04]  /*35120*/  STL [R1+0x25c], R181 ;  /* 0x00025cb501007387 */ /* 0x0001e80000100800 */
[----:B0-----:R-:W3:Y:S04]  /*35130*/  LDL R181, [R1+0x1380] ;  /* 0x0013800001b57983 */ /* 0x001ee80000100800 */
[----:B--2---:R0:W-:Y:S04]  /*35140*/  STL [R1+0x264], R180 ;  /* 0x000264b401007387 */ /* 0x0041e80000100800 */
[----:B------:R-:W2:Y:S04]  /*35150*/  LDL R189, [R1+0x138c] ;  /* 0x00138c0001bd7983 */ /* 0x000ea80000100800 */
[----:B------:R-:W2:Y:S04]  /*35160*/  LDL R188, [R1+0x1388] ;  /* 0x0013880001bc7983 */ /* 0x000ea80000100800 */
[----:B0-----:R-:W2:Y:S04]  /*35170*/  LDL R180, [R1+0x1394] ;  /* 0x0013940001b47983 */ /* 0x001ea80000100800 */
[----:B------:R0:W-:Y:S04]  /*35180*/  STL [R1+0x228], R198 ;  /* 0x000228c601007387 */ /* 0x0001e80000100800 */
[----:B------:R-:W-:Y:S04]  /*35190*/  STL [R1+0x254], R195 ;  /* 0x000254c301007387 */ /* 0x000fe80000100800 */
[----:B------:R-:W2:Y:S04]  /*351a0*/  LDL R187, [R1+0x1390] ;  /* 0x0013900001bb7983 */ /* 0x000ea80000100800 */
[----:B------:R-:W2:Y:S04]  /*351b0*/  LDL R186, [R1+0x139c] ;  /* 0x00139c0001ba7983 */ /* 0x000ea80000100800 */
[----:B------:R1:W-:Y:S01]  /*351c0*/  STL [R1+0x250], R194 ;  /* 0x000250c201007387 */ /* 0x0003e20000100800 */
[----:B------:R-:W-:-:S03]  /*351d0*/  IMAD.X R153, R15, 0x1, R163, P6 ;  /* 0x000000010f997824 */ /* 0x000fc600030e06a3 */
[----:B0-----:R-:W2:Y:S04]  /*351e0*/  LDG.E.U8 R198, desc[UR4][R232.64] ;  /* 0x00000004e8c67981 */ /* 0x001ea8000c1e1100 */
[----:B-1----:R-:W2:Y:S01]  /*351f0*/  LDL R194, [R1+0x1398] ;  /* 0x0013980001c27983 */ /* 0x002ea20000100800 */
[----:B------:R-:W-:-:S05]  /*35200*/  IADD3 R162, P6, R0, R162, RZ ;  /* 0x000000a200a27210 */ /* 0x000fca0007fde0ff */
[----:B------:R-:W-:Y:S01]  /*35210*/  IMAD.X R163, R15, 0x1, R161, P6 ;  /* 0x000000010fa37824 */ /* 0x000fe200030e06a1 */
[----:B----4-:R-:W-:-:S05]  /*35220*/  IADD3 R160, P6, R0, R160, RZ ;  /* 0x000000a000a07210 */ /* 0x010fca0007fde0ff */
[----:B------:R-:W-:Y:S01]  /*35230*/  IMAD.X R161, R15, 0x1, R167, P6 ;  /* 0x000000010fa17824 */ /* 0x000fe200030e06a7 */
[----:B------:R-:W-:-:S05]  /*35240*/  IADD3 R166, P6, R0, R166, RZ ;  /* 0x000000a600a67210 */ /* 0x000fca0007fde0ff */
[----:B------:R-:W-:Y:S01]  /*35250*/  IMAD.X R167, R15, 0x1, R165, P6 ;  /* 0x000000010fa77824 */ /* 0x000fe200030e06a5 */
[----:B------:R-:W-:-:S05]  /*35260*/  IADD3 R164, P6, R0, R164, RZ ;  /* 0x000000a400a47210 */ /* 0x000fca0007fde0ff */
[----:B------:R-:W-:Y:S01]  /*35270*/  IMAD.X R165, R15, 0x1, R173, P6 ;  /* 0x000000010fa57824 */ /* 0x000fe200030e06ad */
[----:B------:R-:W-:-:S05]  /*35280*/  IADD3 R172, P6, R0, R172, RZ ;  /* 0x000000ac00ac7210 */ /* 0x000fca0007fde0ff */
[C---:B------:R-:W-:Y:S01]  /*35290*/  IMAD.X R173, R15.reuse, 0x1, R171, P6 ;  /* 0x000000010fad7824 */ /* 0x040fe200030e06ab */
[C---:B------:R-:W-:Y:S01]  /*352a0*/  IADD3 R170, P6, R0.reuse, R170, RZ ;  /* 0x000000aa00aa7210 */ /* 0x040fe20007fde0ff */
[----:B------:R0:W-:Y:S04]  /*352b0*/  STL [R1+0x24c], R184 ;  /* 0x00024cb801007387 */ /* 0x0001e80000100800 */
[----:B------:R-:W-:Y:S02]  /*352c0*/  IMAD.X R171, R15, 0x1, R183, P6 ;  /* 0x000000010fab7824 */ /* 0x000fe400030e06b7 */
[----:B------:R-:W4:Y:S04]  /*352d0*/  LDL R183, [R1+0x13a0] ;  /* 0x0013a00001b77983 */ /* 0x000f280000100800 */
[----:B0-----:R-:W4:Y:S04]  /*352e0*/  LDL R184, [R1+0x13a4] ;  /* 0x0013a40001b87983 */ /* 0x001f280000100800 */
[----:B------:R-:W-:Y:S04]  /*352f0*/  STL [R1+0x248], R193 ;  /* 0x000248c101007387 */ /* 0x000fe80000100800 */
[----:B------:R3:W-:Y:S01]  /*35300*/  STL [R1+0x23c], R192 ;  /* 0x00023cc001007387 */ /* 0x0007e20000100800 */
[----:B------:R-:W-:Y:S01]  /*35310*/  IMAD.MOV.U32 R195, RZ, RZ, R191 ;  /* 0x000000ffffc37224 */ /* 0x000fe200078e00bf */
[----:B---3--:R-:W-:-:S02]  /*35320*/  IADD3 R192, P6, R0, R182, RZ ;  /* 0x000000b600c07210 */ /* 0x008fc40007fde0ff */
[----:B------:R-:W3:Y:S04]  /*35330*/  LDL R182, [R1+0x13ac] ;  /* 0x0013ac0001b67983 */ /* 0x000ee80000100800 */
[----:B------:R0:W-:Y:S04]  /*35340*/  STL [R1+0x238], R197 ;  /* 0x000238c501007387 */ /* 0x0001e80000100800 */
[----:B0-----:R0:W3:Y:S01]  /*35350*/  LDG.E.U8 R197, desc[UR4][R234.64] ;  /* 0x00000004eac57981 */ /* 0x0010e2000c1e1100 */
[----:B------:R-:W-:-:S03]  /*35360*/  IMAD.X R193, R15, 0x1, R181, P6 ;  /* 0x000000010fc17824 */ /* 0x000fc600030e06b5 */
[----:B------:R-:W3:Y:S04]  /*35370*/  LDL R181, [R1+0x13a8] ;  /* 0x0013a80001b57983 */ /* 0x000ee80000100800 */
[----:B------:R2:W-:Y:S01]  /*35380*/  STL [R1+0x244], R190 ;  /* 0x000244be01007387 */ /* 0x0005e20000100800 */
[----:B------:R-:W-:Y:S01]  /*35390*/  IMAD.MOV.U32 R207, RZ, RZ, R195 ;  /* 0x000000ffffcf7224 */ /* 0x000fe200078e00c3 */
[----:B0-----:R-:W0:Y:S01]  /*353a0*/  LDC R234, c[0x0][0x238] ;  /* 0x00008e00ffea7b82 */ /* 0x001e220000000800 */
[----:B------:R-:W-:Y:S01]  /*353b0*/  IMAD.MOV.U32 R205, RZ, RZ, R185 ;  /* 0x000000ffffcd7224 */ /* 0x000fe200078e00b9 */
[----:B------:R-:W3:Y:S01]  /*353c0*/  LDG.E.U8 R192, desc[UR4][R192.64] ;  /* 0x00000004c0c07981 */ /* 0x000ee2000c1e1100 */
[----:B--2---:R-:W-:-:S05]  /*353d0*/  IADD3 R190, P6, R0, R189, RZ ;  /* 0x000000bd00be7210 */ /* 0x004fca0007fde0ff */
[C---:B------:R-:W-:Y:S01]  /*353e0*/  IMAD.X R191, R15.reuse, 0x1, R188, P6 ;  /* 0x000000010fbf7824 */ /* 0x040fe200030e06bc */
[C---:B------:R-:W-:Y:S02]  /*353f0*/  IADD3 R188, P6, R0.reuse, R180, RZ ;  /* 0x000000b400bc7210 */ /* 0x040fe40007fde0ff */
[----:B------:R-:W2:Y:S03]  /*35400*/  LDL R180, [R1+0x13b4] ;  /* 0x0013b40001b47983 */ /* 0x000ea60000100800 */
[C---:B------:R-:W-:Y:S01]  /*35410*/  IMAD.X R189, R15.reuse, 0x1, R187, P6 ;  /* 0x000000010fbd7824 */ /* 0x040fe200030e06bb */
[----:B------:R1:W-:Y:S01]  /*35420*/  STL [R1+0x234], R196 ;  /* 0x000234c401007387 */ /* 0x0003e20000100800 */
[----:B------:R-:W-:Y:S01]  /*35430*/  IADD3 R186, P6, R0, R186, RZ ;  /* 0x000000ba00ba7210 */ /* 0x000fe20007fde0ff */
[----:B------:R-:W-:Y:S02]  /*35440*/  IMAD.MOV.U32 R227, RZ, RZ, R207 ;  /* 0x000000ffffe37224 */ /* 0x000fe400078e00cf */
[----:B------:R-:W2:Y:S04]  /*35450*/  LDG.E.U8 R207, desc[UR4][R228.64] ;  /* 0x00000004e4cf7981 */ /* 0x000ea8000c1e1100 */
[----:B------:R-:W2:Y:S04]  /*35460*/  LDG.E.U8 R190, desc[UR4][R190.64] ;  /* 0x00000004bebe7981 */ /* 0x000ea8000c1e1100 */
[----:B-1----:R-:W2:Y:S01]  /*35470*/  LDL R196, [R1+0x13b0] ;  /* 0x0013b00001c47983 */ /* 0x002ea20000100800 */
[----:B------:R-:W-:-:S03]  /*35480*/  IMAD.X R187, R15, 0x1, R194, P6 ;  /* 0x000000010fbb7824 */ /* 0x000fc600030e06c2 */
[----:B------:R1:W-:Y:S04]  /*35490*/  STL [R1+0x230], R200 ;  /* 0x000230c801007387 */ /* 0x0003e80000100800 */
[----:B------:R-:W2:Y:S04]  /*354a0*/  LDL.LU.64 R58, [R1+0x22c8] ;  /* 0x0022c800013a7983 */ /* 0x000ea80000300a00 */
[----:B------:R-:W2:Y:S04]  /*354b0*/  LDL R194, [R1+0x13bc] ;  /* 0x0013bc0001c27983 */ /* 0x000ea80000100800 */
[----:B------:R1:W-:Y:S04]  /*354c0*/  STL [R1+0x22c], R199 ;  /* 0x00022cc701007387 */ /* 0x0003e80000100800 */
[----:B------:R-:W2:Y:S04]  /*354d0*/  LDL R223, [R1+0x13b8] ;  /* 0x0013b80001df7983 */ /* 0x000ea80000100800 */
[----:B------:R-:W-:Y:S04]  /*354e0*/  STL [R1+0x224], R198 ;  /* 0x000224c601007387 */ /* 0x000fe80000100800 */
[----:B------:R-:W2:Y:S04]  /*354f0*/  LDL.LU.64 R56, [R1+0x22c0] ;  /* 0x0022c00001387983 */ /* 0x000ea80000300a00 */
[----:B------:R-:W2:Y:S04]  /*35500*/  LDL.LU.64 R54, [R1+0x22b8] ;  /* 0x0022b80001367983 */ /* 0x000ea80000300a00 */
[----:B------:R-:W2:Y:S04]  /*35510*/  LDL R206, [R1+0x13c4] ;  /* 0x0013c40001ce7983 */ /* 0x000ea80000100800 */
[----:B------:R-:W2:Y:S01]  /*35520*/  LDL R204, [R1+0x13c0] ;  /* 0x0013c00001cc7983 */ /* 0x000ea20000100800 */
[----:B----4-:R-:W-:Y:S01]  /*35530*/  IADD3 R184, P6, R0, R184, RZ ;  /* 0x000000b800b87210 */ /* 0x010fe20007fde0ff */
[-C--:B0-----:R-:W-:Y:S01]  /*35540*/  FMUL R210, R210, R234.reuse ;  /* 0x000000ead2d27220 */ /* 0x081fe20000400000 */
[-C--:B------:R-:W-:Y:S01]  /*35550*/  FMUL R211, R211, R234.reuse ;  /* 0x000000ead3d37220 */ /* 0x080fe20000400000 */
[-C--:B------:R-:W-:Y:S01]  /*35560*/  FMUL R212, R212, R234.reuse ;  /* 0x000000ead4d47220 */ /* 0x080fe20000400000 */
[----:B------:R-:W-:Y:S01]  /*35570*/  FMUL R213, R213, R234 ;  /* 0x000000ead5d57220 */ /* 0x000fe20000400000 */
[----:B------:R-:W-:-:S02]  /*35580*/  IMAD.X R185, R15, 0x1, R183, P6 ;  /* 0x000000010fb97824 */ /* 0x000fc400030e06b7 */
[-C--:B------:R-:W-:Y:S01]  /*35590*/  FMUL R214, R214, R234.reuse ;  /* 0x000000ead6d67220 */ /* 0x080fe20000400000 */
[----:B------:R-:W-:Y:S01]  /*355a0*/  FMUL R215, R215, R234 ;  /* 0x000000ead7d77220 */ /* 0x000fe20000400000 */
[----:B------:R-:W4:Y:S04]  /*355b0*/  LDG.E.U8 R188, desc[UR4][R188.64] ;  /* 0x00000004bcbc7981 */ /* 0x000f28000c1e1100 */
[----:B------:R-:W4:Y:S01]  /*355c0*/  LDG.E.U8 R187, desc[UR4][R186.64] ;  /* 0x00000004babb7981 */ /* 0x000f22000c1e1100 */
[----:B---3--:R-:W-:-:S03]  /*355d0*/  IADD3 R182, P6, R0, R182, RZ ;  /* 0x000000b600b67210 */ /* 0x008fc60007fde0ff */
[----:B------:R-:W3:Y:S04]  /*355e0*/  LDG.E.U8 R184, desc[UR4][R184.64] ;  /* 0x00000004b8b87981 */ /* 0x000ee8000c1e1100 */
[----:B------:R0:W-:Y:S04]  /*355f0*/  STL [R1+0x220], R197 ;  /* 0x000220c501007387 */ /* 0x0001e80000100800 */
[----:B------:R-:W4:Y:S04]  /*35600*/  LDL R202, [R1+0x13cc] ;  /* 0x0013cc0001ca7983 */ /* 0x000f280000100800 */
[----:B------:R-:W3:Y:S04]  /*35610*/  LDL R195, [R1+0x13c8] ;  /* 0x0013c80001c37983 */ /* 0x000ee80000100800 */
[----:B------:R-:W3:Y:S04]  /*35620*/  LDL.LU.64 R52, [R1+0x22b0] ;  /* 0x0022b00001347983 */ /* 0x000ee80000300a00 */
[----:B------:R-:W3:Y:S04]  /*35630*/  LDL R201, [R1+0x13d4] ;  /* 0x0013d40001c97983 */ /* 0x000ee80000100800 */
[----:B-1----:R-:W3:Y:S04]  /*35640*/  LDL R200, [R1+0x13d0] ;  /* 0x0013d00001c87983 */ /* 0x002ee80000100800 */
[----:B------:R-:W3:Y:S01]  /*35650*/  LDL R199, [R1+0x13dc] ;  /* 0x0013dc0001c77983 */ /* 0x000ee20000100800 */
[----:B------:R-:W-:Y:S01]  /*35660*/  IMAD.X R183, R15, 0x1, R181, P6 ;  /* 0x000000010fb77824 */ /* 0x000fe200030e06b5 */
[----:B--2---:R-:W-:-:S02]  /*35670*/  IADD3 R180, P6, R0, R180, RZ ;  /* 0x000000b400b47210 */ /* 0x004fc40007fde0ff */
[----:B0-----:R-:W2:Y:S04]  /*35680*/  LDL R197, [R1+0x13d8] ;  /* 0x0013d80001c57983 */ /* 0x001ea80000100800 */
[----:B------:R-:W2:Y:S04]  /*35690*/  LDL R198, [R1+0x13e4] ;  /* 0x0013e40001c67983 */ /* 0x000ea80000100800 */
[----:B------:R-:W2:Y:S04]  /*356a0*/  LDL R226, [R1+0x13f4] ;  /* 0x0013f40001e27983 */ /* 0x000ea80000100800 */
[----:B------:R-:W2:Y:S01]  /*356b0*/  LDL R225, [R1+0x13fc] ;  /* 0x0013fc0001e17983 */ /* 0x000ea20000100800 */
[----:B------:R-:W-:-:S03]  /*356c0*/  IMAD.X R181, R15, 0x1, R196, P6 ;  /* 0x000000010fb57824 */ /* 0x000fc600030e06c4 */
[----:B------:R-:W2:Y:S04]  /*356d0*/  LDL R196, [R1+0x13e0] ;  /* 0x0013e00001c47983 */ /* 0x000ea80000100800 */
[----:B------:R-:W2:Y:S04]  /*356e0*/  LDL R224, [R1+0x13f8] ;  /* 0x0013f80001e07983 */ /* 0x000ea80000100800 */
[----:B------:R-:W2:Y:S01]  /*356f0*/  LDL R238, [R1+0x9d4] ;  /* 0x0009d40001ee7983 */ /* 0x000ea20000100800 */
[----:B------:R-:W-:-:S03]  /*35700*/  IADD3 R178, P6, R0, R194, RZ ;  /* 0x000000c200b27210 */ /* 0x000fc60007fde0ff */
[----:B------:R-:W2:Y:S04]  /*35710*/  LDL R194, [R1+0x13f0] ;  /* 0x0013f00001c27983 */ /* 0x000ea80000100800 */
[----:B------:R-:W2:Y:S01]  /*35720*/  LDL R237, [R1+0x9cc] ;  /* 0x0009cc0001ed7983 */ /* 0x000ea20000100800 */
[----:B------:R-:W-:Y:S02]  /*35730*/  IMAD.X R179, R15, 0x1, R223, P6 ;  /* 0x000000010fb37824 */ /* 0x000fe400030e06df */
[----:B------:R-:W-:Y:S01]  /*35740*/  IMAD.MOV.U32 R223, RZ, RZ, R205 ;  /* 0x000000ffffdf7224 */ /* 0x000fe200078e00cd */
[----:B------:R-:W2:Y:S04]  /*35750*/  LDL R232, [R1+0x9f8] ;  /* 0x0009f80001e87983 */ /* 0x000ea80000100800 */
[----:B------:R0:W2:Y:S04]  /*35760*/  LDG.E.U8 R205, desc[UR4][R176.64] ;  /* 0x00000004b0cd7981 */ /* 0x0000a8000c1e1100 */
[----:B------:R-:W2:Y:S04]  /*35770*/  LDL R231, [R1+0x9fc] ;  /* 0x0009fc0001e77983 */ /* 0x000ea80000100800 */
[----:B------:R-:W2:Y:S01]  /*35780*/  LDL R236, [R1+0x9d0] ;  /* 0x0009d00001ec7983 */ /* 0x000ea20000100800 */
[----:B0-----:R-:W-:-:S03]  /*35790*/  IADD3 R176, P6, R0, R206, RZ ;  /* 0x000000ce00b07210 */ /* 0x001fc60007fde0ff */
[----:B------:R-:W2:Y:S02]  /*357a0*/  LDG.E.U8 R206, desc[UR4][R168.64] ;  /* 0x00000004a8ce7981 */ /* 0x000ea4000c1e1100 */
[----:B------:R-:W-:Y:S02]  /*357b0*/  IMAD.X R177, R15, 0x1, R204, P6 ;  /* 0x000000010fb17824 */ /* 0x000fe400030e06cc */
[----:B------:R-:W2:Y:S04]  /*357c0*/  LDL R230, [R1+0x9f0] ;  /* 0x0009f00001e67983 */ /* 0x000ea80000100800 */
[----:B------:R4:W2:Y:S04]  /*357d0*/  LDG.E.U8 R204, desc[UR4][R174.64] ;  /* 0x00000004aecc7981 */ /* 0x0008a8000c1e1100 */
[----:B------:R-:W2:Y:S04]  /*357e0*/  LDL R235, [R1+0x9c4] ;  /* 0x0009c40001eb7983 */ /* 0x000ea80000100800 */
[----:B------:R-:W2:Y:S04]  /*357f0*/  LDL R229, [R1+0x9e8] ;  /* 0x0009e80001e57983 */ /* 0x000ea80000100800 */
[----:B------:R-:W2:Y:S04]  /*35800*/  LDL R228, [R1+0x9e4] ;  /* 0x0009e40001e47983 */ /* 0x000ea80000100800 */
[----:B------:R-:W2:Y:S04]  /*35810*/  LDL R233, [R1+0x9bc] ;  /* 0x0009bc0001e97983 */ /* 0x000ea80000100800 */
[----:B------:R-:W2:Y:S04]  /*35820*/  LDL R193, [R1+0xa00] ;  /* 0x000a000001c17983 */ /* 0x000ea80000100800 */
[----:B------:R-:W2:Y:S01]  /*35830*/  LDL R191, [R1+0xa24] ;  /* 0x000a240001bf7983 */ /* 0x000ea20000100800 */
[----:B------:R-:W-:-:S03]  /*35840*/  IMAD.MOV.U32 R234, RZ, RZ, R22 ;  /* 0x000000ffffea7224 */ /* 0x000fc600078e0016 */
[----:B------:R-:W2:Y:S04]  /*35850*/  LDG.E.U8 R182, desc[UR4][R182.64] ;  /* 0x00000004b6b67981 */ /* 0x000ea8000c1e1100 */
[----:B------:R-:W2:Y:S04]  /*35860*/  LDG.E.U8 R180, desc[UR4][R180.64] ;  /* 0x00000004b4b47981 */ /* 0x000ea8000c1e1100 */
[----:B------:R-:W2:Y:S04]  /*35870*/  LDG.E.U8 R178, desc[UR4][R178.64] ;  /* 0x00000004b2b27981 */ /* 0x000ea8000c1e1100 */
[----:B------:R-:W2:Y:S04]  /*35880*/  LDL R189, [R1+0xa34] ;  /* 0x000a340001bd7983 */ /* 0x000ea80000100800 */
        /* <DEDUP_REMOVED lines=10> */
[----:B------:R-:W2:Y:S01]  /*35930*/  LDG.E.U8 R177, desc[UR4][R176.64] ;  /* 0x00000004b0b17981 */ /* 0x000ea2000c1e1100 */
[----:B----4-:R-:W-:-:S03]  /*35940*/  IADD3 R174, P6, R0, R202, RZ ;  /* 0x000000ca00ae7210 */ /* 0x010fc60007fde0ff */
[----:B------:R-:W4:Y:S02]  /*35950*/  LDG.E.U8 R202, desc[UR4][R156.64] ;  /* 0x000000049cca7981 */ /* 0x000f24000c1e1100 */
[----:B---3--:R-:W-:Y:S02]  /*35960*/  IMAD.X R175, R15, 0x1, R195, P6 ;  /* 0x000000010faf7824 */ /* 0x008fe400030e06c3 */
[----:B------:R0:W3:Y:S04]  /*35970*/  LDG.E.U8 R195, desc[UR4][R158.64] ;  /* 0x000000049ec37981 */ /* 0x0000e8000c1e1100 */
[----:B------:R-:W4:Y:S01]  /*35980*/  LDG.E.U8 R176, desc[UR4][R174.64] ;  /* 0x00000004aeb07981 */ /* 0x000f22000c1e1100 */
[----:B------:R-:W-:-:S03]  /*35990*/  IADD3 R168, P6, R0, R201, RZ ;  /* 0x000000c900a87210 */ /* 0x000fc60007fde0ff */
[----:B------:R1:W4:Y:S02]  /*359a0*/  LDG.E.U8 R201, desc[UR4][R154.64] ;  /* 0x000000049ac97981 */ /* 0x000324000c1e1100 */
[----:B------:R-:W-:Y:S02]  /*359b0*/  IMAD.X R169, R15, 0x1, R200, P6 ;  /* 0x000000010fa97824 */ /* 0x000fe400030e06c8 */
[----:B------:R-:W4:Y:S01]  /*359c0*/  LDG.E.U8 R200, desc[UR4][R152.64] ;  /* 0x0000000498c87981 */ /* 0x000f22000c1e1100 */
[----:B0-----:R-:W-:-:S03]  /*359d0*/  IADD3 R158, P6, R0, R199, RZ ;  /* 0x000000c7009e7210 */ /* 0x001fc60007fde0ff */
[----:B------:R0:W4:Y:S02]  /*359e0*/  LDG.E.U8 R199, desc[UR4][R162.64] ;  /* 0x00000004a2c77981 */ /* 0x000124000c1e1100 */
[----:B--2---:R-:W-:Y:S02]  /*359f0*/  IMAD.X R159, R15, 0x1, R197, P6 ;  /* 0x000000010f9f7824 */ /* 0x004fe400030e06c5 */
[----:B------:R-:W2:Y:S01]  /*35a00*/  LDG.E.U8 R197, desc[UR4][R160.64] ;  /* 0x00000004a0c57981 */ /* 0x000ea2000c1e1100 */
[----:B------:R-:W-:-:S03]  /*35a10*/  IADD3 R156, P6, R0, R198, RZ ;  /* 0x000000c6009c7210 */ /* 0x000fc60007fde0ff */
[----:B------:R-:W2:Y:S02]  /*35a20*/  LDG.E.U8 R198, desc[UR4][R164.64] ;  /* 0x00000004a4c67981 */ /* 0x000ea4000c1e1100 */
[C---:B------:R-:W-:Y:S01]  /*35a30*/  IMAD.X R157, R15.reuse, 0x1, R196, P6 ;  /* 0x000000010f9d7824 */ /* 0x040fe200030e06c4 */
[C---:B-1----:R-:W-:Y:S01]  /*35a40*/  IADD3 R154, P6, R0.reuse, R226, RZ ;  /* 0x000000e2009a7210 */ /* 0x042fe20007fde0ff */
[----:B0-----:R-:W-:Y:S01]  /*35a50*/  IMAD.MOV.U32 R163, RZ, RZ, R20 ;  /* 0x000000ffffa37224 */ /* 0x001fe200078e0014 */
[----:B------:R-:W3:Y:S04]  /*35a60*/  LDL R226, [R1+0x9dc] ;  /* 0x0009dc0001e27983 */ /* 0x000ee80000100800 */
[----:B------:R-:W2:Y:S04]  /*35a70*/  LDG.E.U8 R196, desc[UR4][R166.64] ;  /* 0x00000004a6c47981 */ /* 0x000ea8000c1e1100 */
[----:B------:R0:W4:Y:S01]  /*35a80*/  LDG.E.U8 R165, desc[UR4][R172.64] ;  /* 0x00000004aca57981 */ /* 0x000122000c1e1100 */
[----:B------:R-:W-:Y:S01]  /*35a90*/  IMAD.X R155, R15, 0x1, R194, P6 ;  /* 0x000000010f9b7824 */ /* 0x000fe200030e06c2 */
[----:B------:R-:W-:-:S02]  /*35aa0*/  IADD3 R152, P6, R0, R225, RZ ;  /* 0x000000e100987210 */ /* 0x000fc40007fde0ff */
[----:B------:R-:W2:Y:S03]  /*35ab0*/  LDL R225, [R1+0x9d8] ;  /* 0x0009d80001e17983 */ /* 0x000ea60000100800 */
[----:B------:R-:W-:Y:S01]  /*35ac0*/  IMAD.X R153, R15, 0x1, R224, P6 ;  /* 0x000000010f997824 */ /* 0x000fe200030e06e0 */
[----:B------:R-:W-:Y:S01]  /*35ad0*/  FMNMX R20, R51, R238, !PT ;  /* 0x000000ee33147209 */ /* 0x000fe20007800000 */
[----:B------:R-:W-:Y:S01]  /*35ae0*/  IMAD.MOV.U32 R224, RZ, RZ, R227 ;  /* 0x000000ffffe07224 */ /* 0x000fe200078e00e3 */
[----:B------:R-:W4:Y:S04]  /*35af0*/  LDG.E.U8 R164, desc[UR4][R154.64] ;  /* 0x000000049aa47981 */ /* 0x000f28000c1e1100 */
[----:B------:R-:W3:Y:S01]  /*35b00*/  LDL R227, [R1+0x9e0] ;  /* 0x0009e00001e37983 */ /* 0x000ee20000100800 */
[----:B------:R-:W-:-:S02]  /*35b10*/  FMNMX R20, R237, R20, !PT ;  /* 0x00000014ed147209 */ /* 0x000fc40007800000 */
[----:B------:R-:W-:Y:S01]  /*35b20*/  FMNMX R22, R232, R231, !PT ;  /* 0x000000e7e8167209 */ /* 0x000fe20007800000 */
[----:B------:R-:W4:Y:S01]  /*35b30*/  LDL.LU R51, [R1+0x22a8] ;  /* 0x0022a80001337983 */ /* 0x000f220000300800 */
[----:B------:R-:W-:-:S03]  /*35b40*/  FMNMX R20, R236, R20, !PT ;  /* 0x00000014ec147209 */ /* 0x000fc60007800000 */
[----:B------:R-:W4:Y:S01]  /*35b50*/  LDG.E.U8 R166, desc[UR4][R152.64] ;  /* 0x0000000498a67981 */ /* 0x000f22000c1e1100 */
[----:B0-----:R-:W-:-:S03]  /*35b60*/  FSEL R173, R212, -INF , !P5 ;  /* 0xff800000d4ad7808 */ /* 0x001fc60006800000 */
[----:B------:R0:W4:Y:S01]  /*35b70*/  LDG.E.U8 R194, desc[UR4][R170.64] ;  /* 0x00000004aac27981 */ /* 0x000122000c1e1100 */
[----:B------:R-:W-:-:S03]  /*35b80*/  FMNMX R22, R230, R22, !PT ;  /* 0x00000016e6167209 */ /* 0x000fc60007800000 */
[----:B------:R-:W4:Y:S01]  /*35b90*/  LDG.E.U8 R170, desc[UR4][R168.64] ;  /* 0x00000004a8aa7981 */ /* 0x000f22000c1e1100 */
[----:B------:R-:W-:Y:S02]  /*35ba0*/  FMNMX R20, R235, R20, !PT ;  /* 0x00000014eb147209 */ /* 0x000fe40007800000 */
[----:B------:R-:W-:Y:S02]  /*35bb0*/  FMNMX R22, R229, R22, !PT ;  /* 0x00000016e5167209 */ /* 0x000fe40007800000 */
[----:B------:R-:W-:Y:S02]  /*35bc0*/  FMNMX R20, R50, R20, !PT ;  /* 0x0000001432147209 */ /* 0x000fe40007800000 */
[----:B------:R-:W-:Y:S01]  /*35bd0*/  FMNMX R22, R228, R22, !PT ;  /* 0x00000016e4167209 */ /* 0x000fe20007800000 */
[----:B------:R-:W4:Y:S01]  /*35be0*/  LDL.LU R50, [R1+0x22a4] ;  /* 0x0022a40001327983 */ /* 0x000f220000300800 */
[----:B------:R-:W-:-:S03]  /*35bf0*/  FMNMX R20, R233, R20, !PT ;  /* 0x00000014e9147209 */ /* 0x000fc60007800000 */
[----:B------:R-:W4:Y:S01]  /*35c00*/  LDG.E.U8 R168, desc[UR4][R156.64] ;  /* 0x000000049ca87981 */ /* 0x000f22000c1e1100 */
[----:B------:R-:W-:-:S03]  /*35c10*/  FMNMX R20, R49, R20, !PT ;  /* 0x0000001431147209 */ /* 0x000fc60007800000 */
[----:B------:R-:W4:Y:S01]  /*35c20*/  LDG.E.U8 R169, desc[UR4][R158.64] ;  /* 0x000000049ea97981 */ /* 0x000f22000c1e1100 */
[----:B------:R-:W-:-:S03]  /*35c30*/  FMNMX R20, R48, R20, !PT ;  /* 0x0000001430147209 */ /* 0x000fc60007800000 */
[----:B------:R-:W4:Y:S01]  /*35c40*/  LDL.LU R49, [R1+0x22a0] ;  /* 0x0022a00001317983 */ /* 0x000f220000300800 */
[----:B------:R-:W-:-:S03]  /*35c50*/  FMNMX R20, R47, R20, !PT ;  /* 0x000000142f147209 */ /* 0x000fc60007800000 */
[----:B------:R-:W4:Y:S01]  /*35c60*/  LDL.LU R48, [R1+0x229c] ;  /* 0x00229c0001307983 */ /* 0x000f220000300800 */
[----:B------:R-:W-:-:S03]  /*35c70*/  FMNMX R20, R45, R20, !PT ;  /* 0x000000142d147209 */ /* 0x000fc60007800000 */
[----:B------:R-:W4:Y:S01]  /*35c80*/  LDL.LU R47, [R1+0x2298] ;  /* 0x00229800012f7983 */ /* 0x000f220000300800 */
[----:B------:R-:W-:-:S04]  /*35c90*/  FMNMX R20, R43, R20, !PT ;  /* 0x000000142b147209 */ /* 0x000fc80007800000 */
        /* <DEDUP_REMOVED lines=10> */
[----:B------:R-:W-:Y:S02]  /*35d40*/  FMNMX R20, R25, R20, !PT ;  /* 0x0000001419147209 */ /* 0x000fe40007800000 */
[----:B------:R-:W-:Y:S02]  /*35d50*/  LOP3.LUT P6, RZ, R252, 0x1, RZ, 0xc0, !PT ;  /* 0x00000001fcff7812 */ /* 0x000fe400078cc0ff */
[----:B------:R-:W-:Y:S02]  /*35d60*/  FSEL R174, R211, -INF , !P4 ;  /* 0xff800000d3ae7808 */ /* 0x000fe40006000000 */
[----:B------:R-:W-:Y:S02]  /*35d70*/  FSEL R175, R210, -INF , !P6 ;  /* 0xff800000d2af7808 */ /* 0x000fe40007000000 */
[----:B---3--:R-:W-:-:S04]  /*35d80*/  FMNMX R22, R227, R22, !PT ;  /* 0x00000016e3167209 */ /* 0x008fc80007800000 */
[----:B------:R-:W-:-:S04]  /*35d90*/  FMNMX R22, R226, R22, !PT ;  /* 0x00000016e2167209 */ /* 0x000fc80007800000 */
[----:B--2---:R-:W-:-:S04]  /*35da0*/  FMNMX R22, R225, R22, !PT ;  /* 0x00000016e1167209 */ /* 0x004fc80007800000 */
[----:B------:R-:W-:Y:S02]  /*35db0*/  FMNMX R22, R46, R22, !PT ;  /* 0x000000162e167209 */ /* 0x000fe40007800000 */
[----:B------:R-:W2:Y:S02]  /*35dc0*/  LDL.LU R46, [R1+0x2294] ;  /* 0x00229400012e7983 */ /* 0x000ea40000300800 */
[----:B------:R-:W-:Y:S02]  /*35dd0*/  FMNMX R22, R44, R22, !PT ;  /* 0x000000162c167209 */ /* 0x000fe40007800000 */
[----:B------:R-:W3:Y:S02]  /*35de0*/  LDL.LU R45, [R1+0x2290] ;  /* 0x00229000012d7983 */ /* 0x000ee40000300800 */
[----:B------:R-:W-:Y:S02]  /*35df0*/  FMNMX R22, R42, R22, !PT ;  /* 0x000000162a167209 */ /* 0x000fe40007800000 */
[----:B------:R-:W3:Y:S02]  /*35e00*/  LDL.LU R44, [R1+0x228c] ;  /* 0x00228c00012c7983 */ /* 0x000ee40000300800 */
[----:B------:R-:W-:-:S02]  /*35e10*/  FMNMX R22, R40, R22, !PT ;  /* 0x0000001628167209 */ /* 0x000fc40007800000 */
[----:B------:R-:W3:Y:S02]  /*35e20*/  LDL.LU R43, [R1+0x2288] ;  /* 0x00228800012b7983 */ /* 0x000ee40000300800 */
        /* <DEDUP_REMOVED lines=15> */
[----:B------:R-:W3:Y:S04]  /*35f20*/  LDL.LU R35, [R1+0x2268] ;  /* 0x0022680001237983 */ /* 0x000ee80000300800 */
[----:B------:R-:W3:Y:S04]  /*35f30*/  LDL.LU R34, [R1+0x2264] ;  /* 0x0022640001227983 */ /* 0x000ee80000300800 */
[----:B------:R-:W3:Y:S01]  /*35f40*/  LDL.LU R33, [R1+0x2260] ;  /* 0x0022600001217983 */ /* 0x000ee20000300800 */
[----:B------:R-:W-:-:S03]  /*35f50*/  FMNMX R22, R234, R22, !PT ;  /* 0x00000016ea167209 */ /* 0x000fc60007800000 */
[----:B------:R-:W3:Y:S04]  /*35f60*/  LDL.LU R32, [R1+0x225c] ;  /* 0x00225c0001207983 */ /* 0x000ee80000300800 */
        /* <DEDUP_REMOVED lines=9> */
[----:B------:R-:W4:Y:S04]  /*36000*/  LDL R152, [R1+0x13ec] ;  /* 0x0013ec0001987983 */ /* 0x000f280000100800 */
[----:B------:R-:W3:Y:S04]  /*36010*/  LDL.LU R24, [R1+0x223c] ;  /* 0x00223c0001187983 */ /* 0x000ee80000300800 */
[----:B------:R-:W2:Y:S04]  /*36020*/  LDL R154, [R1+0x13e8] ;  /* 0x0013e800019a7983 */ /* 0x000ea80000100800 */
[----:B------:R-:W3:Y:S04]  /*36030*/  LDL R212, [R1+0x1404] ;  /* 0x0014040001d47983 */ /* 0x000ee80000100800 */
        /* <DEDUP_REMOVED lines=8> */
[----:B------:R-:W3:Y:S01]  /*360c0*/  LDL R158, [R1+0x1420] ;  /* 0x00142000019e7983 */ /* 0x000ee20000100800 */
[----:B------:R-:W-:-:S05]  /*360d0*/  IMAD.MOV.U32 R167, RZ, RZ, R163 ;  /* 0x000000ffffa77224 */ /* 0x000fca00078e00a3 */
[----:B------:R-:W-:Y:S02]  /*360e0*/  FMNMX R22, R167, R22, !PT ;  /* 0x00000016a7167209 */ /* 0x000fe40007800000 */
[----:B------:R-:W-:Y:S02]  /*360f0*/  FMNMX R20, R189, R20, !PT ;  /* 0x00000014bd147209 */ /* 0x000fe40007800000 */
[----:B------:R-:W-:Y:S02]  /*36100*/  FMNMX R22, R251, R22, !PT ;  /* 0x00000016fb167209 */ /* 0x000fe40007800000 */
[----:B------:R-:W-:Y:S02]  /*36110*/  FMNMX R20, R185, R20, !PT ;  /* 0x00000014b9147209 */ /* 0x000fe40007800000 */
[----:B------:R-:W-:Y:S02]  /*36120*/  FMNMX R22, R245, R22, !PT ;  /* 0x00000016f5167209 */ /* 0x000fe40007800000 */
[----:B------:R-:W-:-:S02]  /*36130*/  FMNMX R20, R179, R20, !PT ;  /* 0x00000014b3147209 */ /* 0x000fc40007800000 */
[----:B------:R-:W-:Y:S02]  /*36140*/  FMNMX R22, R247, R22, !PT ;  /* 0x00000016f7167209 */ /* 0x000fe40007800000 */
[----:B------:R-:W-:Y:S02]  /*36150*/  FMNMX R20, R181, R20, !PT ;  /* 0x00000014b5147209 */ /* 0x000fe40007800000 */
[----:B------:R-:W-:Y:S02]  /*36160*/  FMNMX R22, R241, R22, !PT ;  /* 0x00000016f1167209 */ /* 0x000fe40007800000 */
[----:B------:R-:W-:Y:S02]  /*36170*/  FSEL R186, R215, -INF , P1 ;  /* 0xff800000d7ba7808 */ /* 0x000fe40000800000 */
[----:B------:R-:W-:Y:S02]  /*36180*/  FMNMX R22, R175, R22, !PT ;  /* 0x00000016af167209 */ /* 0x000fe40007800000 */
[----:B------:R-:W-:-:S02]  /*36190*/  FMNMX R20, R183, R20, !PT ;  /* 0x00000014b7147209 */ /* 0x000fc40007800000 */
[----:B0-----:R-:W-:Y:S02]  /*361a0*/  FSEL R171, R214, -INF , !P2 ;  /* 0xff800000d6ab7808 */ /* 0x001fe40005000000 */
[----:B------:R-:W-:Y:S02]  /*361b0*/  FMNMX R22, R174, R22, !PT ;  /* 0x00000016ae167209 */ /* 0x000fe40007800000 */
[----:B------:R-:W-:Y:S02]  /*361c0*/  FMNMX R20, R243, R20, !PT ;  /* 0x00000014f3147209 */ /* 0x000fe40007800000 */
[----:B------:R-:W-:Y:S02]  /*361d0*/  FMNMX R22, R171, R22, !PT ;  /* 0x00000016ab167209 */ /* 0x000fe40007800000 */
[----:B------:R-:W-:Y:S02]  /*361e0*/  FMNMX R20, R249, R20, !PT ;  /* 0x00000014f9147209 */ /* 0x000fe40007800000 */
[----:B------:R-:W-:-:S02]  /*361f0*/  FMNMX R22, R186, R22, !PT ;  /* 0x00000016ba167209 */ /* 0x000fc40007800000 */
[----:B------:R-:W-:Y:S02]  /*36200*/  FSEL R172, R213, -INF , !P3 ;  /* 0xff800000d5ac7808 */ /* 0x000fe40005800000 */
[----:B------:R-:W-:-:S04]  /*36210*/  FMNMX R20, R173, R20, !PT ;  /* 0x00000014ad147209 */ /* 0x000fc80007800000 */
[----:B------:R-:W-:-:S05]  /*36220*/  FMNMX R20, R172, R20, !PT ;  /* 0x00000014ac147209 */ /* 0x000fca0007800000 */
[----:B------:R-:W0:Y:S02]  /*36230*/  SHFL.BFLY PT, R155, R20, 0x2, 0x1f ;  /* 0x0c401f00149b7f89 */ /* 0x000e2400000e0000 */
[----:B0-----:R-:W-:Y:S02]  /*36240*/  FMNMX R20, R20, R155, !PT ;  /* 0x0000009b14147209 */ /* 0x001fe40007800000 */
[----:B----4-:R-:W-:-:S05]  /*36250*/  IADD3 R152, P1, R0, R152, RZ ;  /* 0x0000009800987210 */ /* 0x010fca0007f3e0ff */
[----:B--2---:R-:W-:-:S05]  /*36260*/  IMAD.X R153, R15, 0x1, R154, P1 ;  /* 0x000000010f997824 */ /* 0x004fca00008e069a */
[----:B------:R3:W2:Y:S02]  /*36270*/  LDG.E.U8 R163, desc[UR4][R152.64] ;  /* 0x0000000498a37981 */ /* 0x0006a4000c1e1100 */
[----:B---3--:R-:W-:Y:S02]  /*36280*/  IADD3 R152, P1, R0, R212, RZ ;  /* 0x000000d400987210 */ /* 0x008fe40007f3e0ff */
[----:B------:R-:W0:Y:S03]  /*36290*/  SHFL.BFLY PT, R154, R22, 0x2, 0x1f ;  /* 0x0c401f00169a7f89 */ /* 0x000e2600000e0000 */
[----:B------:R-:W-:-:S05]  /*362a0*/  IMAD.X R153, R15, 0x1, R162, P1 ;  /* 0x000000010f997824 */ /* 0x000fca00008e06a2 */
[----:B------:R1:W3:Y:S02]  /*362b0*/  LDG.E.U8 R162, desc[UR4][R152.64] ;  /* 0x0000000498a27981 */ /* 0x0002e4000c1e1100 */
[----:B-1----:R-:W-:-:S05]  /*362c0*/  IADD3 R152, P1, R0, R161, RZ ;  /* 0x000000a100987210 */ /* 0x002fca0007f3e0ff */
[----:B------:R-:W-:-:S05]  /*362d0*/  IMAD.X R153, R15, 0x1, R157, P1 ;  /* 0x000000010f997824 */ /* 0x000fca00008e069d */
[----:B------:R1:W4:Y:S02]  /*362e0*/  LDG.E.U8 R161, desc[UR4][R152.64] ;  /* 0x0000000498a17981 */ /* 0x000324000c1e1100 */
[----:B-1----:R-:W-:-:S05]  /*362f0*/  IADD3 R152, P1, R0, R156, RZ ;  /* 0x0000009c00987210 */ /* 0x002fca0007f3e0ff */
[C---:B------:R-:W-:Y:S01]  /*36300*/  IMAD.X R153, R15.reuse, 0x1, R160, P1 ;  /* 0x000000010f997824 */ /* 0x040fe200008e06a0 */
[----:B0-----:R-:W-:Y:S02]  /*36310*/  FMNMX R22, R22, R154, !PT ;  /* 0x0000009a16167209 */ /* 0x001fe40007800000 */
[----:B------:R-:W-:Y:S02]  /*36320*/  IADD3 R154, P1, R0, R211, RZ ;  /* 0x000000d3009a7210 */ /* 0x000fe40007f3e0ff */
[----:B------:R0:W2:Y:S03]  /*36330*/  LDG.E.U8 R160, desc[UR4][R152.64] ;  /* 0x0000000498a07981 */ /* 0x0000a6000c1e1100 */
[----:B------:R-:W-:-:S05]  /*36340*/  IMAD.X R155, R15, 0x1, R159, P1 ;  /* 0x000000010f9b7824 */ /* 0x000fca00008e069f */
[----:B------:R-:W2:Y:S01]  /*36350*/  LDG.E.U8 R159, desc[UR4][R154.64] ;  /* 0x000000049a9f7981 */ /* 0x000ea2000c1e1100 */
[----:B0-----:R-:W-:-:S05]  /*36360*/  IADD3 R152, P2, R0, R210, RZ ;  /* 0x000000d200987210 */ /* 0x001fca0007f5e0ff */
[----:B------:R-:W-:-:S05]  /*36370*/  IMAD.X R153, R15, 0x1, R158, P2 ;  /* 0x000000010f997824 */ /* 0x000fca00010e069e */
[----:B------:R-:W2:Y:S01]  /*36380*/  LDG.E.U8 R158, desc[UR4][R152.64] ;  /* 0x00000004989e7981 */ /* 0x000ea2000c1e1100 */
[----:B------:R-:W0:Y:S03]  /*36390*/  S2R R252, SR_TID.X ;  /* 0x0000000000fc7919 */ /* 0x000e260000002100 */
[----:B------:R-:W1:Y:S04]  /*363a0*/  SHFL.BFLY PT, R157, R22, 0x1, 0x1f ;  /* 0x0c201f00169d7f89 */ /* 0x000e6800000e0000 */
[----:B------:R-:W0:Y:S01]  /*363b0*/  SHFL.BFLY PT, R156, R20, 0x1, 0x1f ;  /* 0x0c201f00149c7f89 */ /* 0x000e2200000e0000 */
[----:B-1----:R-:W-:Y:S02]  /*363c0*/  FMNMX R157, R22, R157, !PT ;  /* 0x0000009d169d7209 */ /* 0x002fe40007800000 */
[----:B0-----:R-:W-:-:S02]  /*363d0*/  LOP3.LUT R252, R252, 0x7f, RZ, 0xc0, !PT ;  /* 0x0000007ffcfc7812 */ /* 0x001fc400078ec0ff */
[----:B------:R-:W-:-:S03]  /*363e0*/  FMNMX R20, R20, R156, !PT ;  /* 0x0000009c14147209 */ /* 0x000fc60007800000 */
[----:B------:R-:W-:Y:S01]  /*363f0*/  IMAD.IADD R22, R252, 0x1, R217 ;  /* 0x00000001fc167824 */ /* 0x000fe200078e02d9 */
[----:B------:R-:W2:Y:S04]  /*36400*/  LDL.LU R210, [R1+0xa98] ;  /* 0x000a980001d27983 */ /* 0x000ea80000300800 */
[----:B------:R-:W2:Y:S04]  /*36410*/  LDL.LU R212, [R1+0xa9c] ;  /* 0x000a9c0001d47983 */ /* 0x000ea80000300800 */
[----:B------:R-:W2:Y:S04]  /*36420*/  LDL.LU R213, [R1+0xaa0] ;  /* 0x000aa00001d57983 */ /* 0x000ea80000300800 */
[----:B------:R-:W2:Y:S04]  /*36430*/  LDL.LU R214, [R1+0x9f4] ;  /* 0x0009f40001d67983 */ /* 0x000ea80000300800 */
[----:B------:R-:W2:Y:S04]  /*36440*/  LDL.LU R215, [R1+0xa08] ;  /* 0x000a080001d77983 */ /* 0x000ea80000300800 */
[----:B------:R-:W3:Y:S04]  /*36450*/  LDL.LU R153, [R1+0xa18] ;  /* 0x000a180001997983 */ /* 0x000ee80000300800 */
[----:B------:R-:W2:Y:S04]  /*36460*/  LDL.LU R154, [R1+0xa8c] ;  /* 0x000a8c00019a7983 */ /* 0x000ea80000300800 */
[----:B------:R-:W2:Y:S04]  /*36470*/  LDL.LU R155, [R1+0xa80] ;  /* 0x000a8000019b7983 */ /* 0x000ea80000300800 */
[----:B------:R-:W2:Y:S04]  /*36480*/  LDL.LU R211, [R1+0xa78] ;  /* 0x000a780001d37983 */ /* 0x000ea80000300800 */
[----:B------:R-:W4:Y:S04]  /*36490*/  LDL.LU R252, [R1+0xd08] ;  /* 0x000d080001fc7983 */ /* 0x000f280000300800 */
[----:B------:R-:W3:Y:S04]  /*364a0*/  LDL.LU R156, [R1+0xce8] ;  /* 0x000ce800019c7983 */ /* 0x000ee80000300800 */
[----:B------:R-:W2:Y:S04]  /*364b0*/  LDL.LU R15, [R1+0xcc8] ;  /* 0x000cc800010f7983 */ /* 0x000ea80000300800 */
[----:B------:R-:W2:Y:S04]  /*364c0*/  LDL.LU R152, [R1+0xca8] ;  /* 0x000ca80001987983 */ /* 0x000ea80000300800 */
[----:B------:R0:W-:Y:S01]  /*364d0*/  STL.64 [R1+0x2438], R150 ;  /* 0x0024389601007387 */ /* 0x0001e20000100a00 */
[----:B------:R-:W-:Y:S06]  /*364e0*/  BAR.SYNC.DEFER_BLOCKING 0x0 ;  /* 0x0000000000007b1d */ /* 0x000fec0000010000 */
[----:B0-----:R-:W2:Y:S04]  /*364f0*/  LDL.LU R150, [R1+0xd50] ;  /* 0x000d500001967983 */ /* 0x001ea80000300800 */
[----:B------:R-:W2:Y:S04]  /*36500*/  LDL.LU R151, [R1+0xd28] ;  /* 0x000d280001977983 */ /* 0x000ea80000300800 */
[----:B------:R0:W-:Y:S04]  /*36510*/  STL.64 [R1+0x2430], R148 ;  /* 0x0024309401007387 */ /* 0x0001e80000100a00 */
[----:B0-----:R-:W2:Y:S04]  /*36520*/  LDL.LU R149, [R1+0xd70] ;  /* 0x000d700001957983 */ /* 0x001ea80000300800 */
        /* <DEDUP_REMOVED lines=62> */
[----:B----4-:R-:W-:Y:S04]  /*36910*/  STS.U8 [R22+0xc00], R252 ;  /* 0x000c00fc16007388 */ /* 0x010fe80000000000 */
[----:B---3--:R-:W-:Y:S04]  /*36920*/  STS.U8 [R22+0x1000], R156 ;  /* 0x0010009c16007388 */ /* 0x008fe80000000000 */
[----:B--2---:R-:W-:Y:S04]  /*36930*/  STS.U8 [R22+0x1400], R15 ;  /* 0x0014000f16007388 */ /* 0x004fe80000000000 */
[----:B------:R-:W-:Y:S04]  /*36940*/  STS.U8 [R22+0x1800], R152 ;  /* 0x0018009816007388 */ /* 0x000fe80000000000 */
[----:B------:R-:W-:Y:S04]  /*36950*/  STS.U8 [R22+0x400], R150 ;  /* 0x0004009616007388 */ /* 0x000fe80000000000 */
[----:B------:R0:W-:Y:S04]  /*36960*/  STS.U8 [R22+0x800], R151 ;  /* 0x0008009716007388 */ /* 0x0001e80000000000 */
[----:B0-----:R-:W2:Y:S04]  /*36970*/  LDL.LU R151, [R1+0xc88] ;  /* 0x000c880001977983 */ /* 0x001ea80000300800 */
[----:B------:R-:W3:Y:S04]  /*36980*/  LDL.LU R138, [R1+0xc68] ;  /* 0x000c6800018a7983 */ /* 0x000ee80000300800 */
[----:B------:R-:W4:Y:S04]  /*36990*/  LDL.LU R139, [R1+0xc48] ;  /* 0x000c4800018b7983 */ /* 0x000f280000300800 */
[----:B------:R-:W4:Y:S04]  /*369a0*/  LDL.LU R140, [R1+0xc28] ;  /* 0x000c2800018c7983 */ /* 0x000f280000300800 */
[----:B------:R-:W4:Y:S04]  /*369b0*/  LDL.LU R141, [R1+0xc08] ;  /* 0x000c0800018d7983 */ /* 0x000f280000300800 */
[----:B------:R-:W3:Y:S04]  /*369c0*/  LDL.LU R252, [R1+0xbe8] ;  /* 0x000be80001fc7983 */ /* 0x000ee80000300800 */
        /* <DEDUP_REMOVED lines=8> */
[----:B------:R0:W-:Y:S04]  /*36a50*/  STS.U8 [R22], R149 ;  /* 0x0000009516007388 */ /* 0x0001e80000000000 */
[----:B------:R-:W4:Y:S04]  /*36a60*/  LDL.LU R15, [R1+0xac8] ;  /* 0x000ac800010f7983 */ /* 0x000f280000300800 */
[----:B0-----:R-:W4:Y:S04]  /*36a70*/  LDL.LU R149, [R1+0xaac] ;  /* 0x000aac0001957983 */ /* 0x001f280000300800 */
[----:B------:R-:W4:Y:S04]  /*36a80*/  LDL.LU R150, [R1+0xaa8] ;  /* 0x000aa80001967983 */ /* 0x000f280000300800 */
[----:B------:R-:W4:Y:S04]  /*36a90*/  LDL.LU R152, [R1+0xaa4] ;  /* 0x000aa40001987983 */ /* 0x000f280000300800 */
[----:B--2---:R0:W-:Y:S04]  /*36aa0*/  STS.U8 [R22+0x1c00], R151 ;  /* 0x001c009716007388 */ /* 0x0041e80000000000 */
[----:B0-----:R-:W2:Y:S04]  /*36ab0*/  LDL.LU R151, [R1+0x724] ;  /* 0x0007240001977983 */ /* 0x001ea80000300800 */
[----:B---3--:R0:W-:Y:S04]  /*36ac0*/  STS.U8 [R22+0x3000], R252 ;  /* 0x003000fc16007388 */ /* 0x0081e80000000000 */
[----:B0-----:R-:W3:Y:S04]  /*36ad0*/  LDL.LU R252, [R1+0x6fc] ;  /* 0x0006fc0001fc7983 */ /* 0x001ee80000300800 */
[----:B----4-:R0:W-:Y:S04]  /*36ae0*/  STS.U8 [R22+0x3c00], R156 ;  /* 0x003c009c16007388 */ /* 0x0101e80000000000 */
[----:B------:R-:W-:Y:S04]  /*36af0*/  STS.U8 [R22+0x2000], R138 ;  /* 0x0020008a16007388 */ /* 0x000fe80000000000 */
[----:B0-----:R-:W4:Y:S04]  /*36b00*/  LDL.LU R156, [R1+0x6d4] ;  /* 0x0006d400019c7983 */ /* 0x001f280000300800 */
[----:B------:R-:W-:Y:S04]  /*36b10*/  STS.U8 [R22+0x2400], R139 ;  /* 0x0024008b16007388 */ /* 0x000fe80000000000 */
[----:B------:R-:W-:Y:S04]  /*36b20*/  STS.U8 [R22+0x2800], R140 ;  /* 0x0028008c16007388 */ /* 0x000fe80000000000 */
[----:B------:R0:W-:Y:S04]  /*36b30*/  STS.U8 [R22+0x5400], R15 ;  /* 0x0054000f16007388 */ /* 0x0001e80000000000 */
[----:B------:R-:W-:Y:S04]  /*36b40*/  STS.U8 [R22+0x2c00], R141 ;  /* 0x002c008d16007388 */ /* 0x000fe80000000000 */
[----:B0-----:R-:W2:Y:S04]  /*36b50*/  LDL.LU R15, [R1+0x6a4] ;  /* 0x0006a400010f7983 */ /* 0x001ea80000300800 */
[----:B------:R0:W-:Y:S04]  /*36b60*/  STS.U8 [R22+0x6000], R152 ;  /* 0x0060009816007388 */ /* 0x0001e80000000000 */
[----:B------:R1:W-:Y:S04]  /*36b70*/  STS.U8 [R22+0x5000], R148 ;  /* 0x0050009416007388 */ /* 0x0003e80000000000 */
[----:B0-----:R-:W2:Y:S04]  /*36b80*/  LDL.LU R152, [R1+0x67c] ;  /* 0x00067c0001987983 */ /* 0x001ea80000300800 */
[----:B------:R-:W2:Y:S04]  /*36b90*/  LDL.LU R138, [R1+0x654] ;  /* 0x00065400018a7983 */ /* 0x000ea80000300800 */
[----:B------:R-:W2:Y:S04]  /*36ba0*/  LDL.LU R139, [R1+0x624] ;  /* 0x00062400018b7983 */ /* 0x000ea80000300800 */
[----:B------:R-:W2:Y:S04]  /*36bb0*/  LDL.LU R140, [R1+0x5fc] ;  /* 0x0005fc00018c7983 */ /* 0x000ea80000300800 */
[----:B------:R-:W2:Y:S04]  /*36bc0*/  LDL.LU R141, [R1+0x5dc] ;  /* 0x0005dc00018d7983 */ /* 0x000ea80000300800 */
[----:B------:R0:W-:Y:S04]  /*36bd0*/  STS.U8 [R22+0x3400], R142 ;  /* 0x0034008e16007388 */ /* 0x0001e80000000000 */
[----:B-1----:R-:W2:Y:S04]  /*36be0*/  LDL.LU R148, [R1+0x5bc] ;  /* 0x0005bc0001947983 */ /* 0x002ea80000300800 */
[----:B------:R1:W-:Y:S04]  /*36bf0*/  STS.U8 [R22+0x3800], R143 ;  /* 0x0038008f16007388 */ /* 0x0003e80000000000 */
[----:B0-----:R-:W2:Y:S04]  /*36c00*/  LDL.LU R142, [R1+0x59c] ;  /* 0x00059c00018e7983 */ /* 0x001ea80000300800 */
[----:B------:R-:W-:Y:S04]  /*36c10*/  STS.U8 [R22+0x4000], R144 ;  /* 0x0040009016007388 */ /* 0x000fe80000000000 */
[----:B-1----:R-:W2:Y:S04]  /*36c20*/  LDL.LU R143, [R1+0x57c] ;  /* 0x00057c00018f7983 */ /* 0x002ea80000300800 */
[----:B------:R-:W-:Y:S04]  /*36c30*/  STS.U8 [R22+0x4400], R145 ;  /* 0x0044009116007388 */ /* 0x000fe80000000000 */
[----:B------:R-:W-:Y:S04]  /*36c40*/  STS.U8 [R22+0x4800], R146 ;  /* 0x0048009216007388 */ /* 0x000fe80000000000 */
[----:B------:R-:W-:Y:S04]  /*36c50*/  STS.U8 [R22+0x4c00], R147 ;  /* 0x004c009316007388 */ /* 0x000fe80000000000 */
[----:B------:R-:W-:Y:S04]  /*36c60*/  STS.U8 [R22+0x5800], R149 ;  /* 0x0058009516007388 */ /* 0x000fe80000000000 */
[----:B---3--:R0:W-:Y:S04]  /*36c70*/  STS.U8 [R22+0x6800], R252 ;  /* 0x006800fc16007388 */ /* 0x0081e80000000000 */
[----:B0-----:R-:W3:Y:S04]  /*36c80*/  LDL.LU R252, [R1+0x55c] ;  /* 0x00055c0001fc7983 */ /* 0x001ee80000300800 */
[----:B------:R-:W3:Y:S04]  /*36c90*/  LDL.LU R144, [R1+0x53c] ;  /* 0x00053c0001907983 */ /* 0x000ee80000300800 */
[----:B------:R-:W3:Y:S04]  /*36ca0*/  LDL.LU R145, [R1+0x51c] ;  /* 0x00051c0001917983 */ /* 0x000ee80000300800 */
[----:B------:R-:W3:Y:S04]  /*36cb0*/  LDL.LU R146, [R1+0x4fc] ;  /* 0x0004fc0001927983 */ /* 0x000ee80000300800 */
[----:B------:R-:W3:Y:S04]  /*36cc0*/  LDL.LU R147, [R1+0x4dc] ;  /* 0x0004dc0001937983 */ /* 0x000ee80000300800 */
[----:B------:R-:W3:Y:S04]  /*36cd0*/  LDL.LU R149, [R1+0x4bc] ;  /* 0x0004bc0001957983 */ /* 0x000ee80000300800 */
[----:B----4-:R0:W-:Y:S04]  /*36ce0*/  STS.U8 [R22+0x6c00], R156 ;  /* 0x006c009c16007388 */ /* 0x0101e80000000000 */
[----:B------:R1:W-:Y:S04]  /*36cf0*/  STS.U8 [R22+0x5c00], R150 ;  /* 0x005c009616007388 */ /* 0x0003e80000000000 */
[----:B--2---:R2:W-:Y:S04]  /*36d00*/  STS.U8 [R22+0x6400], R151 ;  /* 0x0064009716007388 */ /* 0x0045e80000000000 */
[----:B0-----:R-:W4:Y:S04]  /*36d10*/  LDL.LU R156, [R1+0xdec] ;  /* 0x000dec00019c7983 */ /* 0x001f280000300800 */
[----:B-1----:R-:W4:Y:S04]  /*36d20*/  LDL.LU R150, [R1+0x49c] ;  /* 0x00049c0001967983 */ /* 0x002f280000300800 */
[----:B------:R0:W-:Y:S04]  /*36d30*/  STS.U8 [R22+0x7000], R15 ;  /* 0x0070000f16007388 */ /* 0x0001e80000000000 */
[----:B--2---:R-:W2:Y:S04]  /*36d40*/  LDL.LU R151, [R1+0x47c] ;  /* 0x00047c0001977983 */ /* 0x004ea80000300800 */
[----:B------:R1:W-:Y:S04]  /*36d50*/  STS.U8 [R22+0x7400], R152 ;  /* 0x0074009816007388 */ /* 0x0003e80000000000 */
[----:B0-----:R-:W2:Y:S04]  /*36d60*/  LDL.LU R15, [R1+0x9c0] ;  /* 0x0009c000010f7983 */ /* 0x001ea80000300800 */
[----:B-1----:R-:W2:Y:S04]  /*36d70*/  LDL.LU R152, [R1+0x474] ;  /* 0x0004740001987983 */ /* 0x002ea80000300800 */
[----:B------:R0:W-:Y:S04]  /*36d80*/  STS.U8 [R22+0x8800], R148 ;  /* 0x0088009416007388 */ /* 0x0001e80000000000 */
[----:B0-----:R-:W2:Y:S04]  /*36d90*/  LDL.LU R148, [R1+0x470] ;  /* 0x0004700001947983 */ /* 0x001ea80000300800 */
[----:B---3--:R0:W-:Y:S04]  /*36da0*/  STS.U8 [R22+0x9400], R252 ;  /* 0x009400fc16007388 */ /* 0x0081e80000000000 */
[----:B0-----:R-:W3:Y:S04]  /*36db0*/  LDL.LU R252, [R1+0x31c] ;  /* 0x00031c0001fc7983 */ /* 0x001ee80000300800 */
[----:B------:R0:W-:Y:S04]  /*36dc0*/  STS.U8 [R22+0xa400], R147 ;  /* 0x00a4009316007388 */ /* 0x0001e80000000000 */
[----:B------:R1:W-:Y:S04]  /*36dd0*/  STS.U8 [R22+0xa800], R149 ;  /* 0x00a8009516007388 */ /* 0x0003e80000000000 */
[----:B0-----:R-:W3:Y:S04]  /*36de0*/  LDL.LU R147, [R1+0x2f8] ;  /* 0x0002f80001937983 */ /* 0x001ee80000300800 */
[----:B-1----:R-:W3:Y:S04]  /*36df0*/  LDL.LU R149, [R1+0x2dc] ;  /* 0x0002dc0001957983 */ /* 0x002ee80000300800 */
[----:B------:R-:W-:Y:S04]  /*36e00*/  STS.U8 [R22+0x9c00], R145 ;  /* 0x009c009116007388 */ /* 0x000fe80000000000 */
[----:B----4-:R0:W-:Y:S04]  /*36e10*/  STS.U8 [R22+0xac00], R150 ;  /* 0x00ac009616007388 */ /* 0x0101e80000000000 */
[----:B--2---:R1:W-:Y:S04]  /*36e20*/  STS.U8 [R22+0xb000], R151 ;  /* 0x00b0009716007388 */ /* 0x0043e80000000000 */
[----:B0-----:R-:W2:Y:S01]  /*36e30*/  LDL.LU R150, [R1+0x9c8] ;  /* 0x0009c80001967983 */ /* 0x001ea20000300800 */
[----:B-1----:R-:W-:-:S03]  /*36e40*/  IMAD.MOV.U32 R151, RZ, RZ, R153 ;  /* 0x000000ffff977224 */ /* 0x002fc600078e0099 */
[----:B------:R-:W4:Y:S04]  /*36e50*/  LDL.LU R153, [R1+0x2c0] ;  /* 0x0002c00001997983 */ /* 0x000f280000300800 */
[----:B------:R-:W-:Y:S04]  /*36e60*/  STS.U8 [R22+0xb800], R148 ;  /* 0x00b8009416007388 */ /* 0x000fe80000000000 */
[----:B---3--:R0:W-:Y:S04]  /*36e70*/  STS.U8 [R22+0xbc00], R252 ;  /* 0x00bc00fc16007388 */ /* 0x0081e80000000000 */
[----:B0-----:R-:W3:Y:S04]  /*36e80*/  LDL.LU R252, [R1+0xde8] ;  /* 0x000de80001fc7983 */ /* 0x001ee80000300800 */
[----:B------:R-:W2:Y:S04]  /*36e90*/  LDL.LU R148, [R1+0x2b0] ;  /* 0x0002b00001947983 */ /* 0x000ea80000300800 */
[----:B------:R-:W3:Y:S04]  /*36ea0*/  LDL.LU R145, [R1+0x294] ;  /* 0x0002940001917983 */ /* 0x000ee80000300800 */
[----:B------:R0:W-:Y:S04]  /*36eb0*/  STS.U8 [R22+0xc400], R149 ;  /* 0x00c4009516007388 */ /* 0x0001e80000000000 */
[----:B0-----:R-:W4:Y:S04]  /*36ec0*/  LDL.LU R149, [R1+0x278] ;  /* 0x0002780001957983 */ /* 0x001f280000300800 */
[----:B------:R0:W-:Y:S04]  /*36ed0*/  STS.U8 [R22+0xa000], R146 ;  /* 0x00a0009216007388 */ /* 0x0001e80000000000 */
[----:B------:R1:W-:Y:S04]  /*36ee0*/  STS.U8 [R22+0xc000], R147 ;  /* 0x00c0009316007388 */ /* 0x0003e80000000000 */
[----:B0-----:R-:W3:Y:S04]  /*36ef0*/  LDL.LU R146, [R1+0x258] ;  /* 0x0002580001927983 */ /* 0x001ee80000300800 */
[----:B-1----:R-:W3:Y:S04]  /*36f00*/  LDL.LU R147, [R1+0x240] ;  /* 0x0002400001937983 */ /* 0x002ee80000300800 */
[----:B------:R-:W-:Y:S04]  /*36f10*/  STS.U8 [R22+0x7800], R138 ;  /* 0x0078008a16007388 */ /* 0x000fe80000000000 */
[----:B------:R-:W-:Y:S04]  /*36f20*/  STS.U8 [R22+0x8c00], R142 ;  /* 0x008c008e16007388 */ /* 0x000fe80000000000 */
[----:B------:R-:W-:Y:S04]  /*36f30*/  STS.U8 [R22+0x9000], R143 ;  /* 0x0090008f16007388 */ /* 0x000fe80000000000 */
[----:B------:R-:W-:Y:S04]  /*36f40*/  STS.U8 [R22+0x9800], R144 ;  /* 0x0098009016007388 */ /* 0x000fe80000000000 */
[----:B--2---:R0:W-:Y:S04]  /*36f50*/  STS.U8 [R22+0xcc00], R148 ;  /* 0x00cc009416007388 */ /* 0x0041e80000000000 */
[----:B0-----:R-:W2:Y:S04]  /*36f60*/  LDL.LU R148, [R1+0x228] ;  /* 0x0002280001947983 */ /* 0x001ea80000300800 */
[----:B----4-:R0:W-:Y:S04]  /*36f70*/  STS.U8 [R22+0xd400], R149 ;  /* 0x00d4009516007388 */ /* 0x0101e80000000000 */
[----:B0-----:R-:W4:Y:S04]  /*36f80*/  LDL.LU R149, [R1+0x9ec] ;  /* 0x0009ec0001957983 */ /* 0x001f280000300800 */
[----:B------:R-:W4:Y:S04]  /*36f90*/  LDL.LU R138, [R1+0xddc] ;  /* 0x000ddc00018a7983 */ /* 0x000f280000300800 */
[----:B------:R-:W4:Y:S04]  /*36fa0*/  LDL.LU R142, [R1+0xdc0] ;  /* 0x000dc000018e7983 */ /* 0x000f280000300800 */
[----:B------:R-:W4:Y:S04]  /*36fb0*/  LDL.LU R143, [R1+0xda4] ;  /* 0x000da400018f7983 */ /* 0x000f280000300800 */
[----:B------:R-:W4:Y:S04]  /*36fc0*/  LDL.LU R144, [R1+0xd88] ;  /* 0x000d880001907983 */ /* 0x000f280000300800 */
[----:B------:R0:W-:Y:S04]  /*36fd0*/  STS.U8 [R22+0x7c00], R139 ;  /* 0x007c008b16007388 */ /* 0x0001e80000000000 */
[----:B------:R-:W4:Y:S04]  /*36fe0*/  LDL.LU R137, [R1+0xd68] ;  /* 0x000d680001897983 */ /* 0x000f280000300800 */
[----:B------:R1:W-:Y:S04]  /*36ff0*/  STS.U8 [R22+0x8000], R140 ;  /* 0x0080008c16007388 */ /* 0x0003e80000000000 */
[----:B0-----:R-:W4:Y:S04]  /*37000*/  LDL.LU R139, [R1+0xd48] ;  /* 0x000d4800018b7983 */ /* 0x001f280000300800 */
[----:B------:R0:W-:Y:S04]  /*37010*/  STS.U8 [R22+0x8400], R141 ;  /* 0x0084008d16007388 */ /* 0x0001e80000000000 */
[----:B-1----:R-:W4:Y:S04]  /*37020*/  LDL.LU R140, [R1+0xd20] ;  /* 0x000d2000018c7983 */ /* 0x002f280000300800 */
[----:B0-----:R-:W4:Y:S04]  /*37030*/  LDL.LU R141, [R1+0xd00] ;  /* 0x000d0000018d7983 */ /* 0x001f280000300800 */
[----:B------:R-:W4:Y:S04]  /*37040*/  LDL.LU R131, [R1+0xce0] ;  /* 0x000ce00001837983 */ /* 0x000f280000300800 */
[----:B------:R-:W4:Y:S04]  /*37050*/  LDL.LU R132, [R1+0xcc0] ;  /* 0x000cc00001847983 */ /* 0x000f280000300800 */
[----:B------:R-:W4:Y:S04]  /*37060*/  LDL.LU R133, [R1+0xca0] ;  /* 0x000ca00001857983 */ /* 0x000f280000300800 */
[----:B------:R-:W4:Y:S04]  /*37070*/  LDL.LU R134, [R1+0xc80] ;  /* 0x000c800001867983 */ /* 0x000f280000300800 */
[----:B------:R-:W-:Y:S04]  /*37080*/  STS.U8 [R22+0xb400], R152 ;  /* 0x00b4009816007388 */ /* 0x000fe80000000000 */
        /* <DEDUP_REMOVED lines=11> */
[----:B------:R-:W3:Y:S04]  /*37140*/  LDL.LU R135, [R1+0xc60] ;  /* 0x000c600001877983 */ /* 0x000ee80000300800 */
[----:B------:R-:W3:Y:S04]  /*37150*/  LDL.LU R136, [R1+0xc40] ;  /* 0x000c400001887983 */ /* 0x000ee80000300800 */
[----:B--2---:R-:W-:Y:S04]  /*37160*/  STS.U8 [R22+0xe000], R148 ;  /* 0x00e0009416007388 */ /* 0x004fe80000000000 */
[----:B----4-:R0:W-:Y:S04]  /*37170*/  STS.U8 [R14+0x80], R138 ;  /* 0x0000808a0e007388 */ /* 0x0101e80000000000 */
[----:B------:R1:W-:Y:S04]  /*37180*/  STS.U8 [R14+0x480], R142 ;  /* 0x0004808e0e007388 */ /* 0x0003e80000000000 */
[----:B------:R2:W-:Y:S04]  /*37190*/  STS.U8 [R14+0x880], R143 ;  /* 0x0008808f0e007388 */ /* 0x0005e80000000000 */
[----:B0-----:R-:W4:Y:S04]  /*371a0*/  LDL.LU R138, [R1+0xc20] ;  /* 0x000c2000018a7983 */ /* 0x001f280000300800 */
[----:B-1----:R-:W3:Y:S04]  /*371b0*/  LDL.LU R142, [R1+0xc00] ;  /* 0x000c0000018e7983 */ /* 0x002ee80000300800 */
[----:B--2---:R-:W2:Y:S04]  /*371c0*/  LDL.LU R143, [R1+0xbe0] ;  /* 0x000be000018f7983 */ /* 0x004ea80000300800 */
[----:B------:R0:W-:Y:S04]  /*371d0*/  STS.U8 [R14+0xc80], R144 ;  /* 0x000c80900e007388 */ /* 0x0001e80000000000 */
[----:B0-----:R-:W2:Y:S04]  /*371e0*/  LDL.LU R144, [R1+0xbc0] ;  /* 0x000bc00001907983 */ /* 0x001ea80000300800 */
[----:B------:R0:W-:Y:S04]  /*371f0*/  STS.U8 [R14+0x1080], R137 ;  /* 0x001080890e007388 */ /* 0x0001e80000000000 */
[----:B------:R1:W-:Y:S04]  /*37200*/  STS.U8 [R14+0x1480], R139 ;  /* 0x0014808b0e007388 */ /* 0x0003e80000000000 */
[----:B------:R1:W-:Y:S04]  /*37210*/  STS.U8 [R14+0x1880], R140 ;  /* 0x0018808c0e007388 */ /* 0x0003e80000000000 */
[----:B0-----:R-:W2:Y:S04]  /*37220*/  LDL.LU R137, [R1+0xba0] ;  /* 0x000ba00001897983 */ /* 0x001ea80000300800 */
[----:B-1----:R-:W2:Y:S04]  /*37230*/  LDL.LU R139, [R1+0xb80] ;  /* 0x000b8000018b7983 */ /* 0x002ea80000300800 */
[----:B------:R0:W-:Y:S04]  /*37240*/  STS.U8 [R14+0x1c80], R141 ;  /* 0x001c808d0e007388 */ /* 0x0001e80000000000 */
[----:B------:R-:W2:Y:S04]  /*37250*/  LDL.LU R140, [R1+0xb60] ;  /* 0x000b6000018c7983 */ /* 0x000ea80000300800 */
[----:B0-----:R-:W2:Y:S04]  /*37260*/  LDL.LU R141, [R1+0xb40] ;  /* 0x000b4000018d7983 */ /* 0x001ea80000300800 */
[----:B----4-:R0:W-:Y:S04]  /*37270*/  STS.U8 [R14+0x3880], R138 ;  /* 0x0038808a0e007388 */ /* 0x0101e80000000000 */
[----:B---3--:R1:W-:Y:S04]  /*37280*/  STS.U8 [R14+0x3c80], R142 ;  /* 0x003c808e0e007388 */ /* 0x0083e80000000000 */
[----:B--2---:R2:W-:Y:S04]  /*37290*/  STS.U8 [R14+0x4080], R143 ;  /* 0x0040808f0e007388 */ /* 0x0045e80000000000 */
[----:B0-----:R-:W3:Y:S04]  /*372a0*/  LDL.LU R138, [R1+0xb20] ;  /* 0x000b2000018a7983 */ /* 0x001ee80000300800 */
[----:B-1----:R-:W4:Y:S04]  /*372b0*/  LDL.LU R142, [R1+0xb00] ;  /* 0x000b0000018e7983 */ /* 0x002f280000300800 */
        /* <DEDUP_REMOVED lines=10> */
[----:B------:R1:W-:Y:S04]  /*37360*/  STS.U8 [R14+0x3080], R135 ;  /* 0x003080870e007388 */ /* 0x0003e80000000000 */
[----:B0-----:R-:W2:Y:S04]  /*37370*/  LDL.LU R134, [R1+0x71c] ;  /* 0x00071c0001867983 */ /* 0x001ea80000300800 */
[----:B------:R0:W-:Y:S04]  /*37380*/  STS.U8 [R14+0x3480], R136 ;  /* 0x003480880e007388 */ /* 0x0001e80000000000 */
[----:B-1----:R-:W2:Y:S04]  /*37390*/  LDL.LU R135, [R1+0x6ec] ;  /* 0x0006ec0001877983 */ /* 0x002ea80000300800 */
        /* <DEDUP_REMOVED lines=8> */
[----:B0-----:R-:W2:Y:S04]  /*37420*/  LDL.LU R141, [R1+0x61c] ;  /* 0x00061c00018d7983 */ /* 0x001ea80000300800 */
[----:B---3--:R0:W-:Y:S04]  /*37430*/  STS.U8 [R14+0x5880], R138 ;  /* 0x0058808a0e007388 */ /* 0x0081e80000000000 */
[----:B----4-:R1:W-:Y:S04]  /*37440*/  STS.U8 [R14+0x5c80], R142 ;  /* 0x005c808e0e007388 */ /* 0x0103e80000000000 */
[----:B--2---:R2:W-:Y:S04]  /*37450*/  STS.U8 [R14+0x6080], R143 ;  /* 0x0060808f0e007388 */ /* 0x0045e80000000000 */
[----:B0-----:R-:W3:Y:S04]  /*37460*/  LDL.LU R138, [R1+0x5f4] ;  /* 0x0005f400018a7983 */ /* 0x001ee80000300800 */
[----:B-1----:R-:W4:Y:S04]  /*37470*/  LDL.LU R142, [R1+0x5d4] ;  /* 0x0005d400018e7983 */ /* 0x002f280000300800 */
[----:B--2---:R-:W2:Y:S04]  /*37480*/  LDL.LU R143, [R1+0x5b4] ;  /* 0x0005b400018f7983 */ /* 0x004ea80000300800 */
[----:B------:R0:W-:Y:S04]  /*37490*/  STS.U8 [R14+0x6480], R144 ;  /* 0x006480900e007388 */ /* 0x0001e80000000000 */
[----:B0-----:R-:W2:Y:S04]  /*374a0*/  LDL.LU R144, [R1+0x594] ;  /* 0x0005940001907983 */ /* 0x001ea80000300800 */
[----:B------:R-:W-:Y:S04]  /*374b0*/  STS.U8 [R14+0x6880], R131 ;  /* 0x006880830e007388 */ /* 0x000fe80000000000 */
[----:B------:R-:W-:Y:S04]  /*374c0*/  STS.U8 [R14+0x6c80], R132 ;  /* 0x006c80840e007388 */ /* 0x000fe80000000000 */
[----:B------:R-:W-:Y:S04]  /*374d0*/  STS.U8 [R14+0x7080], R133 ;  /* 0x007080850e007388 */ /* 0x000fe80000000000 */
[----:B------:R-:W-:Y:S04]  /*374e0*/  STS.U8 [R14+0x7480], R134 ;  /* 0x007480860e007388 */ /* 0x000fe80000000000 */
[----:B------:R-:W-:Y:S04]  /*374f0*/  STS.U8 [R14+0x7880], R135 ;  /* 0x007880870e007388 */ /* 0x000fe80000000000 */
[----:B------:R0:W-:Y:S04]  /*37500*/  STS.U8 [R14+0x8080], R137 ;  /* 0x008080890e007388 */ /* 0x0001e80000000000 */
[----:B------:R1:W-:Y:S04]  /*37510*/  STS.U8 [R14+0x8480], R139 ;  /* 0x0084808b0e007388 */ /* 0x0003e80000000000 */
[----:B0-----:R-:W2:Y:S04]  /*37520*/  LDL.LU R137, [R1+0x574] ;  /* 0x0005740001897983 */ /* 0x001ea80000300800 */
[----:B------:R0:W-:Y:S04]  /*37530*/  STS.U8 [R14+0x8880], R140 ;  /* 0x0088808c0e007388 */ /* 0x0001e80000000000 */
[----:B-1----:R-:W2:Y:S04]  /*37540*/  LDL.LU R139, [R1+0x554] ;  /* 0x00055400018b7983 */ /* 0x002ea80000300800 */
[----:B------:R1:W-:Y:S04]  /*37550*/  STS.U8 [R14+0x8c80], R141 ;  /* 0x008c808d0e007388 */ /* 0x0003e80000000000 */
[----:B0-----:R-:W2:Y:S04]  /*37560*/  LDL.LU R140, [R1+0x534] ;  /* 0x00053400018c7983 */ /* 0x001ea80000300800 */
[----:B-1----:R-:W2:Y:S04]  /*37570*/  LDL.LU R141, [R1+0x514] ;  /* 0x00051400018d7983 */ /* 0x002ea80000300800 */
[----:B------:R-:W2:Y:S04]  /*37580*/  LDL.LU R131, [R1+0x4f4] ;  /* 0x0004f40001837983 */ /* 0x000ea80000300800 */
[----:B------:R-:W2:Y:S04]  /*37590*/  LDL.LU R132, [R1+0x4d4] ;  /* 0x0004d40001847983 */ /* 0x000ea80000300800 */
[----:B------:R-:W2:Y:S04]  /*375a0*/  LDL.LU R133, [R1+0x4b4] ;  /* 0x0004b40001857983 */ /* 0x000ea80000300800 */
[----:B------:R-:W2:Y:S04]  /*375b0*/  LDL.LU R134, [R1+0x494] ;  /* 0x0004940001867983 */ /* 0x000ea80000300800 */
[----:B------:R0:W-:Y:S04]  /*375c0*/  STS.U8 [R14+0x7c80], R136 ;  /* 0x007c80880e007388 */ /* 0x0001e80000000000 */
[----:B------:R-:W2:Y:S04]  /*375d0*/  LDL.LU R135, [R1+0x36c] ;  /* 0x00036c0001877983 */ /* 0x000ea80000300800 */
        /* <DEDUP_REMOVED lines=46> */
[----:B------:R-:W-:Y:S04]  /*378c0*/  STS.U8 [R14+0xf480], R194 ;  /* 0x00f480c20e007388 */ /* 0x000fe80000000000 */
[----:B------:R-:W-:Y:S04]  /*378d0*/  STS.U8 [R14+0xf880], R178 ;  /* 0x00f880b20e007388 */ /* 0x000fe80000000000 */
[----:B------:R-:W-:Y:S04]  /*378e0*/  STS.U8 [R14+0xfc80], R166 ;  /* 0x00fc80a60e007388 */ /* 0x000fe80000000000 */
[----:B------:R-:W2:Y:S04]  /*378f0*/  LDL.LU R135, [R1+0xc5c] ;  /* 0x000c5c0001877983 */ /* 0x000ea80000300800 */
[----:B------:R-:W2:Y:S04]  /*37900*/  LDL.LU R136, [R1+0xc3c] ;  /* 0x000c3c0001887983 */ /* 0x000ea80000300800 */
        /* <DEDUP_REMOVED lines=129> */
[----:B------:R-:W2:Y:S04]  /*38120*/  LDL.LU R136, [R1+0xbb8] ;  /* 0x000bb80001887983 */ /* 0x000ea80000300800 */
        /* <DEDUP_REMOVED lines=25> */
[----:B-1----:R-:W2:Y:S04]  /*382c0*/  LDL.LU R135, [R1+0x6e4] ;  /* 0x0006e40001877983 */ /* 0x002ea80000300800 */
        /* <DEDUP_REMOVED lines=8> */
[----:B------:R0:W-:Y:S04]  /*38350*/  STS.U8 [R12+0x4580], R136 ;  /* 0x004580880c007388 */ /* 0x0001e80000000000 */
        /* <DEDUP_REMOVED lines=67> */
[----:B0-----:R-:W3:Y:S04]  /*38790*/  LDL.LU R139, [R1+0xd5c] ;  /* 0x000d5c00018b7983 */ /* 0x001ee80000300800 */
[----:B------:R0:W-:Y:S04]  /*387a0*/  STS.U8 [R12+0xe580], R141 ;  /* 0x00e5808d0c007388 */ /* 0x0001e80000000000 */
[----:B-1----:R-:W3:Y:S04]  /*387b0*/  LDL.LU R140, [R1+0xd34] ;  /* 0x000d3400018c7983 */ /* 0x002ee80000300800 */
[----:B0-----:R-:W3:Y:S04]  /*387c0*/  LDL.LU R141, [R1+0xd14] ;  /* 0x000d1400018d7983 */ /* 0x001ee80000300800 */
[----:B------:R-:W3:Y:S04]  /*387d0*/  LDL.LU R130, [R1+0xcf4] ;  /* 0x000cf40001827983 */ /* 0x000ee80000300800 */
[----:B------:R-:W3:Y:S04]  /*387e0*/  LDL.LU R131, [R1+0xcd4] ;  /* 0x000cd40001837983 */ /* 0x000ee80000300800 */
[----:B------:R-:W3:Y:S04]  /*387f0*/  LDL.LU R132, [R1+0xcb4] ;  /* 0x000cb40001847983 */ /* 0x000ee80000300800 */
[----:B------:R-:W3:Y:S04]  /*38800*/  LDL.LU R133, [R1+0xc94] ;  /* 0x000c940001857983 */ /* 0x000ee80000300800 */
[----:B------:R-:W-:Y:S04]  /*38810*/  STS.U8 [R12+0xfd80], R161 ;  /* 0x00fd80a10c007388 */ /* 0x000fe80000000000 */
[----:B------:R-:W3:Y:S04]  /*38820*/  LDL.LU R134, [R1+0xc74] ;  /* 0x000c740001867983 */ /* 0x000ee80000300800 */
[----:B------:R-:W3:Y:S04]  /*38830*/  LDL.LU R135, [R1+0xc54] ;  /* 0x000c540001877983 */ /* 0x000ee80000300800 */
[----:B----4-:R0:W-:Y:S04]  /*38840*/  STS.U8 [R11+0x600], R142 ;  /* 0x0006008e0b007388 */ /* 0x0101e80000000000 */
[----:B--2---:R1:W-:Y:S04]  /*38850*/  STS.U8 [R11+0xa00], R143 ;  /* 0x000a008f0b007388 */ /* 0x0043e80000000000 */
[----:B0-----:R-:W2:Y:S04]  /*38860*/  LDL.LU R142, [R1+0xc34] ;  /* 0x000c3400018e7983 */ /* 0x001ea80000300800 */
[----:B-1----:R-:W4:Y:S04]  /*38870*/  LDL.LU R143, [R1+0xc14] ;  /* 0x000c1400018f7983 */ /* 0x002f280000300800 */
[----:B---3--:R0:W-:Y:S04]  /*38880*/  STS.U8 [R11+0xe00], R144 ;  /* 0x000e00900b007388 */ /* 0x0081e80000000000 */
[----:B0-----:R-:W3:Y:S04]  /*38890*/  LDL.LU R144, [R1+0xbf4] ;  /* 0x000bf40001907983 */ /* 0x001ee80000300800 */
[----:B------:R-:W3:Y:S04]  /*388a0*/  LDL.LU R136, [R1+0xbd4] ;  /* 0x000bd40001887983 */ /* 0x000ee80000300800 */
[----:B------:R0:W-:Y:S04]  /*388b0*/  STS.U8 [R11+0x200], R138 ;  /* 0x0002008a0b007388 */ /* 0x0001e80000000000 */
[----:B------:R-:W3:Y:S04]  /*388c0*/  LDL.LU R137, [R1+0xbb4] ;  /* 0x000bb40001897983 */ /* 0x000ee80000300800 */
[----:B0-----:R-:W3:Y:S04]  /*388d0*/  LDL.LU R138, [R1+0xb94] ;  /* 0x000b9400018a7983 */ /* 0x001ee80000300800 */
[----:B------:R0:W-:Y:S04]  /*388e0*/  STS.U8 [R11+0x1200], R139 ;  /* 0x0012008b0b007388 */ /* 0x0001e80000000000 */
[----:B------:R1:W-:Y:S04]  /*388f0*/  STS.U8 [R11+0x1600], R140 ;  /* 0x0016008c0b007388 */ /* 0x0003e80000000000 */
[----:B0-----:R-:W3:Y:S04]  /*38900*/  LDL.LU R139, [R1+0xb74] ;  /* 0x000b7400018b7983 */ /* 0x001ee80000300800 */
[----:B------:R0:W-:Y:S04]  /*38910*/  STS.U8 [R11+0x1a00], R141 ;  /* 0x001a008d0b007388 */ /* 0x0001e80000000000 */
[----:B-1----:R-:W3:Y:S04]  /*38920*/  LDL.LU R140, [R1+0xb54] ;  /* 0x000b5400018c7983 */ /* 0x002ee80000300800 */
[----:B0-----:R-:W3:Y:S04]  /*38930*/  LDL.LU R141, [R1+0xb34] ;  /* 0x000b3400018d7983 */ /* 0x001ee80000300800 */
[----:B--2---:R0:W-:Y:S04]  /*38940*/  STS.U8 [R11+0x3600], R142 ;  /* 0x0036008e0b007388 */ /* 0x0041e80000000000 */
[----:B----4-:R1:W-:Y:S04]  /*38950*/  STS.U8 [R11+0x3a00], R143 ;  /* 0x003a008f0b007388 */ /* 0x0103e80000000000 */
[----:B0-----:R-:W2:Y:S04]  /*38960*/  LDL.LU R142, [R1+0xb14] ;  /* 0x000b1400018e7983 */ /* 0x001ea80000300800 */
[----:B-1----:R-:W4:Y:S04]  /*38970*/  LDL.LU R143, [R1+0xaf4] ;  /* 0x000af400018f7983 */ /* 0x002f280000300800 */
[----:B---3--:R0:W-:Y:S04]  /*38980*/  STS.U8 [R11+0x3e00], R144 ;  /* 0x003e00900b007388 */ /* 0x0081e80000000000 */
[----:B0-----:R-:W3:Y:S04]  /*38990*/  LDL.LU R144, [R1+0xad4] ;  /* 0x000ad40001907983 */ /* 0x001ee80000300800 */
        /* <DEDUP_REMOVED lines=11> */
[----:B0-----:R-:W3:Y:S04]  /*38a50*/  LDL.LU R135, [R1+0x6e0] ;  /* 0x0006e00001877983 */ /* 0x001ee80000300800 */
[----:B------:R-:W-:Y:S04]  /*38a60*/  STS.U8 [R11+0x4200], R136 ;  /* 0x004200880b007388 */ /* 0x000fe80000000000 */
[----:B------:R0:W-:Y:S04]  /*38a70*/  STS.U8 [R11+0x4e00], R139 ;  /* 0x004e008b0b007388 */ /* 0x0001e80000000000 */
[----:B------:R1:W-:Y:S04]  /*38a80*/  STS.U8 [R11+0x5200], R140 ;  /* 0x0052008c0b007388 */ /* 0x0003e80000000000 */
[----:B0-----:R-:W3:Y:S04]  /*38a90*/  LDL.LU R139, [R1+0x6b8] ;  /* 0x0006b800018b7983 */ /* 0x001ee80000300800 */
[----:B------:R0:W-:Y:S04]  /*38aa0*/  STS.U8 [R11+0x5600], R141 ;  /* 0x0056008d0b007388 */ /* 0x0001e80000000000 */
[----:B-1----:R-:W3:Y:S04]  /*38ab0*/  LDL.LU R140, [R1+0x690] ;  /* 0x00069000018c7983 */ /* 0x002ee80000300800 */
[----:B0-----:R-:W3:Y:S04]  /*38ac0*/  LDL.LU R141, [R1+0x660] ;  /* 0x00066000018d7983 */ /* 0x001ee80000300800 */
[----:B------:R0:W-:Y:S04]  /*38ad0*/  STS.U8 [R11+0x4600], R137 ;  /* 0x004600890b007388 */ /* 0x0001e80000000000 */
[----:B------:R-:W3:Y:S04]  /*38ae0*/  LDL.LU R136, [R1+0x638] ;  /* 0x0006380001887983 */ /* 0x000ee80000300800 */
[----:B------:R1:W-:Y:S04]  /*38af0*/  STS.U8 [R11+0x4a00], R138 ;  /* 0x004a008a0b007388 */ /* 0x0003e80000000000 */
[----:B0-----:R-:W3:Y:S04]  /*38b00*/  LDL.LU R137, [R1+0x610] ;  /* 0x0006100001897983 */ /* 0x001ee80000300800 */
[----:B-1----:R-:W3:Y:S04]  /*38b10*/  LDL.LU R138, [R1+0x5e8] ;  /* 0x0005e800018a7983 */ /* 0x002ee80000300800 */
[----:B--2---:R0:W-:Y:S04]  /*38b20*/  STS.U8 [R11+0x5a00], R142 ;  /* 0x005a008e0b007388 */ /* 0x0041e80000000000 */
[----:B----4-:R1:W-:Y:S04]  /*38b30*/  STS.U8 [R11+0x5e00], R143 ;  /* 0x005e008f0b007388 */ /* 0x0103e80000000000 */
[----:B0-----:R-:W2:Y:S04]  /*38b40*/  LDL.LU R142, [R1+0x5c8] ;  /* 0x0005c800018e7983 */ /* 0x001ea80000300800 */
[----:B-1----:R-:W4:Y:S04]  /*38b50*/  LDL.LU R143, [R1+0x5a8] ;  /* 0x0005a800018f7983 */ /* 0x002f280000300800 */
[----:B---3--:R0:W-:Y:S04]  /*38b60*/  STS.U8 [R11+0x6200], R144 ;  /* 0x006200900b007388 */ /* 0x0081e80000000000 */
[----:B0-----:R-:W3:Y:S04]  /*38b70*/  LDL.LU R144, [R1+0x588] ;  /* 0x0005880001907983 */ /* 0x001ee80000300800 */
        /* <DEDUP_REMOVED lines=16> */
[----:B------:R-:W3:Y:S04]  /*38c80*/  LDL.LU R134, [R1+0x488] ;  /* 0x0004880001867983 */ /* 0x000ee80000300800 */
[----:B------:R-:W3:Y:S04]  /*38c90*/  LDL.LU R135, [R1+0x360] ;  /* 0x0003600001877983 */ /* 0x000ee80000300800 */
        /* <DEDUP_REMOVED lines=46> */
[----:B------:R-:W-:Y:S04]  /*38f80*/  STS.U8 [R11+0xfe00], R160 ;  /* 0x00fe00a00b007388 */ /* 0x000fe80000000000 */
        /* <DEDUP_REMOVED lines=8> */
[----:B------:R-:W3:Y:S04]  /*39010*/  LDL.LU R134, [R1+0xc30] ;  /* 0x000c300001867983 */ /* 0x000ee80000300800 */
[----:B------:R-:W3:Y:S04]  /*39020*/  LDL.LU R135, [R1+0xc10] ;  /* 0x000c100001877983 */ /* 0x000ee80000300800 */
[----:B------:R-:W3:Y:S04]  /*39030*/  LDL.LU R136, [R1+0xbf0] ;  /* 0x000bf00001887983 */ /* 0x000ee80000300800 */
[----:B------:R-:W3:Y:S04]  /*39040*/  LDL.LU R137, [R1+0xbd0] ;  /* 0x000bd00001897983 */ /* 0x000ee80000300800 */
        /* <DEDUP_REMOVED lines=20> */
[----:B0-----:R-:W3:Y:S04]  /*39190*/  LDL.LU R133, [R1+0x758] ;  /* 0x0007580001857983 */ /* 0x001ee80000300800 */
        /* <DEDUP_REMOVED lines=51> */
[----:B-1----:R-:W3:Y:S04]  /*394d0*/  LDL.LU R138, [R1+0x2a4] ;  /* 0x0002a400018a7983 */ /* 0x002ee80000300800 */
        /* <DEDUP_REMOVED lines=77> */
[----:B-1----:R-:W3:Y:S04]  /*399b0*/  LDL.LU R139, [R1+0x658] ;  /* 0x00065800018b7983 */ /* 0x002ee80000300800 */
[----:B------:R0:W-:Y:S04]  /*399c0*/  STS.U8 [R9+0x4300], R140 ;  /* 0x0043008c09007388 */ /* 0x0001e80000000000 */
        /* <DEDUP_REMOVED lines=34> */
[----:B0-----:R-:W3:Y:S04]  /*39bf0*/  LDL.LU R139, [R1+0x2e4] ;  /* 0x0002e400018b7983 */ /* 0x001ee80000300800 */
        /* <DEDUP_REMOVED lines=38> */
[----:B----4-:R0:W-:Y:S04]  /*39e60*/  STS.U8 [R9+0xdf00], R143 ;  /* 0x00df008f09007388 */ /* 0x0101e80000000000 */
[----:B0-----:R-:W4:Y:S04]  /*39e70*/  LDL.LU R143, [R1+0xc04] ;  /* 0x000c0400018f7983 */ /* 0x001f280000300800 */
[----:B--2---:R0:W-:Y:S04]  /*39e80*/  STS.U8 [R9+0xdb00], R142 ;  /* 0x00db008e09007388 */ /* 0x0041e80000000000 */
[----:B---3--:R1:W-:Y:S04]  /*39e90*/  STS.U8 [R9+0xe300], R144 ;  /* 0x00e3009009007388 */ /* 0x0083e80000000000 */
[----:B0-----:R-:W2:Y:S04]  /*39ea0*/  LDL.LU R142, [R1+0xbe4] ;  /* 0x000be400018e7983 */ /* 0x001ea80000300800 */
        /* <DEDUP_REMOVED lines=39> */
[----:B------:R-:W3:Y:S04]  /*3a120*/  LDL.LU R141, [R1+0x6a0] ;  /* 0x0006a000018d7983 */ /* 0x000ee80000300800 */
[----:B0-----:R-:W3:Y:S04]  /*3a130*/  LDL.LU R144, [R1+0x678] ;  /* 0x0006780001907983 */ /* 0x001ee80000300800 */
[----:B--2---:R0:W-:Y:S04]  /*3a140*/  STS.U8 [R8+0x3f80], R142 ;  /* 0x003f808e08007388 */ /* 0x0041e80000000000 */
[----:B0-----:R-:W2:Y:S04]  /*3a150*/  LDL.LU R142, [R1+0x650] ;  /* 0x00065000018e7983 */ /* 0x001ea80000300800 */
[----:B----4-:R0:W-:Y:S04]  /*3a160*/  STS.U8 [R8+0x4780], R143 ;  /* 0x0047808f08007388 */ /* 0x0101e80000000000 */
[----:B0-----:R-:W4:Y:S04]  /*3a170*/  LDL.LU R143, [R1+0x620] ;  /* 0x00062000018f7983 */ /* 0x001f280000300800 */
        /* <DEDUP_REMOVED lines=8> */
[----:B--2---:R-:W2:Y:S04]  /*3a200*/  LDL.LU R130, [R1+0x598] ;  /* 0x0005980001827983 */ /* 0x004ea80000300800 */
        /* <DEDUP_REMOVED lines=22> */
[----:B------:R-:W2:Y:S04]  /*3a370*/  LDL R240, [R1+0x9b8] ;  /* 0x0009b80001f07983 */ /* 0x000ea80000100800 */
[----:B-1----:R-:W2:Y:S04]  /*3a380*/  LDL.LU R142, [R1+0x300] ;  /* 0x00030000018e7983 */ /* 0x002ea80000300800 */
[----:B----4-:R0:W-:Y:S04]  /*3a390*/  STS.U8 [R8+0x8b80], R143 ;  /* 0x008b808f08007388 */ /* 0x0101e80000000000 */
[----:B0-----:R-:W4:Y:S04]  /*3a3a0*/  LDL.LU R143, [R1+0x2e0] ;  /* 0x0002e000018f7983 */ /* 0x001f280000300800 */
[----:B---3--:R0:W-:Y:S04]  /*3a3b0*/  STS.U8 [R8+0x8f80], R144 ;  /* 0x008f809008007388 */ /* 0x0081e80000000000 */
[----:B0-----:R-:W3:Y:S01]  /*3a3c0*/  LDL.LU R144, [R1+0x2bc] ;  /* 0x0002bc0001907983 */ /* 0x001ee20000300800 */
[----:B------:R-:W-:-:S05]  /*3a3d0*/  FMNMX R20, R20, R156, !PT ;  /* 0x0000009c14147209 */ /* 0x000fca0007800000 */
[--C-:B------:R-:W-:Y:S01]  /*3a3e0*/  FADD R15, R15, -R20.reuse ;  /* 0x800000140f0f7221 */ /* 0x100fe20000000000 */
[----:B------:R-:W-:-:S03]  /*3a3f0*/  FADD R152, R238, -R20 ;  /* 0x80000014ee987221 */ /* 0x000fc60000000000 */
[----:B------:R-:W-:-:S04]  /*3a400*/  FMUL R15, R15, 1.4426950216293334961 ;  /* 0x3fb8aa3b0f0f7820 */ /* 0x000fc80000400000 */
[----:B------:R0:W-:Y:S02]  /*3a410*/  MUFU.EX2 R238, R15 ;  /* 0x0000000f00ee7308 */ /* 0x0001e40000000800 */
[----:B0-----:R-:W-:Y:S01]  /*3a420*/  FMUL R15, R152, 1.4426950216293334961 ;  /* 0x3fb8aa3b980f7820 */ /* 0x001fe20000400000 */
[----:B------:R-:W-:-:S05]  /*3a430*/  FADD R152, R237, -R20 ;  /* 0x80000014ed987221 */ /* 0x000fca0000000000 */
        /* <DEDUP_REMOVED lines=8> */
[----:B------:R-:W-:Y:S01]  /*3a4c0*/  FADD R152, R150, -R20 ;  /* 0x8000001496987221 */ /* 0x000fe20000000000 */
[----:B------:R-:W-:Y:S02]  /*3a4d0*/  IMAD.MOV.U32 R150, RZ, RZ, R151 ;  /* 0x000000ffff967224 */ /* 0x000fe400078e0097 */
[----:B------:R-:W-:Y:S02]  /*3a4e0*/  IMAD.MOV.U32 R151, RZ, RZ, R215 ;  /* 0x000000ffff977224 */ /* 0x000fe400078e00d7 */
[----:B------:R-:W-:Y:S02]  /*3a4f0*/  IMAD.MOV.U32 R215, RZ, RZ, R234 ;  /* 0x000000ffffd77224 */ /* 0x000fe400078e00ea */
[----:B------:R0:W-:Y:S02]  /*3a500*/  MUFU.EX2 R234, R15 ;  /* 0x0000000f00ea7308 */ /* 0x0001e40000000800 */
[----:B0-----:R-:W-:Y:S01]  /*3a510*/  FMUL R15, R152, 1.4426950216293334961 ;  /* 0x3fb8aa3b980f7820 */ /* 0x001fe20000400000 */
[----:B------:R-:W-:-:S05]  /*3a520*/  FADD R152, R233, -R20 ;  /* 0x80000014e9987221 */ /* 0x000fca0000000000 */
[----:B------:R0:W-:Y:S01]  /*3a530*/  MUFU.EX2 R233, R15 ;  /* 0x0000000f00e97308 */ /* 0x0001e20000000800 */
[----:B------:R-:W-:Y:S01]  /*3a540*/  FMUL R152, R152, 1.4426950216293334961 ;  /* 0x3fb8aa3b98987820 */ /* 0x000fe20000400000 */
[----:B0-----:R-:W-:-:S05]  /*3a550*/  FMNMX R15, R157, R252, !PT ;  /* 0x000000fc9d0f7209 */ /* 0x001fca0007800000 */
[--C-:B------:R-:W-:Y:S02]  /*3a560*/  FADD R153, R232, -R15.reuse ;  /* 0x8000000fe8997221 */ /* 0x100fe40000000000 */
        /* <DEDUP_REMOVED lines=12> */
[----:B------:R0:W1:Y:S02]  /*3a630*/  MUFU.EX2 R228, R152 ;  /* 0x0000009800e47308 */ /* 0x0000640000000800 */
[----:B0-----:R-:W-:Y:S01]  /*3a640*/  FMUL R152, R153, 1.4426950216293334961 ;  /* 0x3fb8aa3b99987820 */ /* 0x001fe20000400000 */
[----:B------:R-:W-:-:S05]  /*3a650*/  FADD R153, R227, -R15 ;  /* 0x8000000fe3997221 */ /* 0x000fca0000000000 */
[----:B------:R0:W-:Y:S02]  /*3a660*/  MUFU.EX2 R227, R152 ;  /* 0x0000009800e37308 */ /* 0x0001e40000000800 */
[----:B0-----:R-:W-:Y:S01]  /*3a670*/  FMUL R152, R153, 1.4426950216293334961 ;  /* 0x3fb8aa3b99987820 */ /* 0x001fe20000400000 */
[----:B------:R-:W-:-:S05]  /*3a680*/  FADD R153, R226, -R15 ;  /* 0x8000000fe2997221 */ /* 0x000fca0000000000 */
[----:B------:R0:W-:Y:S01]  /*3a690*/  MUFU.EX2 R226, R152 ;  /* 0x0000009800e27308 */ /* 0x0001e20000000800 */
[----:B------:R-:W-:Y:S02]  /*3a6a0*/  IMAD.MOV.U32 R148, RZ, RZ, R224 ;  /* 0x000000ffff947224 */ /* 0x000fe400078e00e0 */
[----:B0-----:R-:W-:Y:S01]  /*3a6b0*/  FMUL R152, R153, 1.4426950216293334961 ;  /* 0x3fb8aa3b99987820 */ /* 0x001fe20000400000 */
[----:B------:R-:W-:-:S04]  /*3a6c0*/  FADD R153, R225, -R15 ;  /* 0x8000000fe1997221 */ /* 0x000fc80000000000 */
[----:B------:R0:W-:Y:S02]  /*3a6d0*/  MUFU.EX2 R225, R152 ;  /* 0x0000009800e17308 */ /* 0x0001e40000000800 */
[----:B0-----:R-:W-:Y:S01]  /*3a6e0*/  FMUL R152, R153, 1.4426950216293334961 ;  /* 0x3fb8aa3b99987820 */ /* 0x001fe20000400000 */
[----:B------:R-:W-:-:S05]  /*3a6f0*/  FADD R153, R149, -R20 ;  /* 0x8000001495997221 */ /* 0x000fca0000000000 */
[----:B------:R0:W2:Y:S01]  /*3a700*/  MUFU.EX2 R224, R152 ;  /* 0x0000009800e07308 */ /* 0x0000a20000000800 */
[----:B------:R-:W-:Y:S02]  /*3a710*/  IMAD.MOV.U32 R149, RZ, RZ, R223 ;  /* 0x000000ffff957224 */ /* 0x000fe400078e00df */
[----:B0-----:R-:W-:-:S05]  /*3a720*/  FMUL R152, R153, 1.4426950216293334961 ;  /* 0x3fb8aa3b99987820 */ /* 0x001fca0000400000 */
[----:B------:R0:W4:Y:S01]  /*3a730*/  MUFU.EX2 R223, R152 ;  /* 0x0000009800df7308 */ /* 0x0001220000000800 */
[----:B------:R-:W-:Y:S01]  /*3a740*/  IMAD.MOV.U32 R145, RZ, RZ, R151 ;  /* 0x000000ffff917224 */ /* 0x000fe200078e0097 */
[----:B-1----:R-:W-:Y:S01]  /*3a750*/  F2FP.SATFINITE.E4M3.F32.PACK_AB_MERGE_C R153, R228, R229, RZ ;  /* 0x000000e5e499723e */ /* 0x002fe200048070ff */
[----:B------:R-:W-:Y:S01]  /*3a760*/  IMAD.MOV.U32 R151, RZ, RZ, R154 ;  /* 0x000000ffff977224 */ /* 0x000fe200078e009a */
[----:B------:R-:W-:Y:S02]  /*3a770*/  F2FP.SATFINITE.E4M3.F32.PACK_AB_MERGE_C R154, R230, R231, RZ ;  /* 0x000000e7e69a723e */ /* 0x000fe400048070ff */
[----:B--2---:R-:W-:Y:S02]  /*3a780*/  F2FP.SATFINITE.E4M3.F32.PACK_AB_MERGE_C R22, R224, R225, RZ ;  /* 0x000000e1e016723e */ /* 0x004fe400048070ff */
[----:B0-----:R-:W-:Y:S02]  /*3a790*/  F2FP.SATFINITE.E4M3.F32.PACK_AB_MERGE_C R152, R226, R227, RZ ;  /* 0x000000e3e298723e */ /* 0x001fe400048070ff */
[----:B------:R-:W-:-:S02]  /*3a7a0*/  F2FP.SATFINITE.E4M3.F32.PACK_AB_MERGE_C R154, R237, R238, R154 ;  /* 0x000000eeed9a723e */ /* 0x000fc4000480709a */
[----:B------:R-:W-:Y:S01]  /*3a7b0*/  F2FP.SATFINITE.E4M3.F32.PACK_AB_MERGE_C R153, R235, R236, R153 ;  /* 0x000000eceb99723e */ /* 0x000fe20004807099 */
[----:B------:R-:W-:Y:S01]  /*3a7c0*/  IMAD.MOV.U32 R147, RZ, RZ, R150 ;  /* 0x000000ffff937224 */ /* 0x000fe200078e0096 */
[----:B------:R-:W-:Y:S02]  /*3a7d0*/  F2FP.SATFINITE.E4M3.F32.PACK_AB_MERGE_C R152, R233, R234, R152 ;  /* 0x000000eae998723e */ /* 0x000fe40004807098 */
[----:B----4-:R-:W-:Y:S01]  /*3a7e0*/  F2FP.SATFINITE.E4M3.F32.PACK_AB_MERGE_C R22, R223, R232, R22 ;  /* 0x000000e8df16723e */ /* 0x010fe20004807016 */
[----:B------:R-:W-:Y:S01]  /*3a7f0*/  IMAD.MOV.U32 R150, RZ, RZ, R155 ;  /* 0x000000ffff967224 */ /* 0x000fe200078e009b */
[----:B------:R-:W-:Y:S01]  /*3a800*/  SEL R155, R154, R153, !P0 ;  /* 0x000000999a9b7207 */ /* 0x000fe20004000000 */
[----:B------:R-:W-:Y:S01]  /*3a810*/  IMAD.MOV.U32 R146, RZ, RZ, R167 ;  /* 0x000000ffff927224 */ /* 0x000fe200078e00a7 */
[----:B------:R-:W-:Y:S02]  /*3a820*/  SEL R165, R153, R154, !P0 ;  /* 0x0000009a99a57207 */ /* 0x000fe40004000000 */
[----:B------:R-:W-:-:S02]  /*3a830*/  SEL R153, R152, R22, !P0 ;  /* 0x0000001698997207 */ /* 0x000fc40004000000 */
[----:B------:R-:W-:Y:S02]  /*3a840*/  SEL R167, R22, R152, !P0 ;  /* 0x0000009816a77207 */ /* 0x000fe40004000000 */
[----:B------:R-:W2:Y:S04]  /*3a850*/  LDL.LU R22, [R1+0x2a0] ;  /* 0x0002a00001167983 */ /* 0x000ea80000300800 */
[----:B------:R-:W4:Y:S04]  /*3a860*/  LDL.LU R166, [R1+0x284] ;  /* 0x0002840001a67983 */ /* 0x000f280000300800 */
[----:B------:R-:W2:Y:S04]  /*3a870*/  LDL.LU R178, [R1+0x264] ;  /* 0x0002640001b27983 */ /* 0x000ea80000300800 */
[----:B------:R-:W4:Y:S04]  /*3a880*/  LDL.LU R194, [R1+0x244] ;  /* 0x0002440001c27983 */ /* 0x000f280000300800 */
[----:B------:R-:W2:Y:S04]  /*3a890*/  LDL.LU R154, [R1+0x220] ;  /* 0x00022000019a7983 */ /* 0x000ea80000300800 */
[----:B------:R-:W2:Y:S04]  /*3a8a0*/  LDL.LU.64 R24, [R1] ;  /* 0x0000000001187983 */ /* 0x000ea80000300a00 */
[----:B------:R-:W2:Y:S04]  /*3a8b0*/  LDL.LU.64 R26, [R1+0x8] ;  /* 0x00000800011a7983 */ /* 0x000ea80000300a00 */
        /* <DEDUP_REMOVED lines=49> */
[----:B------:R-:W-:Y:S04]  /*3abd0*/  STS.U8 [R8+0x9380], R128 ;  /* 0x0093808008007388 */ /* 0x000fe80000000000 */
[----:B------:R0:W-:Y:S04]  /*3abe0*/  STS.U8 [R8+0x9780], R129 ;  /* 0x0097808108007388 */ /* 0x0001e80000000000 */
[----:B------:R-:W2:Y:S04]  /*3abf0*/  LDL.LU.64 R126, [R1+0x198] ;  /* 0x00019800017e7983 */ /* 0x000ea80000300a00 */
[----:B------:R-:W-:Y:S04]  /*3ac00*/  STS.U8 [R8+0x9b80], R130 ;  /* 0x009b808208007388 */ /* 0x000fe80000000000 */
[----:B------:R1:W-:Y:S04]  /*3ac10*/  STS.U8 [R8+0x9f80], R131 ;  /* 0x009f808308007388 */ /* 0x0003e80000000000 */
[----:B0-----:R-:W2:Y:S04]  /*3ac20*/  LDL.LU.64 R128, [R1+0x1a0] ;  /* 0x0001a00001807983 */ /* 0x001ea80000300a00 */
[----:B------:R-:W-:Y:S04]  /*3ac30*/  STS.U8 [R8+0xa380], R132 ;  /* 0x00a3808408007388 */ /* 0x000fe80000000000 */
[----:B------:R0:W-:Y:S04]  /*3ac40*/  STS.U8 [R8+0xa780], R133 ;  /* 0x00a7808508007388 */ /* 0x0001e80000000000 */
[----:B-1----:R-:W2:Y:S04]  /*3ac50*/  LDL.LU.64 R130, [R1+0x1a8] ;  /* 0x0001a80001827983 */ /* 0x002ea80000300a00 */
[----:B------:R-:W-:Y:S04]  /*3ac60*/  STS.U8 [R8+0xab80], R134 ;  /* 0x00ab808608007388 */ /* 0x000fe80000000000 */
[----:B------:R1:W-:Y:S04]  /*3ac70*/  STS.U8 [R8+0xaf80], R135 ;  /* 0x00af808708007388 */ /* 0x0003e80000000000 */
[----:B0-----:R-:W2:Y:S04]  /*3ac80*/  LDL.LU.64 R132, [R1+0x1b0] ;  /* 0x0001b00001847983 */ /* 0x001ea80000300a00 */
[----:B------:R-:W-:Y:S04]  /*3ac90*/  STS.U8 [R8+0xb380], R136 ;  /* 0x00b3808808007388 */ /* 0x000fe80000000000 */
[----:B------:R0:W-:Y:S04]  /*3aca0*/  STS.U8 [R8+0xb780], R137 ;  /* 0x00b7808908007388 */ /* 0x0001e80000000000 */
[----:B-1----:R-:W2:Y:S01]  /*3acb0*/  LDL.LU.64 R134, [R1+0x1b8] ;  /* 0x0001b80001867983 */ /* 0x002ea20000300a00 */
[----:B------:R-:W-:-:S03]  /*3acc0*/  IMAD.MOV.U32 R164, RZ, RZ, R145 ;  /* 0x000000ffffa47224 */ /* 0x000fc600078e0091 */
[----:B------:R-:W-:Y:S04]  /*3acd0*/  STS.U8 [R8+0xbb80], R138 ;  /* 0x00bb808a08007388 */ /* 0x000fe80000000000 */
[----:B------:R1:W-:Y:S04]  /*3ace0*/  STS.U8 [R8+0xbf80], R139 ;  /* 0x00bf808b08007388 */ /* 0x0003e80000000000 */
[----:B0-----:R-:W2:Y:S01]  /*3acf0*/  LDL.LU.64 R136, [R1+0x1c0] ;  /* 0x0001c00001887983 */ /* 0x001ea20000300a00 */
[----:B------:R-:W-:-:S03]  /*3ad00*/  IMAD.MOV.U32 R222, RZ, RZ, R146 ;  /* 0x000000ffffde7224 */ /* 0x000fc600078e0092 */
[----:B------:R-:W-:Y:S01]  /*3ad10*/  STS.U8 [R8+0xc380], R140 ;  /* 0x00c3808c08007388 */ /* 0x000fe20000000000 */
[----:B------:R-:W-:-:S03]  /*3ad20*/  IMAD.MOV.U32 R180, RZ, RZ, R147 ;  /* 0x000000ffffb47224 */ /* 0x000fc600078e0093 */
[----:B------:R0:W-:Y:S04]  /*3ad30*/  STS.U8 [R8+0xc780], R141 ;  /* 0x00c7808d08007388 */ /* 0x0001e80000000000 */
[----:B-1----:R-:W2:Y:S01]  /*3ad40*/  LDL.LU.64 R138, [R1+0x1c8] ;  /* 0x0001c800018a7983 */ /* 0x002ea20000300a00 */
[----:B------:R-:W-:-:S03]  /*3ad50*/  IMAD.MOV.U32 R248, RZ, RZ, R148 ;  /* 0x000000fffff87224 */ /* 0x000fc600078e0094 */
[----:B------:R-:W-:Y:S01]  /*3ad60*/  STS.U8 [R8+0xcb80], R142 ;  /* 0x00cb808e08007388 */ /* 0x000fe20000000000 */
[----:B------:R-:W-:-:S03]  /*3ad70*/  IMAD.MOV.U32 R195, RZ, RZ, R149 ;  /* 0x000000ffffc37224 */ /* 0x000fc600078e0095 */
[----:B------:R1:W-:Y:S04]  /*3ad80*/  STS.U8 [R8+0xcf80], R143 ;  /* 0x00cf808f08007388 */ /* 0x0003e80000000000 */
[----:B0-----:R-:W2:Y:S01]  /*3ad90*/  LDL.LU.64 R140, [R1+0x1d0] ;  /* 0x0001d000018c7983 */ /* 0x001ea20000300a00 */
[----:B------:R-:W-:-:S03]  /*3ada0*/  IMAD.MOV.U32 R203, RZ, RZ, R150 ;  /* 0x000000ffffcb7224 */ /* 0x000fc600078e0096 */
[----:B---3--:R0:W-:Y:S01]  /*3adb0*/  STS.U8 [R8+0xd380], R144 ;  /* 0x00d3809008007388 */ /* 0x0081e20000000000 */
[----:B------:R-:W-:-:S03]  /*3adc0*/  IMAD.MOV.U32 R157, RZ, RZ, R151 ;  /* 0x000000ffff9d7224 */ /* 0x000fc600078e0097 */
[----:B-1----:R-:W3:Y:S04]  /*3add0*/  LDL.LU.64 R142, [R1+0x1d8] ;  /* 0x0001d800018e7983 */ /* 0x002ee80000300a00 */
[----:B0-----:R-:W3:Y:S04]  /*3ade0*/  LDL.LU.64 R144, [R1+0x1e0] ;  /* 0x0001e00001907983 */ /* 0x001ee80000300a00 */
[----:B------:R-:W3:Y:S04]  /*3adf0*/  LDL.LU.64 R146, [R1+0x1e8] ;  /* 0x0001e80001927983 */ /* 0x000ee80000300a00 */
[----:B------:R-:W3:Y:S04]  /*3ae00*/  LDL.LU.64 R148, [R1+0x1f0] ;  /* 0x0001f00001947983 */ /* 0x000ee80000300a00 */
[----:B------:R-:W3:Y:S04]  /*3ae10*/  LDL.LU.64 R150, [R1+0x1f8] ;  /* 0x0001f80001967983 */ /* 0x000ee80000300a00 */
[----:B------:R-:W3:Y:S04]  /*3ae20*/  LDL.LU R202, [R1+0xde0] ;  /* 0x000de00001ca7983 */ /* 0x000ee80000300800 */
[----:B------:R-:W3:Y:S01]  /*3ae30*/  LDL.LU R201, [R1+0xa30] ;  /* 0x000a300001c97983 */ /* 0x000ee20000300800 */
[----:B------:R-:W-:-:S03]  /*3ae40*/  IMAD.MOV.U32 R242, RZ, RZ, R213 ;  /* 0x000000fffff27224 */ /* 0x000fc600078e00d5 */
[----:B----4-:R0:W-:Y:S01]  /*3ae50*/  STS.U8 [R8+0xe380], R194 ;  /* 0x00e380c208007388 */ /* 0x0101e20000000000 */
[----:B------:R-:W-:-:S03]  /*3ae60*/  IMAD.MOV.U32 R246, RZ, RZ, R212 ;  /* 0x000000fffff67224 */ /* 0x000fc600078e00d4 */
[----:B--2---:R1:W-:Y:S01]  /*3ae70*/  STS.U8 [R8+0xdf80], R178 ;  /* 0x00df80b208007388 */ /* 0x0043e20000000000 */
[----:B0-----:R-:W-:-:S03]  /*3ae80*/  IMAD.MOV.U32 R194, RZ, RZ, R214 ;  /* 0x000000ffffc27224 */ /* 0x001fc600078e00d6 */
[----:B------:R-:W2:Y:S01]  /*3ae90*/  LDL.LU R214, [R1+0xa2c] ;  /* 0x000a2c0001d67983 */ /* 0x000ea20000300800 */
[----:B-1----:R-:W-:-:S03]  /*3aea0*/  IMAD.MOV.U32 R178, RZ, RZ, R210 ;  /* 0x000000ffffb27224 */ /* 0x002fc600078e00d2 */
[----:B------:R-:W4:Y:S04]  /*3aeb0*/  LDL.LU R213, [R1+0xa1c] ;  /* 0x000a1c0001d57983 */ /* 0x000f280000300800 */
[----:B------:R-:W4:Y:S04]  /*3aec0*/  LDL.LU R212, [R1+0xa20] ;  /* 0x000a200001d47983 */ /* 0x000f280000300800 */
[----:B------:R-:W4:Y:S04]  /*3aed0*/  LDL.LU R210, [R1+0xa0c] ;  /* 0x000a0c0001d27983 */ /* 0x000f280000300800 */
[----:B------:R-:W4:Y:S04]  /*3aee0*/  LDL.LU R177, [R1+0xa10] ;  /* 0x000a100001b17983 */ /* 0x000f280000300800 */
[----:B------:R-:W4:Y:S01]  /*3aef0*/  LDL.LU R162, [R1+0xa04] ;  /* 0x000a040001a27983 */ /* 0x000f220000300800 */
[----:B---3--:R-:W-:Y:S01]  /*3af00*/  FADD R220, R201, -R20 ;  /* 0x80000014c9dc7221 */ /* 0x008fe20000000000 */
[----:B------:R-:W-:-:S02]  /*3af10*/  IMAD.MOV.U32 R201, RZ, RZ, R203 ;  /* 0x000000ffffc97224 */ /* 0x000fc400078e00cb */
[----:B------:R-:W3:Y:S04]  /*3af20*/  LDL.LU R203, [R1+0xa74] ;  /* 0x000a740001cb7983 */ /* 0x000ee80000300800 */
[----:B------:R0:W-:Y:S01]  /*3af30*/  STS.U8 [R8+0xff80], R202 ;  /* 0x00ff80ca08007388 */ /* 0x0001e20000000000 */
[----:B------:R-:W-:Y:S02]  /*3af40*/  IMAD.MOV.U32 R192, RZ, RZ, R194 ;  /* 0x000000ffffc07224 */ /* 0x000fe400078e00c2 */
[----:B0-----:R-:W-:-:S04]  /*3af50*/  IMAD.MOV.U32 R202, RZ, RZ, R164 ;  /* 0x000000ffffca7224 */ /* 0x001fc800078e00a4 */
[----:B------:R-:W-:Y:S02]  /*3af60*/  IMAD.MOV.U32 R194, RZ, RZ, R202 ;  /* 0x000000ffffc27224 */ /* 0x000fe400078e00ca */
[----:B------:R-:W-:Y:S02]  /*3af70*/  IMAD.MOV.U32 R202, RZ, RZ, R248 ;  /* 0x000000ffffca7224 */ /* 0x000fe400078e00f8 */
[----:B------:R-:W-:Y:S02]  /*3af80*/  IMAD.MOV.U32 R248, RZ, RZ, R157 ;  /* 0x000000fffff87224 */ /* 0x000fe400078e009d */
[----:B------:R-:W-:Y:S02]  /*3af90*/  IMAD.MOV.U32 R157, RZ, RZ, R215 ;  /* 0x000000ffff9d7224 */ /* 0x000fe400078e00d7 */
[--C-:B--2---:R-:W-:Y:S01]  /*3afa0*/  FADD R219, R214, -R20.reuse ;  /* 0x80000014d6db7221 */ /* 0x104fe20000000000 */
[--C-:B----4-:R-:W-:Y:S01]  /*3afb0*/  FADD R214, R213, -R20.reuse ;  /* 0x80000014d5d67221 */ /* 0x110fe20000000000 */
[----:B------:R-:W-:Y:S01]  /*3afc0*/  FADD R209, R177, -R20 ;  /* 0x80000014b1d17221 */ /* 0x000fe20000000000 */
[----:B------:R-:W-:-:S02]  /*3afd0*/  IMAD.MOV.U32 R177, RZ, RZ, R201 ;  /* 0x000000ffffb17224 */ /* 0x000fc400078e00c9 */
[----:B------:R-:W-:Y:S01]  /*3afe0*/  FADD R213, R212, -R20 ;  /* 0x80000014d4d57221 */ /* 0x000fe20000000000 */
[----:B------:R-:W-:Y:S01]  /*3aff0*/  IMAD.MOV.U32 R201, RZ, RZ, R248 ;  /* 0x000000ffffc97224 */ /* 0x000fe200078e00f8 */
[----:B------:R-:W2:Y:S01]  /*3b000*/  LDL.LU R215, [R1+0xa68] ;  /* 0x000a680001d77983 */ /* 0x000ea20000300800 */
[----:B------:R-:W-:Y:S02]  /*3b010*/  IMAD.MOV.U32 R248, RZ, RZ, R157 ;  /* 0x000000fffff87224 */ /* 0x000fe400078e009d */
[----:B------:R-:W-:Y:S01]  /*3b020*/  IMAD.MOV.U32 R157, RZ, RZ, R211 ;  /* 0x000000ffff9d7224 */ /* 0x000fe200078e00d3 */
[----:B------:R-:W4:Y:S04]  /*3b030*/  LDL.LU R212, [R1+0xa64] ;  /* 0x000a640001d47983 */ /* 0x000f280000300800 */
[----:B------:R-:W4:Y:S04]  /*3b040*/  LDL.LU R211, [R1+0xa5c] ;  /* 0x000a5c0001d37983 */ /* 0x000f280000300800 */
[----:B------:R-:W4:Y:S04]  /*3b050*/  LDL.LU R208, [R1+0xa4c] ;  /* 0x000a4c0001d07983 */ /* 0x000f280000300800 */
[----:B------:R-:W-:Y:S04]  /*3b060*/  STS.U8 [R8+0xeb80], R218 ;  /* 0x00eb80da08007388 */ /* 0x000fe80000000000 */
[----:B------:R-:W4:Y:S04]  /*3b070*/  LDL.LU R200, [R1+0xa44] ;  /* 0x000a440001c87983 */ /* 0x000f280000300800 */
[----:B------:R-:W4:Y:S04]  /*3b080*/  LDL.LU R244, [R1+0xa3c] ;  /* 0x000a3c0001f47983 */ /* 0x000f280000300800 */
[----:B------:R0:W-:Y:S02]  /*3b090*/  STS.U8 [R8+0xef80], R206 ;  /* 0x00ef80ce08007388 */ /* 0x0001e40000000000 */
[----:B0-----:R-:W-:-:S02]  /*3b0a0*/  FADD R206, R162, -R20 ;  /* 0x80000014a2ce7221 */ /* 0x001fc40000000000 */
[----:B------:R-:W-:Y:S04]  /*3b0b0*/  STS.U8 [R8+0xd780], R22 ;  /* 0x00d7801608007388 */ /* 0x000fe80000000000 */
[----:B------:R-:W-:Y:S04]  /*3b0c0*/  STS.U8 [R8+0xdb80], R166 ;  /* 0x00db80a608007388 */ /* 0x000fe80000000000 */
[----:B------:R0:W-:Y:S04]  /*3b0d0*/  STS.U8 [R8+0xe780], R154 ;  /* 0x00e7809a08007388 */ /* 0x0001e80000000000 */
[----:B------:R-:W-:Y:S04]  /*3b0e0*/  STS.U8 [R8+0xf380], R198 ;  /* 0x00f380c608007388 */ /* 0x000fe80000000000 */
[----:B------:R-:W-:Y:S04]  /*3b0f0*/  STS.U8 [R8+0xf780], R182 ;  /* 0x00f780b608007388 */ /* 0x000fe80000000000 */
[----:B------:R1:W-:Y:S01]  /*3b100*/  STS.U8 [R8+0xfb80], R163 ;  /* 0x00fb80a308007388 */ /* 0x0003e20000000000 */
[----:B------:R0:W-:Y:S06]  /*3b110*/  MEMBAR.ALL.CTA ;  /* 0x0000000000007992 */ /* 0x0001ec0000008000 */
[----:B0-----:R-:W0:Y:S01]  /*3b120*/  FENCE.VIEW.ASYNC.S ;  /* 0x00000000000073c6 */ /* 0x001e220000000000 */
[----:B------:R-:W3:Y:S01]  /*3b130*/  S2R R154, SR_TID.X ;  /* 0x00000000009a7919 */ /* 0x000ee20000002100 */
[----:B------:R-:W-:Y:S01]  /*3b140*/  LOP3.LUT R239, R240, 0x1, RZ, 0x3c, !PT ;  /* 0x00000001f0ef7812 */ /* 0x000fe200078e3cff */
[----:B------:R-:W-:Y:S01]  /*3b150*/  FADD R22, -R15, R252 ;  /* 0x000000fc0f167221 */ /* 0x000fe20000000100 */
[----:B------:R-:W-:Y:S01]  /*3b160*/  FADD R156, -R20, R156 ;  /* 0x0000009c149c7221 */ /* 0x000fe20000000100 */
[----:B0-----:R0:W-:Y:S02]  /*3b170*/  SHFL.IDX PT, R152, R155, R240, 0x1f ;  /* 0x00001ff09b987589 */ /* 0x0011e400000e0000 */
[----:B------:R-:W-:Y:S01]  /*3b180*/  FMUL R22, R22, 1.4426950216293334961 ;  /* 0x3fb8aa3b16167820 */ /* 0x000fe20000400000 */
[----:B-1----:R-:W-:Y:S01]  /*3b190*/  FMUL R8, R156, 1.4426950216293334961 ;  /* 0x3fb8aa3b9c087820 */ /* 0x002fe20000400000 */
[----:B------:R-:W1:Y:S04]  /*3b1a0*/  SHFL.IDX PT, R165, R165, R239, 0x1f ;  /* 0x00001fefa5a57589 */ /* 0x000e6800000e0000 */
[----:B------:R-:W-:Y:S04]  /*3b1b0*/  SHFL.IDX PT, R153, R153, R240, 0x1f ;  /* 0x00001ff099997589 */ /* 0x000fe800000e0000 */
[----:B------:R-:W1:Y:S01]  /*3b1c0*/  SHFL.IDX PT, R167, R167, R239, 0x1f ;  /* 0x00001fefa7a77589 */ /* 0x000e6200000e0000 */
[----:B------:R-:W0:Y:S01]  /*3b1d0*/  MUFU.EX2 R22, R22 ;  /* 0x0000001600167308 */ /* 0x000e220000000800 */
[----:B---3--:R-:W-:-:S02]  /*3b1e0*/  FADD R218, R203, -R15 ;  /* 0x8000000fcbda7221 */ /* 0x008fc40000000000 */
[----:B------:R-:W3:Y:S04]  /*3b1f0*/  LDL.LU R203, [R1+0xa38] ;  /* 0x000a380001cb7983 */ /* 0x000ee80000300800 */
[----:B------:R-:W3:Y:S01]  /*3b200*/  LDL.LU R162, [R1+0xa60] ;  /* 0x000a600001a27983 */ /* 0x000ee20000300800 */
[----:B------:R-:W1:Y:S01]  /*3b210*/  MUFU.EX2 R8, R8 ;  /* 0x0000000800087308 */ /* 0x000e620000000800 */
[----:B------:R-:W-:Y:S01]  /*3b220*/  LOP3.LUT P1, RZ, R154, 0x2, RZ, 0xc0, !PT ;  /* 0x000000029aff7812 */ /* 0x000fe2000782c0ff */
[----:B------:R-:W-:Y:S02]  /*3b230*/  IMAD.MOV.U32 R154, RZ, RZ, 0x5410 ;  /* 0x00005410ff9a7424 */ /* 0x000fe400078e00ff */
[----:B0-----:R-:W-:-:S03]  /*3b240*/  IMAD.MOV.U32 R155, RZ, RZ, 0x7632 ;  /* 0x00007632ff9b7424 */ /* 0x001fc600078e00ff */
[----:B------:R-:W-:Y:S02]  /*3b250*/  SEL R154, R154, 0x1054, !P1 ;  /* 0x000010549a9a7807 */ /* 0x000fe40004800000 */
[----:B------:R-:W-:Y:S01]  /*3b260*/  SEL R155, R155, 0x3276, !P1 ;  /* 0x000032769b9b7807 */ /* 0x000fe20004800000 */
[-C--:B------:R-:W-:Y:S01]  /*3b270*/  FMUL R26, R26, R22.reuse ;  /* 0x000000161a1a7220 */ /* 0x080fe20000400000 */
        /* <DEDUP_REMOVED lines=62> */
[----:B------:R-:W-:Y:S01]  /*3b660*/  FMUL R151, R151, R22 ;  /* 0x0000001697977220 */ /* 0x000fe20000400000 */
[-C--:B-1----:R-:W-:Y:S01]  /*3b670*/  FMUL R24, R24, R8.reuse ;  /* 0x0000000818187220 */ /* 0x082fe20000400000 */
        /* <DEDUP_REMOVED lines=63> */
[----:B------:R-:W-:-:S02]  /*3ba70*/  PRMT R164, R152, R154, R165 ;  /* 0x0000009a98a47216 */ /* 0x000fc400000000a5 */
[C---:B------:R-:W-:Y:S02]  /*3ba80*/  PRMT R166, R153.reuse, R154, R167 ;  /* 0x0000009a99a67216 */ /* 0x040fe400000000a7 */
[-C--:B------:R-:W-:Y:S02]  /*3ba90*/  PRMT R165, R152, R155.reuse, R165 ;  /* 0x0000009b98a57216 */ /* 0x080fe400000000a5 */
[----:B------:R-:W-:Y:S01]  /*3baa0*/  PRMT R167, R153, R155, R167 ;  /* 0x0000009b99a77216 */ /* 0x000fe200000000a7 */
[----:B------:R-:W-:Y:S06]  /*3bab0*/  BAR.SYNC.DEFER_BLOCKING 0x0 ;  /* 0x0000000000007b1d */ /* 0x000fec0000010000 */
[----:B------:R-:W-:Y:S01]  /*3bac0*/  UMOV UR6, UR58 ;  /* 0x0000003a00067c82 */ /* 0x000fe20008000000 */
[----:B------:R-:W-:Y:S01]  /*3bad0*/  UMOV UR7, UR59 ;  /* 0x0000003b00077c82 */ /* 0x000fe20008000000 */
[----:B------:R-:W-:-:S06]  /*3bae0*/  WARPGROUP.ARRIVE ;  /* 0x00000000000079c5 */ /* 0x000fcc0000000000 */
[----:B------:R-:W-:Y:S01]  /*3baf0*/  QGMMA.64x256x32.F32.E4M3.E4M3 R24, R164, gdesc[UR4], R24, gsb0 ;  /* 0x03e00004a4187df3 */ /* 0x000fe20008000818 */
[--C-:B--2---:R-:W-:Y:S01]  /*3bb00*/  FADD R215, R215, -R15.reuse ;  /* 0x8000000fd7d77221 */ /* 0x104fe20000000000 */
[--C-:B----4-:R-:W-:Y:S01]  /*3bb10*/  FADD R212, R212, -R15.reuse ;  /* 0x8000000fd4d47221 */ /* 0x110fe20000000000 */
[--C-:B------:R-:W-:Y:S01]  /*3bb20*/  FADD R211, R211, -R15.reuse ;  /* 0x8000000fd3d37221 */ /* 0x100fe20000000000 */
[--C-:B------:R-:W-:Y:S01]  /*3bb30*/  FADD R208, R208, -R15.reuse ;  /* 0x8000000fd0d07221 */ /* 0x100fe20000000000 */
[--C-:B------:R-:W-:Y:S01]  /*3bb40*/  FADD R207, R200, -R15.reuse ;  /* 0x8000000fc8cf7221 */ /* 0x100fe20000000000 */
[--C-:B------:R-:W-:Y:S01]  /*3bb50*/  FADD R204, R244, -R15.reuse ;  /* 0x8000000ff4cc7221 */ /* 0x100fe20000000000 */
[----:B------:R-:W-:Y:S01]  /*3bb60*/  FADD R210, R210, -R20 ;  /* 0x80000014d2d27221 */ /* 0x000fe20000000000 */
[----:B------:R-:W-:Y:S01]  /*3bb70*/  FMUL R218, R218, 1.4426950216293334961 ;  /* 0x3fb8aa3bdada7820 */ /* 0x000fe20000400000 */
        /* <DEDUP_REMOVED lines=13> */
[----:B------:R-:W-:Y:S08]  /*3bc50*/  MUFU.EX2 R218, R218 ;  /* 0x000000da00da7308 */ /* 0x000ff00000000800 */
[----:B------:R-:W0:Y:S08]  /*3bc60*/  MUFU.EX2 R215, R215 ;  /* 0x000000d700d77308 */ /* 0x000e300000000800 */
[----:B------:R-:W-:Y:S08]  /*3bc70*/  MUFU.EX2 R212, R212 ;  /* 0x000000d400d47308 */ /* 0x000ff00000000800 */
[----:B------:R-:W1:Y:S08]  /*3bc80*/  MUFU.EX2 R211, R211 ;  /* 0x000000d300d37308 */ /* 0x000e700000000800 */
[----:B------:R-:W-:Y:S08]  /*3bc90*/  MUFU.EX2 R208, R208 ;  /* 0x000000d000d07308 */ /* 0x000ff00000000800 */
[----:B------:R-:W2:Y:S08]  /*3bca0*/  MUFU.EX2 R207, R207 ;  /* 0x000000cf00cf7308 */ /* 0x000eb00000000800 */
[----:B------:R-:W-:Y:S08]  /*3bcb0*/  MUFU.EX2 R204, R204 ;  /* 0x000000cc00cc7308 */ /* 0x000ff00000000800 */
[----:B------:R-:W-:Y:S08]  /*3bcc0*/  MUFU.EX2 R220, R220 ;  /* 0x000000dc00dc7308 */ /* 0x000ff00000000800 */
[----:B------:R-:W-:Y:S08]  /*3bcd0*/  MUFU.EX2 R219, R219 ;  /* 0x000000db00db7308 */ /* 0x000ff00000000800 */
[----:B------:R-:W-:Y:S08]  /*3bce0*/  MUFU.EX2 R214, R214 ;  /* 0x000000d600d67308 */ /* 0x000ff00000000800 */
[----:B------:R-:W-:Y:S01]  /*3bcf0*/  MUFU.EX2 R213, R213 ;  /* 0x000000d500d57308 */ /* 0x000fe20000000800 */
[----:B---3--:R-:W-:-:S04]  /*3bd00*/  FADD R203, R203, -R15 ;  /* 0x8000000fcbcb7221 */ /* 0x008fc80000000000 */
[----:B------:R-:W-:Y:S01]  /*3bd10*/  FMUL R203, R203, 1.4426950216293334961 ;  /* 0x3fb8aa3bcbcb7820 */ /* 0x000fe20000400000 */
[----:B------:R-:W-:-:S04]  /*3bd20*/  FADD R205, R162, -R20 ;  /* 0x80000014a2cd7221 */ /* 0x000fc80000000000 */
[----:B------:R-:W-:Y:S01]  /*3bd30*/  FMUL R205, R205, 1.4426950216293334961 ;  /* 0x3fb8aa3bcdcd7820 */ /* 0x000fe20000400000 */
[----:B------:R-:W3:Y:S08]  /*3bd40*/  MUFU.EX2 R203, R203 ;  /* 0x000000cb00cb7308 */ /* 0x000ef00000000800 */
[----:B------:R-:W-:Y:S08]  /*3bd50*/  MUFU.EX2 R210, R210 ;  /* 0x000000d200d27308 */ /* 0x000ff00000000800 */
[----:B------:R-:W4:Y:S08]  /*3bd60*/  MUFU.EX2 R209, R209 ;  /* 0x000000d100d17308 */ /* 0x000f300000000800 */
[----:B------:R-:W-:Y:S08]  /*3bd70*/  MUFU.EX2 R206, R206 ;  /* 0x000000ce00ce7308 */ /* 0x000ff00000000800 */
[----:B------:R-:W4:Y:S01]  /*3bd80*/  MUFU.EX2 R205, R205 ;  /* 0x000000cd00cd7308 */ /* 0x000f220000000800 */
[----:B------:R-:W-:Y:S01]  /*3bd90*/  IMAD.MOV.U32 R244, RZ, RZ, R157 ;  /* 0x000000fffff47224 */ /* 0x000fe200078e009d */
[----:B0-----:R-:W-:-:S02]  /*3bda0*/  F2FP.SATFINITE.E4M3.F32.PACK_AB_MERGE_C R157, R215, R218, RZ ;  /* 0x000000dad79d723e */ /* 0x001fc400048070ff */
[----:B-1----:R-:W-:Y:S02]  /*3bdb0*/  F2FP.SATFINITE.E4M3.F32.PACK_AB_MERGE_C R156, R211, R212, RZ ;  /* 0x000000d4d39c723e */ /* 0x002fe400048070ff */
[----:B--2---:R-:W-:Y:S02]  /*3bdc0*/  F2FP.SATFINITE.E4M3.F32.PACK_AB_MERGE_C R153, R207, R208, RZ ;  /* 0x000000d0cf99723e */ /* 0x004fe400048070ff */
[----:B---3--:R-:W-:Y:S02]  /*3bdd0*/  F2FP.SATFINITE.E4M3.F32.PACK_AB_MERGE_C R152, R203, R204, RZ ;  /* 0x000000cccb98723e */ /* 0x008fe400048070ff */
[----:B------:R-:W-:Y:S02]  /*3bde0*/  F2FP.SATFINITE.E4M3.F32.PACK_AB_MERGE_C R157, R219, R220, R157 ;  /* 0x000000dcdb9d723e */ /* 0x000fe4000480709d */
[----:B------:R-:W-:Y:S02]  /*3bdf0*/  F2FP.SATFINITE.E4M3.F32.PACK_AB_MERGE_C R156, R213, R214, R156 ;  /* 0x000000d6d59c723e */ /* 0x000fe4000480709c */
[----:B----4-:R-:W-:-:S02]  /*3be00*/  F2FP.SATFINITE.E4M3.F32.PACK_AB_MERGE_C R153, R209, R210, R153 ;  /* 0x000000d2d199723e */ /* 0x010fc40004807099 */
[----:B------:R-:W-:Y:S02]  /*3be10*/  F2FP.SATFINITE.E4M3.F32.PACK_AB_MERGE_C R152, R205, R206, R152 ;  /* 0x000000cecd98723e */ /* 0x000fe40004807098 */
[----:B------:R-:W-:Y:S02]  /*3be20*/  SEL R158, R157, R156, !P0 ;  /* 0x0000009c9d9e7207 */ /* 0x000fe40004000000 */
[----:B------:R-:W-:Y:S02]  /*3be30*/  SEL R161, R156, R157, !P0 ;  /* 0x0000009d9ca17207 */ /* 0x000fe40004000000 */
[----:B------:R-:W-:Y:S02]  /*3be40*/  SEL R163, R152, R153, !P0 ;  /* 0x0000009998a37207 */ /* 0x000fe40004000000 */
[----:B------:R-:W-:Y:S02]  /*3be50*/  SEL R156, R153, R152, !P0 ;  /* 0x00000098999c7207 */ /* 0x000fe40004000000 */
[----:B------:R-:W-:Y:S04]  /*3be60*/  SHFL.IDX PT, R152, R158, R240, 0x1f ;  /* 0x00001ff09e987589 */ /* 0x000fe800000e0000 */
[----:B------:R-:W0:Y:S04]  /*3be70*/  SHFL.IDX PT, R161, R161, R239, 0x1f ;  /* 0x00001fefa1a17589 */ /* 0x000e2800000e0000 */
[----:B------:R-:W-:Y:S04]  /*3be80*/  SHFL.IDX PT, R153, R156, R240, 0x1f ;  /* 0x00001ff09c997589 */ /* 0x000fe800000e0000 */
[----:B------:R-:W1:Y:S01]  /*3be90*/  SHFL.IDX PT, R163, R163, R239, 0x1f ;  /* 0x00001fefa3a37589 */ /* 0x000e6200000e0000 */
[----:B------:R-:W-:Y:S01]  /*3bea0*/  UMOV UR6, UR10 ;  /* 0x0000000a00067c82 */ /* 0x000fe20008000000 */
[----:B------:R-:W-:Y:S01]  /*3beb0*/  UMOV UR7, UR11 ;  /* 0x0000000b00077c82 */ /* 0x000fe20008000000 */
[----:B0-----:R-:W-:-:S02]  /*3bec0*/  PRMT R160, R152, R154, R161 ;  /* 0x0000009a98a07216 */ /* 0x001fc400000000a1 */
[-C--:B------:R-:W-:Y:S02]  /*3bed0*/  PRMT R161, R152, R155.reuse, R161 ;  /* 0x0000009b98a17216 */ /* 0x080fe400000000a1 */
[C-C-:B-1----:R-:W-:Y:S02]  /*3bee0*/  PRMT R162, R153.reuse, R154, R163.reuse ;  /* 0x0000009a99a27216 */ /* 0x142fe400000000a3 */
[----:B------:R-:W-:Y:S01]  /*3bef0*/  PRMT R163, R153, R155, R163 ;  /* 0x0000009b99a37216 */ /* 0x000fe200000000a3 */
[----:B------:R-:W-:-:S03]  /*3bf00*/  WARPGROUP.DEPBAR.LE gsb0, 0x0 ;  /* 0x00008000000079c5 */ /* 0x000fc60000010000 */
[----:B------:R-:W-:-:S06]  /*3bf10*/  WARPGROUP.ARRIVE ;  /* 0x00000000000079c5 */ /* 0x000fcc0000000000 */
[----:B------:R-:W-:Y:S01]  /*3bf20*/  QGMMA.64x256x32.F32.E4M3.E4M3 R24, R160, gdesc[UR4], R24, gsb0 ;  /* 0x03e00004a0187df3 */ /* 0x000fe20008000818 */
[--C-:B------:R-:W-:Y:S01]  /*3bf30*/  FADD R190, R192, -R20.reuse ;  /* 0x80000014c0be7221 */ /* 0x100fe20000000000 */
[--C-:B------:R-:W-:Y:S01]  /*3bf40*/  FADD R200, R242, -R15.reuse ;  /* 0x8000000ff2c87221 */ /* 0x100fe20000000000 */
[--C-:B------:R-:W-:Y:S01]  /*3bf50*/  FADD R199, R246, -R15.reuse ;  /* 0x8000000ff6c77221 */ /* 0x100fe20000000000 */
[--C-:B------:R-:W-:Y:S01]  /*3bf60*/  FADD R196, R178, -R15.reuse ;  /* 0x8000000fb2c47221 */ /* 0x100fe20000000000 */
[--C-:B------:R-:W-:Y:S01]  /*3bf70*/  FADD R195, R195, -R15.reuse ;  /* 0x8000000fc3c37221 */ /* 0x100fe20000000000 */
[--C-:B------:R-:W-:Y:S01]  /*3bf80*/  FADD R192, R248, -R15.reuse ;  /* 0x8000000ff8c07221 */ /* 0x100fe20000000000 */
[--C-:B------:R-:W-:Y:S01]  /*3bf90*/  FADD R191, R191, -R15.reuse ;  /* 0x8000000fbfbf7221 */ /* 0x100fe20000000000 */
[--C-:B------:R-:W-:Y:S01]  /*3bfa0*/  FADD R188, R180, -R15.reuse ;  /* 0x8000000fb4bc7221 */ /* 0x100fe20000000000 */
[----:B------:R-:W-:Y:S01]  /*3bfb0*/  FADD R187, R222, -R15 ;  /* 0x8000000fdebb7221 */ /* 0x000fe20000000000 */
[--C-:B------:R-:W-:Y:S01]  /*3bfc0*/  FADD R202, R202, -R20.reuse ;  /* 0x80000014caca7221 */ /* 0x100fe20000000000 */
[--C-:B------:R-:W-:Y:S01]  /*3bfd0*/  FADD R201, R201, -R20.reuse ;  /* 0x80000014c9c97221 */ /* 0x100fe20000000000 */
[--C-:B------:R-:W-:Y:S01]  /*3bfe0*/  FADD R198, R244, -R20.reuse ;  /* 0x80000014f4c67221 */ /* 0x100fe20000000000 */
[--C-:B------:R-:W-:Y:S01]  /*3bff0*/  FADD R197, R177, -R20.reuse ;  /* 0x80000014b1c57221 */ /* 0x100fe20000000000 */
[----:B------:R-:W-:Y:S01]  /*3c000*/  FMUL R200, R200, 1.4426950216293334961 ;  /* 0x3fb8aa3bc8c87820 */ /* 0x000fe20000400000 */
[----:B------:R-:W-:Y:S01]  /*3c010*/  FMUL R199, R199, 1.4426950216293334961 ;  /* 0x3fb8aa3bc7c77820 */ /* 0x000fe20000400000 */
[----:B------:R-:W-:Y:S01]  /*3c020*/  FMUL R196, R196, 1.4426950216293334961 ;  /* 0x3fb8aa3bc4c47820 */ /* 0x000fe20000400000 */
[----:B------:R-:W-:Y:S01]  /*3c030*/  FMUL R195, R195, 1.4426950216293334961 ;  /* 0x3fb8aa3bc3c37820 */ /* 0x000fe20000400000 */
[--C-:B------:R-:W-:Y:S01]  /*3c040*/  FADD R194, R194, -R20.reuse ;  /* 0x80000014c2c27221 */ /* 0x100fe20000000000 */
[--C-:B------:R-:W-:Y:S01]  /*3c050*/  FADD R193, R193, -R20.reuse ;  /* 0x80000014c1c17221 */ /* 0x100fe20000000000 */
[----:B------:R-:W-:Y:S01]  /*3c060*/  FMUL R192, R192, 1.4426950216293334961 ;  /* 0x3fb8aa3bc0c07820 */ /* 0x000fe20000400000 */
[----:B------:R-:W-:Y:S01]  /*3c070*/  FMUL R191, R191, 1.4426950216293334961 ;  /* 0x3fb8aa3bbfbf7820 */ /* 0x000fe20000400000 */
[----:B------:R-:W-:Y:S01]  /*3c080*/  FMUL R188, R188, 1.4426950216293334961 ;  /* 0x3fb8aa3bbcbc7820 */ /* 0x000fe20000400000 */
[----:B------:R-:W-:Y:S01]  /*3c090*/  FMUL R187, R187, 1.4426950216293334961 ;  /* 0x3fb8aa3bbbbb7820 */ /* 0x000fe20000400000 */
        /* <DEDUP_REMOVED lines=16> */
[----:B------:R-:W3:Y:S08]  /*3c1a0*/  MUFU.EX2 R187, R187 ;  /* 0x000000bb00bb7308 */ /* 0x000ef00000000800 */
[----:B------:R-:W-:Y:S08]  /*3c1b0*/  MUFU.EX2 R202, R202 ;  /* 0x000000ca00ca7308 */ /* 0x000ff00000000800 */
[----:B------:R-:W4:Y:S08]  /*3c1c0*/  MUFU.EX2 R201, R201 ;  /* 0x000000c900c97308 */ /* 0x000f300000000800 */
[----:B------:R-:W-:Y:S08]  /*3c1d0*/  MUFU.EX2 R198, R198 ;  /* 0x000000c600c67308 */ /* 0x000ff00000000800 */
[----:B------:R-:W4:Y:S08]  /*3c1e0*/  MUFU.EX2 R197, R197 ;  /* 0x000000c500c57308 */ /* 0x000f300000000800 */
[----:B------:R-:W-:Y:S08]  /*3c1f0*/  MUFU.EX2 R194, R194 ;  /* 0x000000c200c27308 */ /* 0x000ff00000000800 */
[----:B------:R-:W4:Y:S08]  /*3c200*/  MUFU.EX2 R193, R193 ;  /* 0x000000c100c17308 */ /* 0x000f300000000800 */
[----:B------:R-:W-:Y:S08]  /*3c210*/  MUFU.EX2 R190, R190 ;  /* 0x000000be00be7308 */ /* 0x000ff00000000800 */
[----:B------:R-:W4:Y:S01]  /*3c220*/  MUFU.EX2 R189, R189 ;  /* 0x000000bd00bd7308 */ /* 0x000f220000000800 */
[----:B0-----:R-:W-:-:S02]  /*3c230*/  F2FP.SATFINITE.E4M3.F32.PACK_AB_MERGE_C R157, R199, R200, RZ ;  /* 0x000000c8c79d723e */ /* 0x001fc400048070ff */
[----:B-1----:R-:W-:Y:S02]  /*3c240*/  F2FP.SATFINITE.E4M3.F32.PACK_AB_MERGE_C R156, R195, R196, RZ ;  /* 0x000000c4c39c723e */ /* 0x002fe400048070ff */
[----:B--2---:R-:W-:Y:S02]  /*3c250*/  F2FP.SATFINITE.E4M3.F32.PACK_AB_MERGE_C R153, R191, R192, RZ ;  /* 0x000000c0bf99723e */ /* 0x004fe400048070ff */
[----:B---3--:R-:W-:Y:S02]  /*3c260*/  F2FP.SATFINITE.E4M3.F32.PACK_AB_MERGE_C R152, R187, R188, RZ ;  /* 0x000000bcbb98723e */ /* 0x008fe400048070ff */
[----:B----4-:R-:W-:Y:S02]  /*3c270*/  F2FP.SATFINITE.E4M3.F32.PACK_AB_MERGE_C R157, R201, R202, R157 ;  /* 0x000000cac99d723e */ /* 0x010fe4000480709d */
[----:B------:R-:W-:Y:S02]  /*3c280*/  F2FP.SATFINITE.E4M3.F32.PACK_AB_MERGE_C R156, R197, R198, R156 ;  /* 0x000000c6c59c723e */ /* 0x000fe4000480709c */
[----:B------:R-:W-:-:S02]  /*3c290*/  F2FP.SATFINITE.E4M3.F32.PACK_AB_MERGE_C R153, R193, R194, R153 ;  /* 0x000000c2c199723e */ /* 0x000fc40004807099 */
[----:B------:R-:W-:Y:S02]  /*3c2a0*/  F2FP.SATFINITE.E4M3.F32.PACK_AB_MERGE_C R152, R189, R190, R152 ;  /* 0x000000bebd98723e */ /* 0x000fe40004807098 */
[----:B------:R-:W-:Y:S02]  /*3c2b0*/  SEL R158, R157, R156, !P0 ;  /* 0x0000009c9d9e7207 */ /* 0x000fe40004000000 */
[----:B------:R-:W-:Y:S02]  /*3c2c0*/  SEL R157, R156, R157, !P0 ;  /* 0x0000009d9c9d7207 */ /* 0x000fe40004000000 */
[----:B------:R-:W-:Y:S02]  /*3c2d0*/  SEL R159, R152, R153, !P0 ;  /* 0x00000099989f7207 */ /* 0x000fe40004000000 */
[----:B------:R-:W-:Y:S02]  /*3c2e0*/  SEL R156, R153, R152, !P0 ;  /* 0x00000098999c7207 */ /* 0x000fe40004000000 */
[----:B------:R-:W-:Y:S04]  /*3c2f0*/  SHFL.IDX PT, R152, R158, R240, 0x1f ;  /* 0x00001ff09e987589 */ /* 0x000fe800000e0000 */
[----:B------:R-:W0:Y:S04]  /*3c300*/  SHFL.IDX PT, R157, R157, R239, 0x1f ;  /* 0x00001fef9d9d7589 */ /* 0x000e2800000e0000 */
[----:B------:R0:W-:Y:S04]  /*3c310*/  SHFL.IDX PT, R153, R156, R240, 0x1f ;  /* 0x00001ff09c997589 */ /* 0x0001e800000e0000 */
        /* <DEDUP_REMOVED lines=41> */
[----:B------:R-:W-:Y:S01]  /*3c5b0*/  MUFU.EX2 R183, R183 ;  /* 0x000000b700b77308 */ /* 0x000fe20000000800 */
[----:B------:R-:W-:-:S07]  /*3c5c0*/  FMUL R172, R172, 1.4426950216293334961 ;  /* 0x3fb8aa3bacac7820 */ /* 0x000fce0000400000 */
        /* <DEDUP_REMOVED lines=22> */
[----:B------:R-:W-:Y:S02]  /*3c730*/  SEL R222, R169, R168, !P0 ;  /* 0x000000a8a9de7207 */ /* 0x000fe40004000000 */
[----:B------:R-:W-:Y:S02]  /*3c740*/  F2FP.SATFINITE.E4M3.F32.PACK_AB_MERGE_C R152, R172, R173, R152 ;  /* 0x000000adac98723e */ /* 0x000fe40004807098 */
[----:B------:R-:W-:Y:S02]  /*3c750*/  SEL R169, R168, R169, !P0 ;  /* 0x000000a9a8a97207 */ /* 0x000fe40004000000 */
[----:B------:R-:W-:Y:S02]  /*3c760*/  SEL R170, R153, R152, !P0 ;  /* 0x0000009899aa7207 */ /* 0x000fe40004000000 */
[----:B------:R-:W-:Y:S01]  /*3c770*/  SEL R221, R152, R153, !P0 ;  /* 0x0000009998dd7207 */ /* 0x000fe20004000000 */
        /* <DEDUP_REMOVED lines=12> */
[----:B------:R-:W-:Y:S03]  /*3c840*/  QGMMA.64x256x32.F32.E4M3.E4M3 R24, R152, gdesc[UR4], R24, gsb0 ;  /* 0x03e0000498187df3 */ /* 0x000fe60008000818 */
[----:B------:R-:W-:Y:S02]  /*3c850*/  WARPGROUP.DEPBAR.LE gsb0, 0x0 ;  /* 0x00008000000079c5 */ /* 0x000fe40000010000 */
[----:B------:R-:W-:Y:S04]  /*3c860*/  STL.64 [R1], R24 ;  /* 0x0000001801007387 */ /* 0x000fe80000100a00 */
        /* <DEDUP_REMOVED lines=62> */
[----:B------:R0:W-:Y:S04]  /*3cc50*/  STL.64 [R1+0x1f8], R150 ;  /* 0x0001f89601007387 */ /* 0x0001e80000100a00 */
[----:B0-----:R-:W2:Y:S04]  /*3cc60*/  LDL.LU.64 R150, [R1+0x2438] ;  /* 0x0024380001967983 */ /* 0x001ea80000300a00 */
[----:B------:R-:W3:Y:S04]  /*3cc70*/  LDL.LU.64 R148, [R1+0x2430] ;  /* 0x0024300001947983 */ /* 0x000ee80000300a00 */
[----:B------:R-:W4:Y:S04]  /*3cc80*/  LDL.LU.64 R146, [R1+0x2428] ;  /* 0x0024280001927983 */ /* 0x000f280000300a00 */
        /* <DEDUP_REMOVED lines=60> */
[----:B------:R-:W4:Y:S01]  /*3d050*/  LDL.LU.64 R24, [R1+0x2240] ;  /* 0x0022400001187983 */ /* 0x000f220000300a00 */
[----:B------:R-:W-:Y:S01]  /*3d060*/  UMOV UR6, UR26 ;  /* 0x0000001a00067c82 */ /* 0x000fe20008000000 */
[----:B------:R-:W-:-:S02]  /*3d070*/  UMOV UR7, UR27 ;  /* 0x0000001b00077c82 */ /* 0x000fc40008000000 */
[----:B------:R-:W4:Y:S04]  /*3d080*/  LDL.LU R221, [R1+0xdf0] ;  /* 0x000df00001dd7983 */ /* 0x000f280000300800 */
[----:B------:R-:W4:Y:S04]  /*3d090*/  LDL.LU R170, [R1+0xdf4] ;  /* 0x000df40001aa7983 */ /* 0x000f280000300800 */
[----:B------:R-:W4:Y:S04]  /*3d0a0*/  LDL.LU R241, [R1+0xde4] ;  /* 0x000de40001f17983 */ /* 0x000f280000300800 */
[----:B------:R-:W4:Y:S01]  /*3d0b0*/  LDL R168, [R1+0xe04] ;  /* 0x000e040001a87983 */ /* 0x000f220000100800 */
[-C--:B--2---:R-:W-:Y:S01]  /*3d0c0*/  FMUL R150, R150, R22.reuse ;  /* 0x0000001696967220 */ /* 0x084fe20000400000 */
[----:B------:R-:W-:Y:S01]  /*3d0d0*/  FMUL R151, R151, R22 ;  /* 0x0000001697977220 */ /* 0x000fe20000400000 */
[-C--:B---3--:R-:W-:Y:S01]  /*3d0e0*/  FMUL R148, R148, R8.reuse ;  /* 0x0000000894947220 */ /* 0x088fe20000400000 */
[----:B------:R-:W-:Y:S01]  /*3d0f0*/  FMUL R149, R149, R8 ;  /* 0x0000000895957220 */ /* 0x000fe20000400000 */
[-C--:B----4-:R-:W-:Y:S01]  /*3d100*/  FMUL R146, R146, R22.reuse ;  /* 0x0000001692927220 */ /* 0x090fe20000400000 */
[----:B------:R-:W-:Y:S01]  /*3d110*/  FMUL R147, R147, R22 ;  /* 0x0000001693937220 */ /* 0x000fe20000400000 */
[-C--:B------:R-:W-:Y:S01]  /*3d120*/  FMUL R144, R144, R8.reuse ;  /* 0x0000000890907220 */ /* 0x080fe20000400000 */
        /* <DEDUP_REMOVED lines=120> */
[----:B------:R-:W-:-:S06]  /*3d8b0*/  FMUL R25, R25, R8 ;  /* 0x0000000819197220 */ /* 0x000fcc0000400000 */
[----:B------:R-:W-:-:S06]  /*3d8c0*/  WARPGROUP.ARRIVE ;  /* 0x00000000000079c5 */ /* 0x000fcc0000000000 */
[----:B------:R-:W-:Y:S01]  /*3d8d0*/  QGMMA.64x256x32.F32.E4M3.E4M3 R24, R164, gdesc[UR4], R24, gsb0 ;  /* 0x03e00004a4187df3 */ /* 0x000fe20008000818 */
[----:B------:R-:W-:Y:S01]  /*3d8e0*/  UMOV UR6, UR30 ;  /* 0x0000001e00067c82 */ /* 0x000fe20008000000 */
[----:B------:R-:W-:Y:S01]  /*3d8f0*/  UMOV UR7, UR31 ;  /* 0x0000001f00077c82 */ /* 0x000fe20008000000 */
[----:B------:R-:W-:Y:S02]  /*3d900*/  WARPGROUP.DEPBAR.LE gsb0, 0x0 ;  /* 0x00008000000079c5 */ /* 0x000fe40000010000 */
[----:B------:R-:W-:-:S15]  /*3d910*/  WARPGROUP.ARRIVE ;  /* 0x00000000000079c5 */ /* 0x000fde0000000000 */
[----:B------:R-:W-:-:S08]  /*3d920*/  NOP ;  /* 0x0000000000007918 */ /* 0x000fd00000000000 */
        /* <DEDUP_REMOVED lines=12> */
[----:B------:R-:W-:Y:S03]  /*3d9f0*/  QGMMA.64x256x32.F32.E4M3.E4M3 R24, R152, gdesc[UR4], R24, gsb0 ;  /* 0x03e0000498187df3 */ /* 0x000fe60008000818 */
[----:B------:R-:W0:Y:S01]  /*3da00*/  S2R R169, SR_CTAID.X ;  /* 0x0000000000a97919 */ /* 0x000e220000002500 */
[----:B------:R-:W-:Y:S01]  /*3da10*/  VIADD R241, R241, 0x80 ;  /* 0x00000080f1f17836 */ /* 0x000fe20000000000 */
[----:B------:R-:W1:Y:S04]  /*3da20*/  S2R R252, SR_TID.X ;  /* 0x0000000000fc7919 */ /* 0x000e680000002100 */
[----:B------:R-:W-:Y:S01]  /*3da30*/  STL [R1+0xde4], R241 ;  /* 0x000de4f101007387 */ /* 0x000fe20000100800 */
[----:B0-----:R-:W-:-:S04]  /*3da40*/  IMAD.SHL.U32 R169, R169, 0x40, RZ ;  /* 0x00000040a9a97824 */ /* 0x001fc800078e00ff */
[----:B------:R-:W-:-:S05]  /*3da50*/  VIADD R169, R169, 0x40 ;  /* 0x00000040a9a97836 */ /* 0x000fca0000000000 */
[----:B------:R-:W-:Y:S01]  /*3da60*/  ISETP.GE.AND P1, PT, R241, R169, PT ;  /* 0x000000a9f100720c */ /* 0x000fe20003f26270 */
[----:B------:R-:W-:Y:S01]  /*3da70*/  IMAD R0, R168, 0x80, R0 ;  /* 0x00000080a8007824 */ /* 0x000fe200078e0200 */
[----:B-1----:R-:W-:Y:S01]  /*3da80*/  LOP3.LUT R252, R252, 0x7f, RZ, 0xc0, !PT ;  /* 0x0000007ffcfc7812 */ /* 0x002fe200078ec0ff */
[----:B------:R-:W-:Y:S01]  /*3da90*/  IMAD R2, R3, 0x80, R2 ;  /* 0x0000008003027824 */ /* 0x000fe200078e0202 */
[----:B------:R-:W-:Y:S02]  /*3daa0*/  WARPGROUP.DEPBAR.LE gsb0, 0x0 ;  /* 0x00008000000079c5 */ /* 0x000fe40000010000 */
[----:B------:R-:W-:Y:S01]  /*3dab0*/  FADD R152, R238, R237 ;  /* 0x000000edee987221 */ /* 0x000fe20000000000 */
[----:B------:R-:W-:-:S03]  /*3dac0*/  FADD R154, R231, R230 ;  /* 0x000000e6e79a7221 */ /* 0x000fc60000000000 */
        /* <DEDUP_REMOVED lines=59> */
[----:B------:R-:W-:-:S04]  /*3de80*/  FADD R154, R186, R154 ;  /* 0x0000009aba9a7221 */ /* 0x000fc80000000000 */
[----:B------:R-:W0:Y:S04]  /*3de90*/  SHFL.BFLY PT, R153, R152, 0x2, 0x1f ;  /* 0x0c401f0098997f89 */ /* 0x000e2800000e0000 */
[----:B------:R-:W1:Y:S01]  /*3dea0*/  SHFL.BFLY PT, R155, R154, 0x2, 0x1f ;  /* 0x0c401f009a9b7f89 */ /* 0x000e6200000e0000 */
[----:B0-----:R-:W-:Y:S01]  /*3deb0*/  FADD R153, R152, R153 ;  /* 0x0000009998997221 */ /* 0x001fe20000000000 */
[----:B-1----:R-:W-:-:S04]  /*3dec0*/  FADD R152, R154, R155 ;  /* 0x0000009b9a987221 */ /* 0x002fc80000000000 */
[----:B------:R-:W0:Y:S04]  /*3ded0*/  SHFL.BFLY PT, R154, R153, 0x1, 0x1f ;  /* 0x0c201f00999a7f89 */ /* 0x000e2800000e0000 */
[----:B------:R-:W1:Y:S01]  /*3dee0*/  SHFL.BFLY PT, R155, R152, 0x1, 0x1f ;  /* 0x0c201f00989b7f89 */ /* 0x000e6200000e0000 */
[----:B0-----:R-:W-:Y:S01]  /*3def0*/  FADD R153, R153, R154 ;  /* 0x0000009a99997221 */ /* 0x001fe20000000000 */
[----:B-1----:R-:W-:-:S03]  /*3df00*/  FADD R152, R152, R155 ;  /* 0x0000009b98987221 */ /* 0x002fc60000000000 */
[----:B------:R-:W-:Y:S01]  /*3df10*/  FFMA R221, R8, R221, R153 ;  /* 0x000000dd08dd7223 */ /* 0x000fe20000000099 */
[----:B------:R-:W-:-:S04]  /*3df20*/  FFMA R170, R22, R170, R152 ;  /* 0x000000aa16aa7223 */ /* 0x000fc80000000098 */
[----:B------:R0:W-:Y:S04]  /*3df30*/  STL [R1+0xdf0], R221 ;  /* 0x000df0dd01007387 */ /* 0x0001e80000100800 */
[----:B------:R0:W-:Y:S04]  /*3df40*/  STL [R1+0xdf4], R170 ;  /* 0x000df4aa01007387 */ /* 0x0001e80000100800 */
[----:B------:R0:W-:Y:S04]  /*3df50*/  STL [R1+0xdec], R20 ;  /* 0x000dec1401007387 */ /* 0x0001e80000100800 */
[----:B------:R0:W-:Y:S01]  /*3df60*/  STL [R1+0xde8], R15 ;  /* 0x000de80f01007387 */ /* 0x0001e20000100800 */
[----:B------:R-:W-:Y:S01]  /*3df70*/  IMAD.MOV.U32 R8, RZ, RZ, R15 ;  /* 0x000000ffff087224 */ /* 0x000fe200078e000f */
[----:B------:R-:W-:Y:S06]  /*3df80*/  @!P1 BRA `(.L_x_1) ;  /* 0xfffffd8c00c09947 */ /* 0x000fec000383ffff */
.L_x_0:
[----:B------:R-:W-:Y:S04]  /*3df90*/  STL [R1+0x2240], R20 ;  /* 0x0022401401007387 */ /* 0x000fe80000100800 */
[----:B------:R1:W-:Y:S04]  /*3dfa0*/  STL [R1+0x223c], R8 ;  /* 0x00223c0801007387 */ /* 0x0003e80000100800 */
[----:B------:R-:W2:Y:S04]  /*3dfb0*/  LDL.LU R2, [R1+0xdf0] ;  /* 0x000df00001027983 */ /* 0x000ea80000300800 */
[----:B------:R-:W3:Y:S04]  /*3dfc0*/  LDL.LU R180, [R1+0xdf4] ;  /* 0x000df40001b47983 */ /* 0x000ee80000300800 */
[----:B------:R-:W4:Y:S04]  /*3dfd0*/  LDL.LU R179, [R1] ;  /* 0x0000000001b37983 */ /* 0x000f280000300800 */
        /* <DEDUP_REMOVED lines=28> */
[----:B------:R-:W4:Y:S01]  /*3e1a0*/  LDL.LU R156, [R1+0x4] ;  /* 0x00000400019c7983 */ /* 0x000f220000300800 */
[----:B------:R-:W-:-:S02]  /*3e1b0*/  IMAD.MOV.U32 R9, RZ, RZ, 0x3dc6b27f ;  /* 0x3dc6b27fff097424 */ /* 0x000fc400078e00ff */
[C---:B--2--5:R-:W-:Y:S01]  /*3e1c0*/  FMUL R5, R2.reuse, 8388608 ;  /* 0x4b00000002057820 */ /* 0x064fe20000400000 */
[C---:B------:R-:W-:Y:S01]  /*3e1d0*/  FSETP.GEU.AND P1, PT, R2.reuse, 1.175494350822287508e-38, PT ;  /* 0x008000000200780b */ /* 0x040fe20003f2e000 */
[----:B---3--:R-:W-:Y:S02]  /*3e1e0*/  IMAD.MOV.U32 R3, RZ, RZ, R180 ;  /* 0x000000ffff037224 */ /* 0x008fe400078e00b4 */
[----:B------:R-:W2:Y:S01]  /*3e1f0*/  LDL.LU R180, [R1+0x8] ;  /* 0x0000080001b47983 */ /* 0x000ea20000300800 */
[----:B------:R-:W-:Y:S01]  /*3e200*/  FSEL R5, R5, R2, !P1 ;  /* 0x0000000205057208 */ /* 0x000fe20004800000 */
[----:B----4-:R-:W-:Y:S01]  /*3e210*/  FMUL R196, R179, 0.25 ;  /* 0x3e800000b3c47820 */ /* 0x010fe20000400000 */
[C---:B------:R-:W-:Y:S02]  /*3e220*/  FSETP.GT.AND P0, PT, |R3|.reuse, 8.50705917302346158658e+37, PT ;  /* 0x7e8000000300780b */ /* 0x040fe40003f04200 */
[----:B------:R-:W-:Y:S01]  /*3e230*/  FSETP.GEU.AND P2, PT, R3, 1.175494350822287508e-38, PT ;  /* 0x008000000300780b */ /* 0x000fe20003f4e000 */
[----:B------:R-:W-:Y:S01]  /*3e240*/  VIADD R0, R5, 0xc0cafb0d ;  /* 0xc0cafb0d05007836 */ /* 0x000fe20000000000 */
[----:B------:R-:W-:Y:S01]  /*3e250*/  FSETP.GT.AND P3, PT, |R2|, 8.50705917302346158658e+37, PT ;  /* 0x7e8000000200780b */ /* 0x000fe20003f64200 */
[----:B------:R-:W-:-:S02]  /*3e260*/  IMAD.MOV.U32 R192, RZ, RZ, R178 ;  /* 0x000000ffffc07224 */ /* 0x000fc400078e00b2 */
[----:B------:R-:W-:Y:S01]  /*3e270*/  IMAD.MOV.U32 R191, RZ, RZ, R177 ;  /* 0x000000ffffbf7224 */ /* 0x000fe200078e00b1 */
[----:B------:R-:W-:Y:S02]  /*3e280*/  LOP3.LUT R0, R0, 0xff800000, RZ, 0xc0, !PT ;  /* 0xff80000000007812 */ /* 0x000fe400078ec0ff */
[----:B------:R-:W-:Y:S01]  /*3e290*/  FSEL R196, R196, R179, P3 ;  /* 0x000000b3c4c47208 */ /* 0x000fe20001800000 */
[----:B------:R-:W-:Y:S02]  /*3e2a0*/  IMAD.MOV.U32 R190, RZ, RZ, R176 ;  /* 0x000000ffffbe7224 */ /* 0x000fe400078e00b0 */
[----:B------:R-:W-:Y:S01]  /*3e2b0*/  IMAD.IADD R6, R5, 0x1, -R0 ;  /* 0x0000000105067824 */ /* 0x000fe200078e0a00 */
[----:B------:R-:W-:Y:S01]  /*3e2c0*/  I2FP.F32.S32 R0, R0 ;  /* 0x0000000000007245 */ /* 0x000fe20000201400 */
[----:B------:R-:W-:Y:S02]  /*3e2d0*/  IMAD.MOV.U32 R189, RZ, RZ, R175 ;  /* 0x000000ffffbd7224 */ /* 0x000fe400078e00af */
[----:B------:R-:W-:-:S02]  /*3e2e0*/  IMAD.MOV.U32 R218, RZ, RZ, R174 ;  /* 0x000000ffffda7224 */ /* 0x000fc400078e00ae */
[----:B------:R-:W-:Y:S02]  /*3e2f0*/  IMAD.MOV.U32 R188, RZ, RZ, R173 ;  /* 0x000000ffffbc7224 */ /* 0x000fe400078e00ad */
[----:B------:R-:W-:Y:S02]  /*3e300*/  IMAD.MOV.U32 R215, RZ, RZ, R172 ;  /* 0x000000ffffd77224 */ /* 0x000fe400078e00ac */
[----:B------:R-:W-:Y:S02]  /*3e310*/  IMAD.MOV.U32 R214, RZ, RZ, R171 ;  /* 0x000000ffffd67224 */ /* 0x000fe400078e00ab */
[----:B------:R-:W-:Y:S02]  /*3e320*/  IMAD.MOV.U32 R213, RZ, RZ, R170 ;  /* 0x000000ffffd57224 */ /* 0x000fe400078e00aa */
        /* <DEDUP_REMOVED lines=14> */
[----:B--2---:R-:W-:-:S05]  /*3e410*/  FMUL R4, R180, 0.25 ;  /* 0x3e800000b4047820 */ /* 0x004fca0000400000 */
[----:B------:R-:W-:Y:S02]  /*3e420*/  FSEL R199, R4, R180, P0 ;  /* 0x000000b404c77208 */ /* 0x000fe40000000000 */
[----:B------:R-:W-:Y:S02]  /*3e430*/  FSEL R4, RZ, -23, P1 ;  /* 0xc1b80000ff047808 */ /* 0x000fe40000800000 */
[----:B------:R-:W-:-:S03]  /*3e440*/  ISETP.GE.U32.AND P1, PT, R5, 0x7f800000, PT ;  /* 0x7f8000000500780c */ /* 0x000fc60003f26070 */
[----:B------:R-:W-:Y:S01]  /*3e450*/  FFMA.FTZ R7, R0, 1.1920928955078125e-07, R4 ;  /* 0x3400000000077823 */ /* 0x000fe20000010004 */
[----:B------:R-:W-:-:S04]  /*3e460*/  FADD R0, R6, -1 ;  /* 0xbf80000006007421 */ /* 0x000fc80000000000 */
[----:B------:R-:W-:-:S04]  /*3e470*/  FFMA.FTZ R4, R0, R9, -0.16845393180847167969 ;  /* 0xbe2c7f3000047423 */ /* 0x000fc80000010009 */
[----:B------:R-:W-:-:S04]  /*3e480*/  FFMA.FTZ R4, R0, R4, 0.1716887056827545166 ;  /* 0x3e2fcf2a00047423 */ /* 0x000fc80000010004 */
[----:B------:R-:W-:-:S04]  /*3e490*/  FFMA.FTZ R4, R0, R4, -0.17900948226451873779 ;  /* 0xbe374e4300047423 */ /* 0x000fc80000010004 */
[----:B------:R-:W-:-:S04]  /*3e4a0*/  FFMA.FTZ R4, R0, R4, 0.20512372255325317383 ;  /* 0x3e520bf400047423 */ /* 0x000fc80000010004 */
[----:B------:R-:W-:-:S04]  /*3e4b0*/  FFMA.FTZ R4, R0, R4, -0.24046532809734344482 ;  /* 0xbe763c8b00047423 */ /* 0x000fc80000010004 */
[----:B------:R-:W-:-:S04]  /*3e4c0*/  FFMA.FTZ R4, R0, R4, 0.28857114911079406738 ;  /* 0x3e93bf9900047423 */ /* 0x000fc80000010004 */
[----:B------:R-:W-:-:S04]  /*3e4d0*/  FFMA.FTZ R4, R0, R4, -0.36067417263984680176 ;  /* 0xbeb8aa4900047423 */ /* 0x000fc80000010004 */
[----:B------:R-:W-:-:S04]  /*3e4e0*/  FFMA.FTZ R4, R0, R4, 0.48089820146560668945 ;  /* 0x3ef6384a00047423 */ /* 0x000fc80000010004 */
[----:B------:R-:W-:-:S04]  /*3e4f0*/  FFMA.FTZ R4, R0, R4, -0.72134751081466674805 ;  /* 0xbf38aa3b00047423 */ /* 0x000fc80000010004 */
[----:B------:R-:W-:-:S04]  /*3e500*/  FMUL R4, R0, R4 ;  /* 0x0000000400047220 */ /* 0x000fc80000400000 */
[----:B------:R-:W-:-:S04]  /*3e510*/  FMUL R4, R0, R4 ;  /* 0x0000000400047220 */ /* 0x000fc80000400000 */
[----:B------:R-:W-:Y:S01]  /*3e520*/  FFMA.FTZ R0, R0, 1.4426950216293334961, R4 ;  /* 0x3fb8aa3b00007823 */ /* 0x000fe20000010004 */
[----:B------:R-:W-:-:S03]  /*3e530*/  FMUL R4, R3, 8388608 ;  /* 0x4b00000003047820 */ /* 0x000fc60000400000 */
[----:B-1----:R-:W-:Y:S01]  /*3e540*/  FADD R8, R7, R0 ;  /* 0x0000000007087221 */ /* 0x002fe20000000000 */
[----:B------:R-:W-:Y:S01]  /*3e550*/  @P1 IMAD.MOV.U32 R0, RZ, RZ, 0x7f800000 ;  /* 0x7f800000ff001424 */ /* 0x000fe200078e00ff */
[----:B------:R-:W-:-:S03]  /*3e560*/  FSEL R4, R4, R3, !P2 ;  /* 0x0000000304047208 */ /* 0x000fc60005000000 */
[C---:B------:R-:W-:Y:S01]  /*3e570*/  @P1 FFMA.FTZ R8, R5.reuse, R0, +INF ;  /* 0x7f80000005081423 */ /* 0x040fe20000010000 */
[----:B------:R-:W-:Y:S01]  /*3e580*/  FSETP.NEU.AND P1, PT, R5, RZ, PT ;  /* 0x000000ff0500720b */ /* 0x000fe20003f2d000 */
[C---:B------:R-:W-:Y:S01]  /*3e590*/  VIADD R0, R4.reuse, 0xc0cafb0d ;  /* 0xc0cafb0d04007836 */ /* 0x040fe20000000000 */
[----:B------:R-:W-:Y:S02]  /*3e5a0*/  FSEL R5, RZ, -23, P2 ;  /* 0xc1b80000ff057808 */ /* 0x000fe40001000000 */
[----:B------:R-:W-:Y:S01]  /*3e5b0*/  ISETP.GE.U32.AND P2, PT, R4, 0x7f800000, PT ;  /* 0x7f8000000400780c */ /* 0x000fe20003f46070 */
[----:B------:R0:W-:Y:S01]  /*3e5c0*/  STL [R1+0x204], R8 ;  /* 0x0002040801007387 */ /* 0x0001e20000100800 */
[----:B------:R-:W-:-:S05]  /*3e5d0*/  LOP3.LUT R0, R0, 0xff800000, RZ, 0xc0, !PT ;  /* 0xff80000000007812 */ /* 0x000fca00078ec0ff */
[----:B------:R-:W-:Y:S01]  /*3e5e0*/  IMAD.IADD R6, R4, 0x1, -R0 ;  /* 0x0000000104067824 */ /* 0x000fe200078e0a00 */
[----:B------:R-:W-:-:S05]  /*3e5f0*/  I2FP.F32.S32 R0, R0 ;  /* 0x0000000000007245 */ /* 0x000fca0000201400 */
        /* <DEDUP_REMOVED lines=13> */
[----:B------:R-:W-:-:S04]  /*3e6d0*/  FFMA.FTZ R0, R0, 1.4426950216293334961, R5 ;  /* 0x3fb8aa3b00007823 */ /* 0x000fc80000010005 */
[----:B0-----:R-:W-:Y:S01]  /*3e6e0*/  FADD R8, R7, R0 ;  /* 0x0000000007087221 */ /* 0x001fe20000000000 */
[----:B------:R-:W-:-:S04]  /*3e6f0*/  @P2 IMAD.MOV.U32 R0, RZ, RZ, 0x7f800000 ;  /* 0x7f800000ff002424 */ /* 0x000fc800078e00ff */
[----:B------:R-:W-:-:S05]  /*3e700*/  @P2 FFMA.FTZ R8, R4, R0, +INF ;  /* 0x7f80000004082423 */ /* 0x000fca0000010000 */
[----:B------:R0:W-:Y:S04]  /*3e710*/  STL [R1+0x200], R8 ;  /* 0x0002000801007387 */ /* 0x0001e80000100800 */
[----:B------:R-:W2:Y:S04]  /*3e720*/  LDL.LU R157, [R1+0xf4] ;  /* 0x0000f400019d7983 */ /* 0x000ea80000300800 */
        /* <DEDUP_REMOVED lines=33> */
[----:B------:R-:W-:Y:S01]  /*3e940*/  FMUL R21, R22, 0.25 ;  /* 0x3e80000016157820 */ /* 0x000fe20000400000 */
[----:B------:R-:W-:Y:S01]  /*3e950*/  FMUL R23, R152, 0.25 ;  /* 0x3e80000098177820 */ /* 0x000fe20000400000 */
[C---:B------:R-:W-:Y:S01]  /*3e960*/  FSETP.GEU.AND P4, PT, |R2|.reuse, 1.175494350822287508e-38, PT ;  /* 0x008000000200780b */ /* 0x040fe20003f8e200 */
[----:B------:R-:W-:Y:S01]  /*3e970*/  @P3 FMUL R2, R2, 0.25 ;  /* 0x3e80000002023820 */ /* 0x000fe20000400000 */
[----:B------:R-:W-:Y:S01]  /*3e980*/  FMUL R195, R193, 0.25 ;  /* 0x3e800000c1c37820 */ /* 0x000fe20000400000 */
[----:B------:R-:W-:Y:S01]  /*3e990*/  FSEL R21, R21, R22, P3 ;  /* 0x0000001615157208 */ /* 0x000fe20001800000 */
        /* <DEDUP_REMOVED lines=9> */
[----:B------:R-:W-:Y:S01]  /*3ea30*/  @!P4 FMUL R2, R2, 16777216 ;  /* 0x4b8000000202c820 */ /* 0x000fe20000400000 */
[----:B------:R-:W-:Y:S01]  /*3ea40*/  FSEL R193, R193, R191, P3 ;  /* 0x000000bfc1c17208 */ /* 0x000fe20001800000 */
[----:B------:R-:W-:Y:S01]  /*3ea50*/  FMUL R191, R189, 0.25 ;  /* 0x3e800000bdbf7820 */ /* 0x000fe20000400000 */
[----:B------:R-:W-:Y:S01]  /*3ea60*/  FSEL R153, R153, R154, P3 ;  /* 0x0000009a99997208 */ /* 0x000fe20001800000 */
[----:B------:R-:W-:Y:S01]  /*3ea70*/  @!P4 FMUL R196, R196, 16777216 ;  /* 0x4b800000c4c4c820 */ /* 0x000fe20000400000 */
[----:B------:R-:W-:Y:S01]  /*3ea80*/  FSEL R194, R194, R192, P3 ;  /* 0x000000c0c2c27208 */ /* 0x000fe20001800000 */
[----:B------:R-:W1:Y:S01]  /*3ea90*/  MUFU.RCP R2, R2 ;  /* 0x0000000200027308 */ /* 0x000e620000001000 */
[----:B------:R-:W-:Y:S01]  /*3eaa0*/  FMUL R192, R190, 0.25 ;  /* 0x3e800000bec07820 */ /* 0x000fe20000400000 */
[----:B------:R-:W-:Y:S01]  /*3eab0*/  FSEL R191, R191, R189, P3 ;  /* 0x000000bdbfbf7208 */ /* 0x000fe20001800000 */
[----:B------:R-:W-:Y:S01]  /*3eac0*/  FMUL R189, R188, 0.25 ;  /* 0x3e800000bcbd7820 */ /* 0x000fe20000400000 */
[----:B------:R-:W-:Y:S01]  /*3ead0*/  @!P4 FMUL R194, R194, 16777216 ;  /* 0x4b800000c2c2c820 */ /* 0x000fe20000400000 */
[----:B------:R-:W-:Y:S01]  /*3eae0*/  @!P4 FMUL R193, R193, 16777216 ;  /* 0x4b800000c1c1c820 */ /* 0x000fe20000400000 */
[----:B------:R-:W-:Y:S01]  /*3eaf0*/  FSEL R192, R192, R190, P3 ;  /* 0x000000bec0c07208 */ /* 0x000fe20001800000 */
[----:B------:R-:W-:Y:S01]  /*3eb00*/  FMUL R190, R218, 0.25 ;  /* 0x3e800000dabe7820 */ /* 0x000fe20000400000 */
[----:B------:R-:W-:Y:S01]  /*3eb10*/  FSEL R189, R189, R188, P3 ;  /* 0x000000bcbdbd7208 */ /* 0x000fe20001800000 */
[----:B------:R-:W-:Y:S01]  /*3eb20*/  FMUL R188, R215, 0.25 ;  /* 0x3e800000d7bc7820 */ /* 0x000fe20000400000 */
[----:B------:R-:W-:Y:S01]  /*3eb30*/  FMUL R0, R214, 0.25 ;  /* 0x3e800000d6007820 */ /* 0x000fe20000400000 */
[----:B------:R-:W-:Y:S01]  /*3eb40*/  @!P4 FMUL R192, R192, 16777216 ;  /* 0x4b800000c0c0c820 */ /* 0x000fe20000400000 */
[----:B------:R-:W-:Y:S01]  /*3eb50*/  FSEL R190, R190, R218, P3 ;  /* 0x000000dabebe7208 */ /* 0x000fe20001800000 */
[----:B------:R-:W-:Y:S01]  /*3eb60*/  @!P4 FMUL R191, R191, 16777216 ;  /* 0x4b800000bfbfc820 */ /* 0x000fe20000400000 */
[----:B------:R-:W-:Y:S01]  /*3eb70*/  FSEL R188, R188, R215, P3 ;  /* 0x000000d7bcbc7208 */ /* 0x000fe20001800000 */
[----:B------:R-:W-:Y:S01]  /*3eb80*/  @!P4 FMUL R189, R189, 16777216 ;  /* 0x4b800000bdbdc820 */ /* 0x000fe20000400000 */
[----:B------:R-:W-:Y:S01]  /*3eb90*/  FSEL R0, R0, R214, P3 ;  /* 0x000000d600007208 */ /* 0x000fe20001800000 */
[C---:B-1----:R-:W-:Y:S01]  /*3eba0*/  FMUL R20, R2.reuse, R196 ;  /* 0x000000c402147220 */ /* 0x042fe20000400000 */
[C---:B0-----:R-:W-:Y:S01]  /*3ebb0*/  FMUL R8, R2.reuse, R194 ;  /* 0x000000c202087220 */ /* 0x041fe20000400000 */
[----:B------:R-:W-:Y:S01]  /*3ebc0*/  FMUL R193, R2, R193 ;  /* 0x000000c102c17220 */ /* 0x000fe20000400000 */
[----:B------:R-:W-:Y:S01]  /*3ebd0*/  @!P4 FMUL R190, R190, 16777216 ;  /* 0x4b800000bebec820 */ /* 0x000fe20000400000 */
[----:B------:R-:W-:Y:S01]  /*3ebe0*/  @!P4 FMUL R188, R188, 16777216 ;  /* 0x4b800000bcbcc820 */ /* 0x000fe20000400000 */
[----:B------:R0:W-:Y:S01]  /*3ebf0*/  STL [R1+0x14], R20 ;  /* 0x0000141401007387 */ /* 0x0001e20000100800 */
[----:B------:R-:W-:Y:S01]  /*3ec00*/  @!P4 FMUL R0, R0, 16777216 ;  /* 0x4b8000000000c820 */ /* 0x000fe20000400000 */
[C---:B------:R-:W-:Y:S01]  /*3ec10*/  FMUL R190, R2.reuse, R190 ;  /* 0x000000be02be7220 */ /* 0x040fe20000400000 */
[----:B------:R-:W-:Y:S01]  /*3ec20*/  @!P4 FMUL R195, R195, 16777216 ;  /* 0x4b800000c3c3c820 */ /* 0x000fe20000400000 */
[----:B------:R1:W-:Y:S01]  /*3ec30*/  STL [R1+0x34], R8 ;  /* 0x0000340801007387 */ /* 0x0003e20000100800 */
[C---:B------:R-:W-:Y:S01]  /*3ec40*/  FMUL R0, R2.reuse, R0 ;  /* 0x0000000002007220 */ /* 0x040fe20000400000 */
[----:B------:R-:W-:Y:S01]  /*3ec50*/  FMUL R14, R15, 0.25 ;  /* 0x3e8000000f0e7820 */ /* 0x000fe20000400000 */
[----:B------:R-:W-:Y:S01]  /*3ec60*/  FMUL R252, R2, R195 ;  /* 0x000000c302fc7220 */ /* 0x000fe20000400000 */
[----:B------:R-:W-:Y:S01]  /*3ec70*/  STL [R1+0x24], R193 ;  /* 0x000024c101007387 */ /* 0x000fe20000100800 */
[----:B------:R-:W-:Y:S01]  /*3ec80*/  FMUL R19, R200, 0.25 ;  /* 0x3e800000c8137820 */ /* 0x000fe20000400000 */
[----:B0-----:R-:W-:Y:S01]  /*3ec90*/  FMUL R20, R2, R192 ;  /* 0x000000c002147220 */ /* 0x001fe20000400000 */
[----:B------:R-:W-:Y:S01]  /*3eca0*/  FMUL R18, R201, 0.25 ;  /* 0x3e800000c9127820 */ /* 0x000fe20000400000 */
[----:B------:R-:W-:Y:S01]  /*3ecb0*/  FMUL R17, R202, 0.25 ;  /* 0x3e800000ca117820 */ /* 0x000fe20000400000 */
[----:B------:R-:W-:Y:S01]  /*3ecc0*/  FSEL R14, R14, R15, P3 ;  /* 0x0000000f0e0e7208 */ /* 0x000fe20001800000 */
[----:B-1----:R-:W-:Y:S01]  /*3ecd0*/  FMUL R8, R2, R191 ;  /* 0x000000bf02087220 */ /* 0x002fe20000400000 */
[----:B------:R0:W-:Y:S01]  /*3ece0*/  STL [R1+0x40], R20 ;  /* 0x0000401401007387 */ /* 0x0001e20000100800 */
[----:B------:R-:W-:Y:S01]  /*3ecf0*/  FMUL R16, R203, 0.25 ;  /* 0x3e800000cb107820 */ /* 0x000fe20000400000 */
[----:B------:R-:W-:Y:S01]  /*3ed00*/  FMUL R15, R204, 0.25 ;  /* 0x3e800000cc0f7820 */ /* 0x000fe20000400000 */
[----:B------:R-:W-:Y:S01]  /*3ed10*/  FMUL R13, R205, 0.25 ;  /* 0x3e800000cd0d7820 */ /* 0x000fe20000400000 */
[----:B------:R1:W-:Y:S01]  /*3ed20*/  STL [R1+0x30], R8 ;  /* 0x0000300801007387 */ /* 0x0003e20000100800 */
[----:B------:R-:W-:Y:S01]  /*3ed30*/  FSEL R19, R19, R200, P3 ;  /* 0x000000c813137208 */ /* 0x000fe20001800000 */
[----:B------:R-:W-:Y:S01]  /*3ed40*/  FMUL R12, R206, 0.25 ;  /* 0x3e800000ce0c7820 */ /* 0x000fe20000400000 */
[----:B------:R-:W-:Y:S01]  /*3ed50*/  FSEL R18, R18, R201, P3 ;  /* 0x000000c912127208 */ /* 0x000fe20001800000 */
[----:B------:R4:W-:Y:S01]  /*3ed60*/  STL [R1+0x44], R190 ;  /* 0x000044be01007387 */ /* 0x0009e20000100800 */
[----:B------:R-:W-:Y:S01]  /*3ed70*/  FMUL R11, R207, 0.25 ;  /* 0x3e800000cf0b7820 */ /* 0x000fe20000400000 */
[----:B0-----:R-:W-:Y:S01]  /*3ed80*/  FMUL R20, R2, R189 ;  /* 0x000000bd02147220 */ /* 0x001fe20000400000 */
[----:B------:R-:W-:Y:S01]  /*3ed90*/  FSEL R17, R17, R202, P3 ;  /* 0x000000ca11117208 */ /* 0x000fe20001800000 */
[----:B------:R-:W-:Y:S01]  /*3eda0*/  FMUL R10, R208, 0.25 ;  /* 0x3e800000d00a7820 */ /* 0x000fe20000400000 */
[----:B------:R-:W-:Y:S01]  /*3edb0*/  FSEL R16, R16, R203, P3 ;  /* 0x000000cb10107208 */ /* 0x000fe20001800000 */
[----:B-1----:R-:W-:Y:S01]  /*3edc0*/  FMUL R8, R2, R188 ;  /* 0x000000bc02087220 */ /* 0x002fe20000400000 */
[----:B------:R0:W-:Y:S01]  /*3edd0*/  STL [R1+0x20], R20 ;  /* 0x0000201401007387 */ /* 0x0001e20000100800 */
[----:B------:R-:W-:Y:S01]  /*3ede0*/  FMUL R9, R209, 0.25 ;  /* 0x3e800000d1097820 */ /* 0x000fe20000400000 */
[----:B------:R-:W-:Y:S01]  /*3edf0*/  FSEL R15, R15, R204, P3 ;  /* 0x000000cc0f0f7208 */ /* 0x000fe20001800000 */
[----:B------:R-:W-:Y:S01]  /*3ee00*/  FMUL R7, R210, 0.25 ;  /* 0x3e800000d2077820 */ /* 0x000fe20000400000 */
[----:B------:R-:W4:Y:S01]  /*3ee10*/  LDL.LU R188, [R1+0xc] ;  /* 0x00000c0001bc7983 */ /* 0x000f220000300800 */
[----:B------:R-:W-:Y:S01]  /*3ee20*/  FSEL R13, R13, R205, P3 ;  /* 0x000000cd0d0d7208 */ /* 0x000fe20001800000 */
[----:B------:R-:W-:Y:S01]  /*3ee30*/  FMUL R6, R211, 0.25 ;  /* 0x3e800000d3067820 */ /* 0x000fe20000400000 */
[----:B------:R-:W-:Y:S01]  /*3ee40*/  FSEL R12, R12, R206, P3 ;  /* 0x000000ce0c0c7208 */ /* 0x000fe20001800000 */
[----:B------:R-:W-:Y:S01]  /*3ee50*/  FMUL R5, R212, 0.25 ;  /* 0x3e800000d4057820 */ /* 0x000fe20000400000 */
[----:B------:R-:W-:Y:S01]  /*3ee60*/  FSETP.NEU.AND P2, PT, R4, RZ, PT ;  /* 0x000000ff0400720b */ /* 0x000fe20003f4d000 */
[----:B------:R-:W-:Y:S01]  /*3ee70*/  @!P4 FMUL R21, R21, 16777216 ;  /* 0x4b8000001515c820 */ /* 0x000fe20000400000 */
[----:B------:R-:W-:Y:S01]  /*3ee80*/  @!P4 FMUL R22, R22, 16777216 ;  /* 0x4b8000001616c820 */ /* 0x000fe20000400000 */
[----:B------:R-:W-:Y:S01]  /*3ee90*/  @!P4 FMUL R23, R23, 16777216 ;  /* 0x4b8000001717c820 */ /* 0x000fe20000400000 */
[----:B------:R-:W-:Y:S01]  /*3eea0*/  @!P4 FMUL R152, R152, 16777216 ;  /* 0x4b8000009898c820 */ /* 0x000fe20000400000 */
[----:B--2---:R-:W-:Y:S01]  /*3eeb0*/  FMUL R154, R157, 0.25 ;  /* 0x3e8000009d9a7820 */ /* 0x004fe20000400000 */
[----:B---3--:R-:W-:-:S04]  /*3eec0*/  FMUL R155, R156, 0.25 ;  /* 0x3e8000009c9b7820 */ /* 0x008fc80000400000 */
[----:B------:R-:W-:Y:S01]  /*3eed0*/  FSEL R154, R154, R157, P3 ;  /* 0x0000009d9a9a7208 */ /* 0x000fe20001800000 */
[----:B------:R-:W-:Y:S01]  /*3eee0*/  STL [R1+0x8], R8 ;  /* 0x0000080801007387 */ /* 0x000fe20000100800 */
[----:B------:R-:W-:Y:S01]  /*3eef0*/  FSEL R11, R11, R207, P3 ;  /* 0x000000cf0b0b7208 */ /* 0x000fe20001800000 */
[----:B------:R-:W-:Y:S01]  /*3ef00*/  FMUL R4, R213, 0.25 ;  /* 0x3e800000d5047820 */ /* 0x000fe20000400000 */
[----:B------:R-:W-:Y:S01]  /*3ef10*/  FSEL R155, R155, R156, P3 ;  /* 0x0000009c9b9b7208 */ /* 0x000fe20001800000 */
[----:B----4-:R-:W-:Y:S01]  /*3ef20*/  FMUL R156, R159, 0.25 ;  /* 0x3e8000009f9c7820 */ /* 0x010fe20000400000 */
[----:B------:R-:W2:Y:S01]  /*3ef30*/  LDL.LU R189, [R1+0x1c] ;  /* 0x00001c0001bd7983 */ /* 0x000ea20000300800 */
[----:B------:R-:W-:Y:S01]  /*3ef40*/  FMUL R157, R158, 0.25 ;  /* 0x3e8000009e9d7820 */ /* 0x000fe20000400000 */
[----:B------:R-:W-:Y:S01]  /*3ef50*/  FSEL R10, R10, R208, P3 ;  /* 0x000000d00a0a7208 */ /* 0x000fe20001800000 */
[----:B------:R-:W-:Y:S01]  /*3ef60*/  @!P4 FMUL R11, R11, 16777216 ;  /* 0x4b8000000b0bc820 */ /* 0x000fe20000400000 */
[----:B------:R-:W-:Y:S01]  /*3ef70*/  FSEL R156, R156, R159, P3 ;  /* 0x0000009f9c9c7208 */ /* 0x000fe20001800000 */
[----:B------:R-:W-:Y:S01]  /*3ef80*/  @!P4 FMUL R12, R12, 16777216 ;  /* 0x4b8000000c0cc820 */ /* 0x000fe20000400000 */
[----:B------:R-:W-:Y:S01]  /*3ef90*/  FSEL R157, R157, R158, P3 ;  /* 0x0000009e9d9d7208 */ /* 0x000fe20001800000 */
[----:B------:R-:W-:Y:S01]  /*3efa0*/  FMUL R158, R161, 0.25 ;  /* 0x3e800000a19e7820 */ /* 0x000fe20000400000 */
[----:B------:R1:W-:Y:S01]  /*3efb0*/  STL [R1+0x4], R0 ;  /* 0x0000040001007387 */ /* 0x0003e20000100800 */
[----:B------:R-:W-:Y:S01]  /*3efc0*/  FMUL R159, R160, 0.25 ;  /* 0x3e800000a09f7820 */ /* 0x000fe20000400000 */
[----:B------:R-:W-:Y:S01]  /*3efd0*/  FSEL R9, R9, R209, P3 ;  /* 0x000000d109097208 */ /* 0x000fe20001800000 */
[----:B------:R-:W-:Y:S01]  /*3efe0*/  @!P4 FMUL R10, R10, 16777216 ;  /* 0x4b8000000a0ac820 */ /* 0x000fe20000400000 */
[----:B------:R-:W-:Y:S01]  /*3eff0*/  FSEL R158, R158, R161, P3 ;  /* 0x000000a19e9e7208 */ /* 0x000fe20001800000 */
[----:B------:R-:W3:Y:S01]  /*3f000*/  LDL.LU R190, [R1+0x18] ;  /* 0x0000180001be7983 */ /* 0x000ee20000300800 */
[----:B------:R-:W-:Y:S01]  /*3f010*/  FSEL R159, R159, R160, P3 ;  /* 0x000000a09f9f7208 */ /* 0x000fe20001800000 */
[----:B------:R-:W-:Y:S01]  /*3f020*/  FMUL R160, R163, 0.25 ;  /* 0x3e800000a3a07820 */ /* 0x000fe20000400000 */
[----:B------:R-:W-:Y:S01]  /*3f030*/  FSEL R7, R7, R210, P3 ;  /* 0x000000d207077208 */ /* 0x000fe20001800000 */
[----:B------:R-:W-:Y:S01]  /*3f040*/  FMUL R161, R162, 0.25 ;  /* 0x3e800000a2a17820 */ /* 0x000fe20000400000 */
[----:B------:R-:W4:Y:S01]  /*3f050*/  LDL.LU R191, [R1+0x2c] ;  /* 0x00002c0001bf7983 */ /* 0x000f220000300800 */
[----:B------:R-:W-:Y:S01]  /*3f060*/  FSEL R6, R6, R211, P3 ;  /* 0x000000d306067208 */ /* 0x000fe20001800000 */
[----:B------:R-:W-:Y:S01]  /*3f070*/  @!P4 FMUL R9, R9, 16777216 ;  /* 0x4b8000000909c820 */ /* 0x000fe20000400000 */
[----:B------:R-:W-:Y:S01]  /*3f080*/  FSEL R160, R160, R163, P3 ;  /* 0x000000a3a0a07208 */ /* 0x000fe20001800000 */
[----:B------:R-:W3:Y:S01]  /*3f090*/  LDL.LU R192, [R1+0x28] ;  /* 0x0000280001c07983 */ /* 0x000ee20000300800 */
[----:B------:R-:W-:Y:S01]  /*3f0a0*/  FSEL R161, R161, R162, P3 ;  /* 0x000000a2a1a17208 */ /* 0x000fe20001800000 */
[----:B------:R-:W-:Y:S01]  /*3f0b0*/  FMUL R162, R165, 0.25 ;  /* 0x3e800000a5a27820 */ /* 0x000fe20000400000 */
[----:B------:R-:W-:Y:S01]  /*3f0c0*/  FMUL R163, R164, 0.25 ;  /* 0x3e800000a4a37820 */ /* 0x000fe20000400000 */
[----:B------:R-:W4:Y:S01]  /*3f0d0*/  LDL.LU R193, [R1+0x3c] ;  /* 0x00003c0001c17983 */ /* 0x000f220000300800 */
[----:B------:R-:W-:Y:S01]  /*3f0e0*/  FSEL R5, R5, R212, P3 ;  /* 0x000000d405057208 */ /* 0x000fe20001800000 */
[----:B------:R-:W-:Y:S01]  /*3f0f0*/  @!P4 FMUL R6, R6, 16777216 ;  /* 0x4b8000000606c820 */ /* 0x000fe20000400000 */
[----:B------:R-:W-:Y:S01]  /*3f100*/  FSEL R162, R162, R165, P3 ;  /* 0x000000a5a2a27208 */ /* 0x000fe20001800000 */
[----:B------:R-:W4:Y:S01]  /*3f110*/  LDL.LU R194, [R1+0x38] ;  /* 0x0000380001c27983 */ /* 0x000f220000300800 */
        /* <DEDUP_REMOVED lines=11> */
[----:B------:R-:W-:Y:S01]  /*3f1d0*/  @!P4 FMUL R4, R4, 16777216 ;  /* 0x4b8000000404c820 */ /* 0x000fe20000400000 */
[----:B------:R-:W-:Y:S01]  /*3f1e0*/  @!P4 FMUL R7, R7, 16777216 ;  /* 0x4b8000000707c820 */ /* 0x000fe20000400000 */
[----:B------:R-:W-:Y:S01]  /*3f1f0*/  FMUL R5, R2, R5 ;  /* 0x0000000502057220 */ /* 0x000fe20000400000 */
[----:B------:R-:W-:Y:S01]  /*3f200*/  FSEL R166, R166, R169, P3 ;  /* 0x000000a9a6a67208 */ /* 0x000fe20001800000 */
[----:B------:R-:W-:Y:S01]  /*3f210*/  FMUL R6, R2, R6 ;  /* 0x0000000602067220 */ /* 0x000fe20000400000 */
[----:B------:R-:W-:Y:S01]  /*3f220*/  FSEL R167, R167, R168, P3 ;  /* 0x000000a8a7a77208 */ /* 0x000fe20001800000 */
[----:B------:R-:W-:Y:S01]  /*3f230*/  FMUL R168, R171, 0.25 ;  /* 0x3e800000aba87820 */ /* 0x000fe20000400000 */
[----:B------:R-:W-:Y:S01]  /*3f240*/  FMUL R169, R170, 0.25 ;  /* 0x3e800000aaa97820 */ /* 0x000fe20000400000 */
[C---:B0-----:R-:W-:Y:S01]  /*3f250*/  FMUL R20, R2.reuse, R4 ;  /* 0x0000000402147220 */ /* 0x041fe20000400000 */
[----:B------:R-:W-:Y:S01]  /*3f260*/  FMUL R7, R2, R7 ;  /* 0x0000000702077220 */ /* 0x000fe20000400000 */
[----:B------:R-:W-:Y:S01]  /*3f270*/  @!P4 FMUL R13, R13, 16777216 ;  /* 0x4b8000000d0dc820 */ /* 0x000fe20000400000 */
[----:B------:R-:W-:Y:S01]  /*3f280*/  FSEL R168, R168, R171, P3 ;  /* 0x000000aba8a87208 */ /* 0x000fe20001800000 */
[----:B------:R-:W-:Y:S01]  /*3f290*/  @!P4 FMUL R14, R14, 16777216 ;  /* 0x4b8000000e0ec820 */ /* 0x000fe20000400000 */
[----:B------:R-:W-:Y:S01]  /*3f2a0*/  FSEL R169, R169, R170, P3 ;  /* 0x000000aaa9a97208 */ /* 0x000fe20001800000 */
[----:B------:R-:W-:Y:S01]  /*3f2b0*/  FMUL R170, R173, 0.25 ;  /* 0x3e800000adaa7820 */ /* 0x000fe20000400000 */
[----:B------:R-:W-:Y:S01]  /*3f2c0*/  FMUL R171, R172, 0.25 ;  /* 0x3e800000acab7820 */ /* 0x000fe20000400000 */
[----:B------:R-:W-:Y:S01]  /*3f2d0*/  @!P4 FMUL R15, R15, 16777216 ;  /* 0x4b8000000f0fc820 */ /* 0x000fe20000400000 */
[----:B------:R-:W-:Y:S01]  /*3f2e0*/  @!P4 FMUL R16, R16, 16777216 ;  /* 0x4b8000001010c820 */ /* 0x000fe20000400000 */
        /* <DEDUP_REMOVED lines=141> */
[----:B-1----:R-:W-:Y:S01]  /*3fbc0*/  FMUL R0, R188, 0.25 ;  /* 0x3e800000bc007820 */ /* 0x002fe20000400000 */
[----:B------:R-:W-:Y:S01]  /*3fbd0*/  @!P4 FMUL R60, R60, 16777216 ;  /* 0x4b8000003c3cc820 */ /* 0x000fe20000400000 */
[----:B------:R-:W-:Y:S01]  /*3fbe0*/  FSEL R72, R198, R72, P3 ;  /* 0x00000048c6487208 */ /* 0x000fe20001800000 */
[----:B------:R-:W-:Y:S01]  /*3fbf0*/  FMUL R198, R76, 0.25 ;  /* 0x3e8000004cc67820 */ /* 0x000fe20000400000 */
[----:B------:R-:W-:Y:S01]  /*3fc00*/  FSEL R73, R197, R73, P3 ;  /* 0x00000049c5497208 */ /* 0x000fe20001800000 */
[----:B------:R-:W-:Y:S01]  /*3fc10*/  FMUL R197, R77, 0.25 ;  /* 0x3e8000004dc57820 */ /* 0x000fe20000400000 */
[----:B--2---:R-:W-:-:S02]  /*3fc20*/  FMUL R4, R189, 0.25 ;  /* 0x3e800000bd047820 */ /* 0x004fc40000400000 */
[----:B------:R-:W-:Y:S01]  /*3fc30*/  FSEL R76, R198, R76, P3 ;  /* 0x0000004cc64c7208 */ /* 0x000fe20001800000 */
[----:B------:R-:W-:Y:S01]  /*3fc40*/  FMUL R198, R80, 0.25 ;  /* 0x3e80000050c67820 */ /* 0x000fe20000400000 */
[----:B------:R-:W-:Y:S01]  /*3fc50*/  FSEL R77, R197, R77, P3 ;  /* 0x0000004dc54d7208 */ /* 0x000fe20001800000 */
[----:B------:R-:W-:Y:S01]  /*3fc60*/  FMUL R197, R81, 0.25 ;  /* 0x3e80000051c57820 */ /* 0x000fe20000400000 */
[----:B------:R-:W-:Y:S01]  /*3fc70*/  FSEL R4, R4, R189, P0 ;  /* 0x000000bd04047208 */ /* 0x000fe20000000000 */
[----:B------:R-:W-:Y:S01]  /*3fc80*/  @!P4 FMUL R65, R65, 16777216 ;  /* 0x4b8000004141c820 */ /* 0x000fe20000400000 */
        /* <DEDUP_REMOVED lines=16> */
[----:B---3--:R-:W-:Y:S01]  /*3fd90*/  FMUL R189, R192, 0.25 ;  /* 0x3e800000c0bd7820 */ /* 0x008fe20000400000 */
[----:B----4-:R-:W-:Y:S01]  /*3fda0*/  FMUL R188, R191, 0.25 ;  /* 0x3e800000bfbc7820 */ /* 0x010fe20000400000 */
        /* <DEDUP_REMOVED lines=86> */
[----:B------:R-:W-:Y:S01]  /*40310*/  @!P4 FMUL R116, R116, 16777216 ;  /* 0x4b8000007474c820 */ /* 0x000fe20000400000 */
[----:B------:R-:W-:Y:S01]  /*40320*/  FSEL R149, R197, R149, P3 ;  /* 0x00000095c5957208 */ /* 0x000fe20001800000 */
[----:B------:R-:W2:Y:S01]  /*40330*/  LDL.LU R198, [R1+0x5c] ;  /* 0x00005c0001c67983 */ /* 0x000ea20000300800 */
[----:B------:R-:W-:Y:S01]  /*40340*/  @!P4 FMUL R121, R121, 16777216 ;  /* 0x4b8000007979c820 */ /* 0x000fe20000400000 */
[----:B------:R-:W-:Y:S01]  /*40350*/  @!P4 FMUL R120, R120, 16777216 ;  /* 0x4b8000007878c820 */ /* 0x000fe20000400000 */
[----:B------:R-:W-:Y:S01]  /*40360*/  @!P4 FMUL R125, R125, 16777216 ;  /* 0x4b8000007d7dc820 */ /* 0x000fe20000400000 */
[----:B------:R-:W3:Y:S01]  /*40370*/  LDL.LU R197, [R1+0x58] ;  /* 0x0000580001c57983 */ /* 0x000ee20000300800 */
[----:B------:R-:W-:Y:S01]  /*40380*/  @!P4 FMUL R124, R124, 16777216 ;  /* 0x4b8000007c7cc820 */ /* 0x000fe20000400000 */
[----:B------:R-:W-:Y:S01]  /*40390*/  @!P4 FMUL R129, R129, 16777216 ;  /* 0x4b8000008181c820 */ /* 0x000fe20000400000 */
[----:B------:R-:W-:Y:S01]  /*403a0*/  @!P4 FMUL R128, R128, 16777216 ;  /* 0x4b8000008080c820 */ /* 0x000fe20000400000 */
[----:B------:R-:W4:Y:S01]  /*403b0*/  LDL.LU R8, [R1+0x6c] ;  /* 0x00006c0001087983 */ /* 0x000f220000300800 */
[----:B------:R-:W-:Y:S01]  /*403c0*/  @!P4 FMUL R133, R133, 16777216 ;  /* 0x4b8000008585c820 */ /* 0x000fe20000400000 */
[----:B------:R-:W-:Y:S01]  /*403d0*/  @!P4 FMUL R132, R132, 16777216 ;  /* 0x4b8000008484c820 */ /* 0x000fe20000400000 */
[----:B------:R-:W-:Y:S01]  /*403e0*/  @!P4 FMUL R137, R137, 16777216 ;  /* 0x4b8000008989c820 */ /* 0x000fe20000400000 */
[----:B------:R-:W2:Y:S01]  /*403f0*/  LDL.LU R216, [R1+0x68] ;  /* 0x0000680001d87983 */ /* 0x000ea20000300800 */
[----:B------:R-:W-:Y:S01]  /*40400*/  @!P4 FMUL R136, R136, 16777216 ;  /* 0x4b8000008888c820 */ /* 0x000fe20000400000 */
[----:B------:R-:W-:Y:S01]  /*40410*/  @!P4 FMUL R141, R141, 16777216 ;  /* 0x4b8000008d8dc820 */ /* 0x000fe20000400000 */
[----:B------:R-:W-:Y:S01]  /*40420*/  @!P4 FMUL R140, R140, 16777216 ;  /* 0x4b8000008c8cc820 */ /* 0x000fe20000400000 */
[----:B------:R-:W4:Y:S01]  /*40430*/  LDL.LU R200, [R1+0x7c] ;  /* 0x00007c0001c87983 */ /* 0x000f220000300800 */
[----:B------:R-:W-:Y:S01]  /*40440*/  @!P4 FMUL R145, R145, 16777216 ;  /* 0x4b8000009191c820 */ /* 0x000fe20000400000 */
[----:B------:R-:W-:Y:S01]  /*40450*/  @!P4 FMUL R144, R144, 16777216 ;  /* 0x4b8000009090c820 */ /* 0x000fe20000400000 */
[----:B------:R-:W-:Y:S01]  /*40460*/  @!P4 FMUL R149, R149, 16777216 ;  /* 0x4b8000009595c820 */ /* 0x000fe20000400000 */
[----:B------:R-:W4:Y:S01]  /*40470*/  LDL.LU R201, [R1+0x78] ;  /* 0x0000780001c97983 */ /* 0x000f220000300800 */
[----:B------:R-:W-:-:S03]  /*40480*/  @!P4 FMUL R148, R148, 16777216 ;  /* 0x4b8000009494c820 */ /* 0x000fc60000400000 */
        /* <DEDUP_REMOVED lines=48> */
[----:B---3--:R-:W-:-:S05]  /*40790*/  FMUL R195, R197, 0.25 ;  /* 0x3e800000c5c37820 */ /* 0x008fca0000400000 */
[----:B------:R-:W-:Y:S01]  /*407a0*/  FSEL R195, R195, R197, P0 ;  /* 0x000000c5c3c37208 */ /* 0x000fe20000000000 */
[----:B--2---:R-:W-:-:S05]  /*407b0*/  FMUL R197, R216, 0.25 ;  /* 0x3e800000d8c57820 */ /* 0x004fca0000400000 */
[----:B------:R-:W-:Y:S01]  /*407c0*/  FSEL R197, R197, R216, P0 ;  /* 0x000000d8c5c57208 */ /* 0x000fe20000000000 */
[----:B----4-:R-:W-:-:S05]  /*407d0*/  FMUL R216, R218, 0.25 ;  /* 0x3e800000dad87820 */ /* 0x010fca0000400000 */
[----:B------:R-:W-:Y:S01]  /*407e0*/  FSEL R216, R216, R218, P0 ;  /* 0x000000dad8d87208 */ /* 0x000fe20000000000 */
[----:B------:R-:W-:-:S05]  /*407f0*/  FMUL R218, R219, 0.25 ;  /* 0x3e800000dbda7820 */ /* 0x000fca0000400000 */
        /* <DEDUP_REMOVED lines=89> */
[----:B------:R-:W-:Y:S01]  /*40d90*/  FMUL R250, R50, 0.25 ;  /* 0x3e80000032fa7820 */ /* 0x000fe20000400000 */
[----:B------:R-:W-:Y:S04]  /*40da0*/  STL [R1+0x2244], R20 ;  /* 0x0022441401007387 */ /* 0x000fe80000100800 */
[----:B------:R-:W-:Y:S01]  /*40db0*/  FSEL R50, R250, R50, P0 ;  /* 0x00000032fa327208 */ /* 0x000fe20000000000 */
[----:B------:R-:W-:Y:S01]  /*40dc0*/  STL [R1+0x2248], R5 ;  /* 0x0022480501007387 */ /* 0x000fe20000100800 */
[----:B------:R-:W-:-:S03]  /*40dd0*/  FMUL R250, R55, 0.25 ;  /* 0x3e80000037fa7820 */ /* 0x000fc60000400000 */
[----:B------:R0:W-:Y:S04]  /*40de0*/  STL [R1+0x224c], R6 ;  /* 0x00224c0601007387 */ /* 0x0001e80000100800 */
[----:B------:R1:W-:Y:S01]  /*40df0*/  STL [R1+0x2250], R7 ;  /* 0x0022500701007387 */ /* 0x0003e20000100800 */
[----:B------:R-:W-:Y:S01]  /*40e00*/  FSEL R55, R250, R55, P0 ;  /* 0x00000037fa377208 */ /* 0x000fe20000000000 */
[----:B------:R-:W-:Y:S02]  /*40e10*/  FMUL R250, R54, 0.25 ;  /* 0x3e80000036fa7820 */ /* 0x000fe40000400000 */
[----:B0-----:R-:W2:Y:S03]  /*40e20*/  LDL.LU R6, [R1+0x14] ;  /* 0x0000140001067983 */ /* 0x001ea60000300800 */
[----:B------:R-:W-:Y:S01]  /*40e30*/  FSEL R54, R250, R54, P0 ;  /* 0x00000036fa367208 */ /* 0x000fe20000000000 */
[----:B------:R-:W-:Y:S01]  /*40e40*/  FMUL R250, R59, 0.25 ;  /* 0x3e8000003bfa7820 */ /* 0x000fe20000400000 */
[----:B------:R-:W-:Y:S01]  /*40e50*/  FMUL R194, R198, 0.25 ;  /* 0x3e800000c6c27820 */ /* 0x000fe20000400000 */
[C---:B------:R-:W-:Y:S01]  /*40e60*/  FMUL R9, R2.reuse, R9 ;  /* 0x0000000902097220 */ /* 0x040fe20000400000 */
[C---:B------:R-:W-:Y:S01]  /*40e70*/  FMUL R10, R2.reuse, R10 ;  /* 0x0000000a020a7220 */ /* 0x040fe20000400000 */
[----:B------:R-:W-:Y:S01]  /*40e80*/  FMUL R11, R2, R11 ;  /* 0x0000000b020b7220 */ /* 0x000fe20000400000 */
[----:B------:R-:W-:Y:S01]  /*40e90*/  FSEL R59, R250, R59, P0 ;  /* 0x0000003bfa3b7208 */ /* 0x000fe20000000000 */
[----:B------:R-:W-:Y:S01]  /*40ea0*/  FMUL R250, R58, 0.25 ;  /* 0x3e8000003afa7820 */ /* 0x000fe20000400000 */
[C---:B------:R-:W-:Y:S01]  /*40eb0*/  FMUL R12, R2.reuse, R12 ;  /* 0x0000000c020c7220 */ /* 0x040fe20000400000 */
        /* <DEDUP_REMOVED lines=161> */
[----:B------:R-:W-:Y:S01]  /*418d0*/  FSEL R194, R194, R198, P0 ;  /* 0x000000c6c2c27208 */ /* 0x000fe20000000000 */
[----:B------:R-:W-:Y:S01]  /*418e0*/  FMUL R198, R200, 0.25 ;  /* 0x3e800000c8c67820 */ /* 0x000fe20000400000 */
[C---:B------:R-:W-:Y:S01]  /*418f0*/  FMUL R144, R2.reuse, R144 ;  /* 0x0000009002907220 */ /* 0x040fe20000400000 */
[----:B------:R-:W-:Y:S01]  /*41900*/  FMUL R149, R2, R149 ;  /* 0x0000009502957220 */ /* 0x000fe20000400000 */
[----:B------:R-:W-:Y:S01]  /*41910*/  FSEL R115, R250, R115, P0 ;  /* 0x00000073fa737208 */ /* 0x000fe20000000000 */
[----:B------:R-:W-:Y:S01]  /*41920*/  FMUL R250, R114, 0.25 ;  /* 0x3e80000072fa7820 */ /* 0x000fe20000400000 */
[----:B------:R-:W-:Y:S01]  /*41930*/  FSEL R198, R198, R200, P0 ;  /* 0x000000c8c6c67208 */ /* 0x000fe20000000000 */
[----:B------:R-:W-:Y:S01]  /*41940*/  FMUL R200, R201, 0.25 ;  /* 0x3e800000c9c87820 */ /* 0x000fe20000400000 */
[----:B------:R-:W-:Y:S01]  /*41950*/  FSETP.GEU.AND P3, PT, |R3|, 1.175494350822287508e-38, PT ;  /* 0x008000000300780b */ /* 0x000fe20003f6e200 */
[----:B------:R-:W3:Y:S01]  /*41960*/  LDL.LU R5, [R1+0x24] ;  /* 0x0000240001057983 */ /* 0x000ee20000300800 */
[----:B------:R-:W-:Y:S01]  /*41970*/  FSEL R114, R250, R114, P0 ;  /* 0x00000072fa727208 */ /* 0x000fe20000000000 */
[----:B------:R-:W-:Y:S01]  /*41980*/  FMUL R250, R119, 0.25 ;  /* 0x3e80000077fa7820 */ /* 0x000fe20000400000 */
[----:B------:R-:W-:Y:S01]  /*41990*/  FSEL R200, R200, R201, P0 ;  /* 0x000000c9c8c87208 */ /* 0x000fe20000000000 */
[----:B------:R-:W-:Y:S01]  /*419a0*/  FMUL R201, R202, 0.25 ;  /* 0x3e800000cac97820 */ /* 0x000fe20000400000 */
[----:B------:R-:W-:Y:S01]  /*419b0*/  FMUL R2, R2, R148 ;  /* 0x0000009402027220 */ /* 0x000fe20000400000 */
[----:B------:R-:W-:Y:S01]  /*419c0*/  @P0 FMUL R3, R3, 0.25 ;  /* 0x3e80000003030820 */ /* 0x000fe20000400000 */
[----:B------:R-:W-:Y:S01]  /*419d0*/  FSEL R119, R250, R119, P0 ;  /* 0x00000077fa777208 */ /* 0x000fe20000000000 */
[----:B------:R-:W-:Y:S01]  /*419e0*/  FMUL R250, R118, 0.25 ;  /* 0x3e80000076fa7820 */ /* 0x000fe20000400000 */
[----:B------:R-:W-:Y:S01]  /*419f0*/  FSEL R201, R201, R202, P0 ;  /* 0x000000cac9c97208 */ /* 0x000fe20000000000 */
[----:B------:R-:W-:Y:S01]  /*41a00*/  FMUL R202, R203, 0.25 ;  /* 0x3e800000cbca7820 */ /* 0x000fe20000400000 */
[----:B------:R-:W4:Y:S02]  /*41a10*/  LDL.LU R20, [R1+0x30] ;  /* 0x0000300001147983 */ /* 0x000f240000300800 */
[----:B------:R-:W-:Y:S01]  /*41a20*/  FSEL R118, R250, R118, P0 ;  /* 0x00000076fa767208 */ /* 0x000fe20000000000 */
[----:B------:R-:W-:Y:S01]  /*41a30*/  FMUL R250, R123, 0.25 ;  /* 0x3e8000007bfa7820 */ /* 0x000fe20000400000 */
[----:B------:R-:W-:Y:S01]  /*41a40*/  FSEL R202, R202, R203, P0 ;  /* 0x000000cbcaca7208 */ /* 0x000fe20000000000 */
[----:B------:R-:W-:-:S03]  /*41a50*/  FMUL R203, R204, 0.25 ;  /* 0x3e800000cccb7820 */ /* 0x000fc60000400000 */
        /* <DEDUP_REMOVED lines=23> */
[----:B------:R-:W-:Y:S01]  /*41bd0*/  FMUL R209, R210, 0.25 ;  /* 0x3e800000d2d17820 */ /* 0x000fe20000400000 */
[----:B------:R-:W-:Y:S02]  /*41be0*/  FMUL R148, R190, 0.25 ;  /* 0x3e800000be947820 */ /* 0x000fe40000400000 */
[----:B------:R-:W-:Y:S01]  /*41bf0*/  FSEL R135, R250, R135, P0 ;  /* 0x00000087fa877208 */ /* 0x000fe20000000000 */
[----:B------:R-:W-:Y:S01]  /*41c00*/  FMUL R250, R134, 0.25 ;  /* 0x3e80000086fa7820 */ /* 0x000fe20000400000 */
[----:B------:R-:W-:Y:S01]  /*41c10*/  FSEL R209, R209, R210, P0 ;  /* 0x000000d2d1d17208 */ /* 0x000fe20000000000 */
[----:B------:R-:W-:Y:S01]  /*41c20*/  FMUL R210, R211, 0.25 ;  /* 0x3e800000d3d27820 */ /* 0x000fe20000400000 */
[----:B------:R-:W-:-:S02]  /*41c30*/  FSEL R148, R148, R190, P0 ;  /* 0x000000be94947208 */ /* 0x000fc40000000000 */
[----:B------:R-:W-:Y:S01]  /*41c40*/  FSEL R134, R250, R134, P0 ;  /* 0x00000086fa867208 */ /* 0x000fe20000000000 */
[----:B------:R-:W-:Y:S01]  /*41c50*/  FMUL R250, R139, 0.25 ;  /* 0x3e8000008bfa7820 */ /* 0x000fe20000400000 */
[----:B------:R-:W-:Y:S01]  /*41c60*/  FMUL R190, R193, 0.25 ;  /* 0x3e800000c1be7820 */ /* 0x000fe20000400000 */
[----:B------:R-:W-:Y:S01]  /*41c70*/  FSEL R210, R210, R211, P0 ;  /* 0x000000d3d2d27208 */ /* 0x000fe20000000000 */
[----:B------:R-:W-:Y:S02]  /*41c80*/  FMUL R211, R212, 0.25 ;  /* 0x3e800000d4d37820 */ /* 0x000fe40000400000 */
        /* <DEDUP_REMOVED lines=14> */
[----:B------:R-:W-:-:S02]  /*41d70*/  FSEL R196, R196, R8, P0 ;  /* 0x00000008c4c47208 */ /* 0x000fc40000000000 */
[----:B------:R-:W0:Y:S01]  /*41d80*/  S2R R8, SR_TID.X ;  /* 0x0000000000087919 */ /* 0x000e220000002100 */
[----:B------:R-:W-:Y:S01]  /*41d90*/  FSEL R213, R213, R214, P0 ;  /* 0x000000d6d5d57208 */ /* 0x000fe20000000000 */
[----:B------:R-:W-:Y:S01]  /*41da0*/  FMUL R214, R215, 0.25 ;  /* 0x3e800000d7d67820 */ /* 0x000fe20000400000 */
[----:B------:R-:W-:Y:S01]  /*41db0*/  FSEL R142, R250, R142, P0 ;  /* 0x0000008efa8e7208 */ /* 0x000fe20000000000 */
[----:B------:R-:W-:Y:S01]  /*41dc0*/  FMUL R250, R147, 0.25 ;  /* 0x3e80000093fa7820 */ /* 0x000fe20000400000 */
[----:B------:R-:W-:Y:S02]  /*41dd0*/  @!P3 FMUL R3, R3, 16777216 ;  /* 0x4b8000000303b820 */ /* 0x000fe40000400000 */
[----:B------:R-:W-:Y:S01]  /*41de0*/  FSEL R214, R214, R215, P0 ;  /* 0x000000d7d6d67208 */ /* 0x000fe20000000000 */
[----:B------:R-:W-:Y:S01]  /*41df0*/  FMUL R215, R251, 0.25 ;  /* 0x3e800000fbd77820 */ /* 0x000fe20000400000 */
[----:B------:R-:W-:Y:S01]  /*41e00*/  FSEL R147, R250, R147, P0 ;  /* 0x00000093fa937208 */ /* 0x000fe20000000000 */
[----:B------:R-:W-:Y:S01]  /*41e10*/  FMUL R250, R146, 0.25 ;  /* 0x3e80000092fa7820 */ /* 0x000fe20000400000 */
[----:B------:R-:W1:Y:S02]  /*41e20*/  MUFU.RCP R3, R3 ;  /* 0x0000000300037308 */ /* 0x000e640000001000 */
[----:B------:R-:W-:Y:S01]  /*41e30*/  FSEL R215, R215, R251, P0 ;  /* 0x000000fbd7d77208 */ /* 0x000fe20000000000 */
[----:B------:R-:W-:Y:S01]  /*41e40*/  FMUL R251, R151, 0.25 ;  /* 0x3e80000097fb7820 */ /* 0x000fe20000400000 */
[----:B------:R-:W-:Y:S01]  /*41e50*/  FSEL R146, R250, R146, P0 ;  /* 0x00000092fa927208 */ /* 0x000fe20000000000 */
[----:B------:R-:W-:-:S03]  /*41e60*/  FMUL R250, R150, 0.25 ;  /* 0x3e80000096fa7820 */ /* 0x000fc60000400000 */
[----:B------:R-:W-:Y:S02]  /*41e70*/  FSEL R151, R251, R151, P0 ;  /* 0x00000097fb977208 */ /* 0x000fe40000000000 */
[----:B------:R-:W-:Y:S01]  /*41e80*/  FSEL R150, R250, R150, P0 ;  /* 0x00000096fa967208 */ /* 0x000fe20000000000 */
[----:B------:R-:W-:Y:S01]  /*41e90*/  @!P3 FMUL R199, R199, 16777216 ;  /* 0x4b800000c7c7b820 */ /* 0x000fe20000400000 */
        /* <DEDUP_REMOVED lines=127> */
[C---:B-1----:R-:W-:Y:S01]  /*42690*/  FMUL R199, R3.reuse, R199 ;  /* 0x000000c703c77220 */ /* 0x042fe20000400000 */
[C---:B------:R-:W-:Y:S01]  /*426a0*/  FMUL R0, R3.reuse, R0 ;  /* 0x0000000003007220 */ /* 0x040fe20000400000 */
        /* <DEDUP_REMOVED lines=125> */
[----:B------:R-:W-:Y:S01]  /*42e80*/  FMUL R250, R3, R150 ;  /* 0x0000009603fa7220 */ /* 0x000fe20000400000 */
[----:B--2---:R-:W-:Y:S01]  /*42e90*/  F2FP.SATFINITE.E4M3.F32.PACK_AB_MERGE_C R150, R252, R6, RZ ;  /* 0x00000006fc96723e */ /* 0x004fe200048070ff */
[C---:B0-----:R-:W-:Y:S01]  /*42ea0*/  IMAD.SHL.U32 R3, R8.reuse, 0x8, RZ ;  /* 0x0000000808037824 */ /* 0x041fe200078e00ff */
[----:B------:R-:W-:-:S02]  /*42eb0*/  LOP3.LUT R251, R8, 0x7, RZ, 0xc0, !PT ;  /* 0x0000000708fb7812 */ /* 0x000fc400078ec0ff */
[----:B------:R-:W-:Y:S02]  /*42ec0*/  LOP3.LUT R6, R8, 0x8, RZ, 0xc0, !PT ;  /* 0x0000000808067812 */ /* 0x000fe400078ec0ff */
[----:B------:R-:W-:Y:S01]  /*42ed0*/  LOP3.LUT R252, R3, 0x380, RZ, 0xc0, !PT ;  /* 0x0000038003fc7812 */ /* 0x000fe200078ec0ff */
[----:B------:R-:W-:Y:S02]  /*42ee0*/  IMAD.SHL.U32 R7, R251, 0x10, RZ ;  /* 0x00000010fb077824 */ /* 0x000fe400078e00ff */
[----:B------:R-:W-:-:S05]  /*42ef0*/  IMAD R3, R6, 0x80, R217 ;  /* 0x0000008006037824 */ /* 0x000fca00078e02d9 */
[----:B------:R-:W-:Y:S02]  /*42f00*/  IADD3 R3, R7, R3, R252 ;  /* 0x0000000307037210 */ /* 0x000fe40007ffe0fc */
[----:B------:R-:W0:Y:S01]  /*42f10*/  S2R R252, SR_TID.X ;  /* 0x0000000000fc7919 */ /* 0x000e220000002100 */
[----:B------:R-:W-:Y:S02]  /*42f20*/  IMAD.SHL.U32 R7, R8, 0x4, RZ ;  /* 0x0000000408077824 */ /* 0x000fe400078e00ff */
[----:B------:R-:W-:-:S03]  /*42f30*/  IMAD R251, R251, 0x8, R217 ;  /* 0x00000008fbfb7824 */ /* 0x000fc600078e02d9 */
[----:B------:R-:W-:-:S05]  /*42f40*/  LOP3.LUT R7, R7, 0xc0, RZ, 0xc0, !PT ;  /* 0x000000c007077812 */ /* 0x000fca00078ec0ff */
[----:B------:R-:W-:Y:S02]  /*42f50*/  IMAD.IADD R251, R7, 0x1, R251 ;  /* 0x0000000107fb7824 */ /* 0x000fe400078e02fb */
[----:B------:R-:W-:-:S05]  /*42f60*/  IMAD.SHL.U32 R7, R8, 0x2, RZ ;  /* 0x0000000208077824 */ /* 0x000fca00078e00ff */
[----:B------:R-:W-:Y:S02]  /*42f70*/  LOP3.LUT R7, R7, 0xf8, RZ, 0xc0, !PT ;  /* 0x000000f807077812 */ /* 0x000fe400078ec0ff */
[----:B------:R-:W-:Y:S02]  /*42f80*/  LEA.HI R251, R6, R251, RZ, 0x1f ;  /* 0x000000fb06fb7211 */ /* 0x000fe400078ff8ff */
[----:B0-----:R-:W-:-:S05]  /*42f90*/  LOP3.LUT R252, R252, 0x7f, RZ, 0xc0, !PT ;  /* 0x0000007ffcfc7812 */ /* 0x001fca00078ec0ff */
[----:B------:R-:W-:Y:S02]  /*42fa0*/  IMAD R8, R252, 0x10, R217 ;  /* 0x00000010fc087824 */ /* 0x000fe400078e02d9 */
[----:B------:R-:W-:Y:S01]  /*42fb0*/  IMAD.IADD R217, R217, 0x1, R7 ;  /* 0x00000001d9d97824 */ /* 0x000fe200078e0207 */
[----:B------:R-:W2:Y:S04]  /*42fc0*/  LDL.LU R252, [R1+0x8] ;  /* 0x0000080001fc7983 */ /* 0x000ea80000300800 */
[----:B------:R-:W2:Y:S04]  /*42fd0*/  LDL.LU R7, [R1+0x2250] ;  /* 0x0022500001077983 */ /* 0x000ea80000300800 */
[----:B------:R0:W-:Y:S01]  /*42fe0*/  STL [R1+0x10], R217 ;  /* 0x000010d901007387 */ /* 0x0001e20000100800 */
[----:B------:R-:W-:-:S03]  /*42ff0*/  F2FP.SATFINITE.E4M3.F32.PACK_AB_MERGE_C R0, R0, R199, RZ ;  /* 0x000000c70000723e */ /* 0x000fc600048070ff */
[----:B0-----:R-:W2:Y:S04]  /*43000*/  LDL.LU R217, [R1+0x4] ;  /* 0x0000040001d97983 */ /* 0x001ea80000300800 */
[----:B------:R-:W2:Y:S04]  /*43010*/  LDL.LU R6, [R1+0x224c] ;  /* 0x00224c0001067983 */ /* 0x000ea80000300800 */
[----:B------:R0:W-:Y:S04]  /*43020*/  STL [R1+0xc], R251 ;  /* 0x00000cfb01007387 */ /* 0x0001e80000100800 */
[----:B0-----:R-:W2:Y:S04]  /*43030*/  LDL.LU R251, [R1+0x44] ;  /* 0x0000440001fb7983 */ /* 0x001ea80000300800 */
[----:B------:R-:W3:Y:S01]  /*43040*/  LDL.LU R199, [R1+0x34] ;  /* 0x0000340001c77983 */ /* 0x000ee20000300800 */
[----:B------:R-:W-:Y:S01]  /*43050*/  F2FP.SATFINITE.E4M3.F32.PACK_AB_MERGE_C R4, R4, R148, RZ ;  /* 0x000000940404723e */ /* 0x000fe200048070ff */
[----:B------:R-:W-:Y:S01]  /*43060*/  BAR.SYNC.DEFER_BLOCKING 0x0 ;  /* 0x0000000000007b1d */ /* 0x000fe20000010000 */
[----:B---3--:R-:W-:-:S05]  /*43070*/  F2FP.SATFINITE.E4M3.F32.PACK_AB_MERGE_C R199, R199, R5, RZ ;  /* 0x00000005c7c7723e */ /* 0x008fca00048070ff */
[----:B------:R-:W3:Y:S04]  /*43080*/  LDL.LU R5, [R1+0x2248] ;  /* 0x0022480001057983 */ /* 0x000ee80000300800 */
[----:B------:R-:W4:Y:S01]  /*43090*/  LDL.LU R148, [R1+0x40] ;  /* 0x0000400001947983 */ /* 0x000f220000300800 */
[----:B------:R-:W-:Y:S02]  /*430a0*/  F2FP.SATFINITE.E4M3.F32.PACK_AB_MERGE_C R188, R188, R189, RZ ;  /* 0x000000bdbcbc723e */ /* 0x000fe400048070ff */
[----:B----4-:R-:W-:Y:S02]  /*430b0*/  F2FP.SATFINITE.E4M3.F32.PACK_AB_MERGE_C R148, R148, R20, RZ ;  /* 0x000000149494723e */ /* 0x010fe400048070ff */
[----:B------:R-:W3:Y:S04]  /*430c0*/  LDL.LU R20, [R1+0x2244] ;  /* 0x0022440001147983 */ /* 0x000ee80000300800 */
[----:B------:R-:W4:Y:S01]  /*430d0*/  LDL.LU R189, [R1+0x20] ;  /* 0x0000200001bd7983 */ /* 0x000f220000300800 */
[----:B------:R-:W-:-:S02]  /*430e0*/  F2FP.SATFINITE.E4M3.F32.PACK_AB_MERGE_C R190, R190, R191, RZ ;  /* 0x000000bfbebe723e */ /* 0x000fc400048070ff */
[----:B--2---:R-:W-:Y:S02]  /*430f0*/  F2FP.SATFINITE.E4M3.F32.PACK_AB_MERGE_C R6, R6, R7, RZ ;  /* 0x000000070606723e */ /* 0x004fe400048070ff */
[----:B------:R-:W-:Y:S02]  /*43100*/  F2FP.SATFINITE.E4M3.F32.PACK_AB_MERGE_C R191, R252, R217, RZ ;  /* 0x000000d9fcbf723e */ /* 0x000fe400048070ff */
[----:B------:R-:W-:Y:S02]  /*43110*/  F2FP.SATFINITE.E4M3.F32.PACK_AB_MERGE_C R192, R192, R193, RZ ;  /* 0x000000c1c0c0723e */ /* 0x000fe400048070ff */
[----:B------:R-:W-:Y:S02]  /*43120*/  F2FP.SATFINITE.E4M3.F32.PACK_AB_MERGE_C R194, R194, R195, RZ ;  /* 0x000000c3c2c2723e */ /* 0x000fe400048070ff */
[----:B------:R-:W-:Y:S02]  /*43130*/  F2FP.SATFINITE.E4M3.F32.PACK_AB_MERGE_C R196, R196, R197, RZ ;  /* 0x000000c5c4c4723e */ /* 0x000fe400048070ff */
[----:B------:R-:W-:-:S02]  /*43140*/  LOP3.LUT R0, R0, 0xffff, RZ, 0xc0, !PT ;  /* 0x0000ffff00007812 */ /* 0x000fc400078ec0ff */
[----:B------:R-:W-:Y:S02]  /*43150*/  LOP3.LUT R7, R4, 0xffff, RZ, 0xc0, !PT ;  /* 0x0000ffff04077812 */ /* 0x000fe400078ec0ff */
[----:B------:R-:W-:Y:S02]  /*43160*/  LOP3.LUT R188, R188, 0xffff, RZ, 0xc0, !PT ;  /* 0x0000ffffbcbc7812 */ /* 0x000fe400078ec0ff */
[----:B------:R-:W-:Y:S02]  /*43170*/  F2FP.SATFINITE.E4M3.F32.PACK_AB_MERGE_C R13, R13, R14, RZ ;  /* 0x0000000e0d0d723e */ /* 0x000fe400048070ff */
[----:B------:R-:W-:Y:S02]  /*43180*/  F2FP.SATFINITE.E4M3.F32.PACK_AB_MERGE_C R22, R22, R23, RZ ;  /* 0x000000171616723e */ /* 0x000fe400048070ff */
[----:B------:R-:W-:Y:S02]  /*43190*/  LOP3.LUT R150, R150, 0xffff, RZ, 0xc0, !PT ;  /* 0x0000ffff96967812 */ /* 0x000fe400078ec0ff */
[----:B------:R-:W-:-:S02]  /*431a0*/  LOP3.LUT R199, R199, 0xffff, RZ, 0xc0, !PT ;  /* 0x0000ffffc7c77812 */ /* 0x000fc400078ec0ff */
[----:B------:R-:W-:Y:S02]  /*431b0*/  LOP3.LUT R148, R148, 0xffff, RZ, 0xc0, !PT ;  /* 0x0000ffff94947812 */ /* 0x000fe400078ec0ff */
[----:B------:R-:W-:Y:S02]  /*431c0*/  LOP3.LUT R191, R191, 0xffff, RZ, 0xc0, !PT ;  /* 0x0000ffffbfbf7812 */ /* 0x000fe400078ec0ff */
[----:B------:R-:W-:Y:S02]  /*431d0*/  LOP3.LUT R192, R192, 0xffff, RZ, 0xc0, !PT ;  /* 0x0000ffffc0c07812 */ /* 0x000fe400078ec0ff */
[----:B------:R-:W-:Y:S02]  /*431e0*/  LOP3.LUT R6, R6, 0xffff, RZ, 0xc0, !PT ;  /* 0x0000ffff06067812 */ /* 0x000fe400078ec0ff */
[----:B------:R-:W-:Y:S02]  /*431f0*/  LOP3.LUT R196, R196, 0xffff, RZ, 0xc0, !PT ;  /* 0x0000ffffc4c47812 */ /* 0x000fe400078ec0ff */
[----:B------:R-:W-:-:S02]  /*43200*/  PRMT R23, R188, 0x3340, R1 ;  /* 0x00003340bc177816 */ /* 0x000fc40000000001 */
[----:B------:R-:W-:Y:S02]  /*43210*/  PRMT R14, R0, 0x3340, R7 ;  /* 0x00003340000e7816 */ /* 0x000fe40000000007 */
[----:B------:R-:W-:Y:S02]  /*43220*/  F2FP.SATFINITE.E4M3.F32.PACK_AB_MERGE_C R11, R11, R12, RZ ;  /* 0x0000000c0b0b723e */ /* 0x000fe400048070ff */
[----:B------:R-:W-:Y:S02]  /*43230*/  F2FP.SATFINITE.E4M3.F32.PACK_AB_MERGE_C R15, R15, R16, RZ ;  /* 0x000000100f0f723e */ /* 0x000fe400048070ff */
[----:B------:R-:W-:Y:S02]  /*43240*/  F2FP.SATFINITE.E4M3.F32.PACK_AB_MERGE_C R9, R9, R10, RZ ;  /* 0x0000000a0909723e */ /* 0x000fe400048070ff */
[----:B------:R-:W-:Y:S02]  /*43250*/  F2FP.SATFINITE.E4M3.F32.PACK_AB_MERGE_C R19, R19, R21, RZ ;  /* 0x000000151313723e */ /* 0x000fe400048070ff */
[----:B------:R-:W-:-:S02]  /*43260*/  F2FP.SATFINITE.E4M3.F32.PACK_AB_MERGE_C R152, R152, R153, RZ ;  /* 0x000000999898723e */ /* 0x000fc400048070ff */
[----:B------:R-:W-:Y:S02]  /*43270*/  F2FP.SATFINITE.E4M3.F32.PACK_AB_MERGE_C R24, R25, R24, RZ ;  /* 0x000000181918723e */ /* 0x000fe400048070ff */
[----:B------:R-:W-:Y:S02]  /*43280*/  F2FP.SATFINITE.E4M3.F32.PACK_AB_MERGE_C R26, R27, R26, RZ ;  /* 0x0000001a1b1a723e */ /* 0x000fe400048070ff */
[----:B------:R-:W-:Y:S02]  /*43290*/  PRMT R10, R148, 0x3340, R1 ;  /* 0x00003340940a7816 */ /* 0x000fe40000000001 */
[----:B------:R-:W-:Y:S02]  /*432a0*/  PRMT R21, R150, 0x3340, R199 ;  /* 0x0000334096157816 */ /* 0x000fe400000000c7 */
[----:B------:R-:W-:Y:S02]  /*432b0*/  F2FP.SATFINITE.E4M3.F32.PACK_AB_MERGE_C R201, R201, R202, RZ ;  /* 0x000000cac9c9723e */ /* 0x000fe400048070ff */
[----:B------:R-:W-:-:S02]  /*432c0*/  PRMT R25, R6, 0x3340, R1 ;  /* 0x0000334006197816 */ /* 0x000fc40000000001 */
[----:B------:R-:W-:Y:S02]  /*432d0*/  PRMT R27, R196, 0x3340, R1 ;  /* 0x00003340c41b7816 */ /* 0x000fe40000000001 */
[----:B------:R-:W-:Y:S02]  /*432e0*/  PRMT R14, R14, 0x5410, R23 ;  /* 0x000054100e0e7816 */ /* 0x000fe40000000017 */
[----:B------:R-:W-:Y:S02]  /*432f0*/  F2FP.SATFINITE.E4M3.F32.PACK_AB_MERGE_C R205, R205, R206, RZ ;  /* 0x000000cecdcd723e */ /* 0x000fe400048070ff */
[----:B------:R-:W-:Y:S02]  /*43300*/  LOP3.LUT R23, R11, 0xffff, RZ, 0xc0, !PT ;  /* 0x0000ffff0b177812 */ /* 0x000fe400078ec0ff */
[----:B------:R-:W-:Y:S02]  /*43310*/  LOP3.LUT R202, R15, 0xffff, RZ, 0xc0, !PT ;  /* 0x0000ffff0fca7812 */ /* 0x000fe400078ec0ff */
[----:B------:R-:W-:-:S02]  /*43320*/  LOP3.LUT R206, R22, 0xffff, RZ, 0xc0, !PT ;  /* 0x0000ffff16ce7812 */ /* 0x000fc400078ec0ff */
[----:B------:R-:W-:Y:S02]  /*43330*/  LOP3.LUT R152, R152, 0xffff, RZ, 0xc0, !PT ;  /* 0x0000ffff98987812 */ /* 0x000fe400078ec0ff */
[----:B------:R-:W-:Y:S02]  /*43340*/  PRMT R21, R21, 0x5410, R10 ;  /* 0x0000541015157816 */ /* 0x000fe4000000000a */
[----:B------:R-:W-:Y:S02]  /*43350*/  F2FP.SATFINITE.E4M3.F32.PACK_AB_MERGE_C R203, R203, R204, RZ ;  /* 0x000000cccbcb723e */ /* 0x000fe400048070ff */
[----:B------:R-:W-:Y:S02]  /*43360*/  F2FP.SATFINITE.E4M3.F32.PACK_AB_MERGE_C R218, R218, R219, RZ ;  /* 0x000000dbdada723e */ /* 0x000fe400048070ff */
[----:B------:R-:W-:Y:S02]  /*43370*/  F2FP.SATFINITE.E4M3.F32.PACK_AB_MERGE_C R220, R220, R221, RZ ;  /* 0x000000dddcdc723e */ /* 0x000fe400048070ff */
[----:B------:R-:W-:-:S02]  /*43380*/  F2FP.SATFINITE.E4M3.F32.PACK_AB_MERGE_C R222, R222, R223, RZ ;  /* 0x000000dfdede723e */ /* 0x000fc400048070ff */
[----:B------:R-:W-:Y:S02]  /*43390*/  F2FP.SATFINITE.E4M3.F32.PACK_AB_MERGE_C R17, R17, R18, RZ ;  /* 0x000000121111723e */ /* 0x000fe400048070ff */
[----:B------:R-:W-:Y:S02]  /*433a0*/  F2FP.SATFINITE.E4M3.F32.PACK_AB_MERGE_C R209, R209, R210, RZ ;  /* 0x000000d2d1d1723e */ /* 0x000fe400048070ff */
[----:B------:R-:W-:Y:S02]  /*433b0*/  F2FP.SATFINITE.E4M3.F32.PACK_AB_MERGE_C R211, R211, R212, RZ ;  /* 0x000000d4d3d3723e */ /* 0x000fe400048070ff */
[----:B------:R-:W-:Y:S02]  /*433c0*/  F2FP.SATFINITE.E4M3.F32.PACK_AB_MERGE_C R213, R213, R214, RZ ;  /* 0x000000d6d5d5723e */ /* 0x000fe400048070ff */
[----:B------:R-:W-:Y:S02]  /*433d0*/  PRMT R18, R152, 0x3340, R1 ;  /* 0x0000334098127816 */ /* 0x000fe40000000001 */
[----:B------:R-:W-:-:S02]  /*433e0*/  F2FP.SATFINITE.E4M3.F32.PACK_AB_MERGE_C R198, R198, R200, RZ ;  /* 0x000000c8c6c6723e */ /* 0x000fc400048070ff */
[----:B------:R-:W-:Y:S02]  /*433f0*/  F2FP.SATFINITE.E4M3.F32.PACK_AB_MERGE_C R158, R158, R159, RZ ;  /* 0x0000009f9e9e723e */ /* 0x000fe400048070ff */
[----:B------:R-:W-:Y:S02]  /*43400*/  F2FP.SATFINITE.E4M3.F32.PACK_AB_MERGE_C R30, R31, R30, RZ ;  /* 0x0000001e1f1e723e */ /* 0x000fe400048070ff */
[----:B------:R-:W-:Y:S02]  /*43410*/  F2FP.SATFINITE.E4M3.F32.PACK_AB_MERGE_C R207, R207, R208, RZ ;  /* 0x000000d0cfcf723e */ /* 0x000fe400048070ff */
[----:B------:R-:W-:Y:S02]  /*43420*/  LOP3.LUT R201, R201, 0xffff, RZ, 0xc0, !PT ;  /* 0x0000ffffc9c97812 */ /* 0x000fe400078ec0ff */
[----:B------:R-:W-:Y:S02]  /*43430*/  LOP3.LUT R200, R203, 0xffff, RZ, 0xc0, !PT ;  /* 0x0000ffffcbc87812 */ /* 0x000fe400078ec0ff */
[----:B------:R-:W-:-:S02]  /*43440*/  LOP3.LUT R204, R205, 0xffff, RZ, 0xc0, !PT ;  /* 0x0000ffffcdcc7812 */ /* 0x000fc400078ec0ff */
[----:B------:R-:W-:Y:S02]  /*43450*/  LOP3.LUT R218, R218, 0xffff, RZ, 0xc0, !PT ;  /* 0x0000ffffdada7812 */ /* 0x000fe400078ec0ff */
[----:B------:R-:W-:Y:S02]  /*43460*/  LOP3.LUT R31, R220, 0xffff, RZ, 0xc0, !PT ;  /* 0x0000ffffdc1f7812 */ /* 0x000fe400078ec0ff */
[----:B------:R-:W-:Y:S02]  /*43470*/  LOP3.LUT R222, R222, 0xffff, RZ, 0xc0, !PT ;  /* 0x0000ffffdede7812 */ /* 0x000fe400078ec0ff */
[----:B------:R-:W-:Y:S02]  /*43480*/  F2FP.SATFINITE.E4M3.F32.PACK_AB_MERGE_C R156, R156, R157, RZ ;  /* 0x0000009d9c9c723e */ /* 0x000fe400048070ff */
[----:B------:R-:W-:Y:S02]  /*43490*/  F2FP.SATFINITE.E4M3.F32.PACK_AB_MERGE_C R160, R160, R161, RZ ;  /* 0x000000a1a0a0723e */ /* 0x000fe400048070ff */
[----:B------:R-:W-:-:S02]  /*434a0*/  F2FP.SATFINITE.E4M3.F32.PACK_AB_MERGE_C R172, R172, R173, RZ ;  /* 0x000000adacac723e */ /* 0x000fc400048070ff */
[----:B------:R-:W-:Y:S02]  /*434b0*/  F2FP.SATFINITE.E4M3.F32.PACK_AB_MERGE_C R174, R174, R175, RZ ;  /* 0x000000afaeae723e */ /* 0x000fe400048070ff */
[----:B------:R-:W-:Y:S02]  /*434c0*/  F2FP.SATFINITE.E4M3.F32.PACK_AB_MERGE_C R176, R176, R177, RZ ;  /* 0x000000b1b0b0723e */ /* 0x000fe400048070ff */
[----:B------:R-:W-:Y:S02]  /*434d0*/  F2FP.SATFINITE.E4M3.F32.PACK_AB_MERGE_C R34, R35, R34, RZ ;  /* 0x000000222322723e */ /* 0x000fe400048070ff */
[----:B------:R-:W-:Y:S02]  /*434e0*/  LOP3.LUT R209, R209, 0xffff, RZ, 0xc0, !PT ;  /* 0x0000ffffd1d17812 */ /* 0x000fe400078ec0ff */
[----:B------:R-:W-:Y:S02]  /*434f0*/  LOP3.LUT R208, R211, 0xffff, RZ, 0xc0, !PT ;  /* 0x0000ffffd3d07812 */ /* 0x000fe400078ec0ff */
[----:B------:R-:W-:-:S02]  /*43500*/  LOP3.LUT R210, R213, 0xffff, RZ, 0xc0, !PT ;  /* 0x0000ffffd5d27812 */ /* 0x000fc400078ec0ff */
[----:B------:R-:W-:Y:S02]  /*43510*/  F2FP.SATFINITE.E4M3.F32.PACK_AB_MERGE_C R164, R164, R165, RZ ;  /* 0x000000a5a4a4723e */ /* 0x000fe400048070ff */
[----:B------:R-:W-:Y:S02]  /*43520*/  F2FP.SATFINITE.E4M3.F32.PACK_AB_MERGE_C R166, R166, R167, RZ ;  /* 0x000000a7a6a6723e */ /* 0x000fe400048070ff */
[----:B------:R-:W-:Y:S02]  /*43530*/  F2FP.SATFINITE.E4M3.F32.PACK_AB_MERGE_C R168, R168, R169, RZ ;  /* 0x000000a9a8a8723e */ /* 0x000fe400048070ff */
[----:B------:R-:W-:Y:S02]  /*43540*/  F2FP.SATFINITE.E4M3.F32.PACK_AB_MERGE_C R28, R29, R28, RZ ;  /* 0x0000001c1d1c723e */ /* 0x000fe400048070ff */
[----:B------:R-:W-:Y:S02]  /*43550*/  F2FP.SATFINITE.E4M3.F32.PACK_AB_MERGE_C R44, R45, R44, RZ ;  /* 0x0000002c2d2c723e */ /* 0x000fe400048070ff */
[----:B------:R-:W-:-:S02]  /*43560*/  F2FP.SATFINITE.E4M3.F32.PACK_AB_MERGE_C R70, R71, R70, RZ ;  /* 0x000000464746723e */ /* 0x000fc400048070ff */
[--C-:B------:R-:W-:Y:S02]  /*43570*/  PRMT R11, R204, 0x3340, R1.reuse ;  /* 0x00003340cc0b7816 */ /* 0x100fe40000000001 */
[----:B------:R-:W-:Y:S02]  /*43580*/  PRMT R22, R201, 0x3340, R200 ;  /* 0x00003340c9167816 */ /* 0x000fe400000000c8 */
[----:B------:R-:W-:Y:S02]  /*43590*/  F2FP.SATFINITE.E4M3.F32.PACK_AB_MERGE_C R32, R33, R32, RZ ;  /* 0x000000202120723e */ /* 0x000fe400048070ff */
[----:B------:R-:W-:Y:S02]  /*435a0*/  F2FP.SATFINITE.E4M3.F32.PACK_AB_MERGE_C R40, R41, R40, RZ ;  /* 0x000000282928723e */ /* 0x000fe400048070ff */
[----:B------:R-:W-:Y:S02]  /*435b0*/  F2FP.SATFINITE.E4M3.F32.PACK_AB_MERGE_C R48, R49, R48, RZ ;  /* 0x000000303130723e */ /* 0x000fe400048070ff */
[----:B------:R-:W-:-:S02]  /*435c0*/  PRMT R212, R210, 0x3340, R1 ;  /* 0x00003340d2d47816 */ /* 0x000fc40000000001 */
[----:B------:R-:W-:Y:S02]  /*435d0*/  LOP3.LUT R156, R156, 0xffff, RZ, 0xc0, !PT ;  /* 0x0000ffff9c9c7812 */ /* 0x000fe400078ec0ff */
[----:B------:R-:W-:Y:S02]  /*435e0*/  LOP3.LUT R160, R160, 0xffff, RZ, 0xc0, !PT ;  /* 0x0000ffffa0a07812 */ /* 0x000fe400078ec0ff */
[----:B------:R-:W-:Y:S02]  /*435f0*/  LOP3.LUT R172, R172, 0xffff, RZ, 0xc0, !PT ;  /* 0x0000ffffacac7812 */ /* 0x000fe400078ec0ff */
[----:B------:R-:W-:Y:S02]  /*43600*/  LOP3.LUT R45, R174, 0xffff, RZ, 0xc0, !PT ;  /* 0x0000ffffae2d7812 */ /* 0x000fe400078ec0ff */
[----:B------:R-:W-:Y:S02]  /*43610*/  LOP3.LUT R176, R176, 0xffff, RZ, 0xc0, !PT ;  /* 0x0000ffffb0b07812 */ /* 0x000fe400078ec0ff */
[----:B------:R-:W-:-:S02]  /*43620*/  LOP3.LUT R26, R26, 0xffff, RZ, 0xc0, !PT ;  /* 0x0000ffff1a1a7812 */ /* 0x000fc400078ec0ff */
[----:B------:R-:W-:Y:S02]  /*43630*/  LOP3.LUT R71, R30, 0xffff, RZ, 0xc0, !PT ;  /* 0x0000ffff1e477812 */ /* 0x000fe400078ec0ff */
[----:B------:R-:W-:Y:S02]  /*43640*/  LOP3.LUT R34, R34, 0xffff, RZ, 0xc0, !PT ;  /* 0x0000ffff22227812 */ /* 0x000fe400078ec0ff */
        /* <DEDUP_REMOVED lines=8> */
[----:B------:R-:W-:Y:S02]  /*436d0*/  F2FP.SATFINITE.E4M3.F32.PACK_AB_MERGE_C R238, R238, R239, RZ ;  /* 0x000000efeeee723e */ /* 0x000fe400048070ff */
[----:B------:R-:W-:-:S02]  /*436e0*/  F2FP.SATFINITE.E4M3.F32.PACK_AB_MERGE_C R68, R69, R68, RZ ;  /* 0x000000444544723e */ /* 0x000fc400048070ff */
[----:B------:R-:W-:Y:S02]  /*436f0*/  F2FP.SATFINITE.E4M3.F32.PACK_AB_MERGE_C R72, R73, R72, RZ ;  /* 0x000000484948723e */ /* 0x000fe400048070ff */
[----:B------:R-:W-:Y:S02]  /*43700*/  PRMT R22, R22, 0x5410, R11 ;  /* 0x0000541016167816 */ /* 0x000fe4000000000b */
[----:B------:R-:W-:Y:S02]  /*43710*/  LOP3.LUT R69, R28, 0xffff, RZ, 0xc0, !PT ;  /* 0x0000ffff1c457812 */ /* 0x000fe400078ec0ff */
[----:B------:R-:W-:Y:S02]  /*43720*/  LOP3.LUT R73, R44, 0xffff, RZ, 0xc0, !PT ;  /* 0x0000ffff2c497812 */ /* 0x000fe400078ec0ff */
[----:B------:R-:W-:Y:S02]  /*43730*/  F2FP.SATFINITE.E4M3.F32.PACK_AB_MERGE_C R74, R75, R74, RZ ;  /* 0x0000004a4b4a723e */ /* 0x000fe400048070ff */
[----:B------:R-:W-:-:S02]  /*43740*/  PRMT R41, R172, 0x3340, R45 ;  /* 0x00003340ac297816 */ /* 0x000fc4000000002d */
[----:B------:R-:W-:Y:S02]  /*43750*/  LOP3.LUT R24, R24, 0xffff, RZ, 0xc0, !PT ;  /* 0x0000ffff18187812 */ /* 0x000fe400078ec0ff */
[----:B------:R-:W-:Y:S02]  /*43760*/  LOP3.LUT R32, R32, 0xffff, RZ, 0xc0, !PT ;  /* 0x0000ffff20207812 */ /* 0x000fe400078ec0ff */
[----:B------:R-:W-:Y:S02]  /*43770*/  LOP3.LUT R40, R40, 0xffff, RZ, 0xc0, !PT ;  /* 0x0000ffff28287812 */ /* 0x000fe400078ec0ff */
[----:B------:R-:W-:Y:S02]  /*43780*/  LOP3.LUT R28, R48, 0xffff, RZ, 0xc0, !PT ;  /* 0x0000ffff301c7812 */ /* 0x000fe400078ec0ff */
[----:B------:R-:W-:Y:S02]  /*43790*/  PRMT R44, R34, 0x3340, R1 ;  /* 0x00003340222c7816 */ /* 0x000fe40000000001 */
[----:B------:R-:W-:-:S02]  /*437a0*/  PRMT R51, R26, 0x3340, R71 ;  /* 0x000033401a337816 */ /* 0x000fc40000000047 */
[----:B------:R-:W-:Y:S02]  /*437b0*/  F2FP.SATFINITE.E4M3.F32.PACK_AB_MERGE_C R56, R57, R56, RZ ;  /* 0x000000383938723e */ /* 0x000fe400048070ff */
[----:B------:R-:W-:Y:S02]  /*437c0*/  F2FP.SATFINITE.E4M3.F32.PACK_AB_MERGE_C R60, R61, R60, RZ ;  /* 0x0000003c3d3c723e */ /* 0x000fe400048070ff */
[----:B------:R-:W-:Y:S02]  /*437d0*/  F2FP.SATFINITE.E4M3.F32.PACK_AB_MERGE_C R64, R65, R64, RZ ;  /* 0x000000404140723e */ /* 0x000fe400048070ff */
[----:B------:R-:W-:Y:S02]  /*437e0*/  PRMT R166, R168, 0x3340, R1 ;  /* 0x00003340a8a67816 */ /* 0x000fe40000000001 */
[----:B------:R-:W-:Y:S02]  /*437f0*/  LOP3.LUT R42, R42, 0xffff, RZ, 0xc0, !PT ;  /* 0x0000ffff2a2a7812 */ /* 0x000fe400078ec0ff */
[----:B------:R-:W-:-:S02]  /*43800*/  LOP3.LUT R75, R46, 0xffff, RZ, 0xc0, !PT ;  /* 0x0000ffff2e4b7812 */ /* 0x000fc400078ec0ff */
[----:B------:R-:W-:Y:S02]  /*43810*/  LOP3.LUT R30, R50, 0xffff, RZ, 0xc0, !PT ;  /* 0x0000ffff321e7812 */ /* 0x000fe400078ec0ff */
        /* <DEDUP_REMOVED lines=9> */
[--C-:B------:R-:W-:Y:S02]  /*438b0*/  PRMT R49, R32, 0x3340, R1.reuse ;  /* 0x0000334020317816 */ /* 0x100fe40000000001 */
[----:B------:R-:W-:-:S02]  /*438c0*/  PRMT R53, R28, 0x3340, R1 ;  /* 0x000033401c357816 */ /* 0x000fc40000000001 */
[----:B------:R-:W-:Y:S02]  /*438d0*/  PRMT R50, R24, 0x3340, R69 ;  /* 0x0000334018327816 */ /* 0x000fe40000000045 */
[----:B------:R-:W-:Y:S02]  /*438e0*/  PRMT R48, R40, 0x3340, R73 ;  /* 0x0000334028307816 */ /* 0x000fe40000000049 */
[----:B------:R-:W-:Y:S02]  /*438f0*/  PRMT R51, R51, 0x5410, R44 ;  /* 0x0000541033337816 */ /* 0x000fe4000000002c */
[----:B------:R-:W-:Y:S02]  /*43900*/  PRMT R55, R30, 0x3340, R1 ;  /* 0x000033401e377816 */ /* 0x000fe40000000001 */
[----:B------:R-:W-:Y:S02]  /*43910*/  PRMT R46, R42, 0x3340, R75 ;  /* 0x000033402a2e7816 */ /* 0x000fe4000000004b */
[----:B------:R-:W-:-:S02]  /*43920*/  LOP3.LUT R44, R56, 0xffff, RZ, 0xc0, !PT ;  /* 0x0000ffff382c7812 */ /* 0x000fc400078ec0ff */
[----:B---3--:R-:W-:Y:S02]  /*43930*/  F2FP.SATFINITE.E4M3.F32.PACK_AB_MERGE_C R5, R20, R5, RZ ;  /* 0x000000051405723e */ /* 0x008fe400048070ff */
[----:B------:R-:W-:Y:S01]  /*43940*/  LOP3.LUT R77, R60, 0xffff, RZ, 0xc0, !PT ;  /* 0x0000ffff3c4d7812 */ /* 0x000fe200078ec0ff */
[----:B------:R-:W2:Y:S01]  /*43950*/  LDL.LU R20, [R1+0x2240] ;  /* 0x0022400001147983 */ /* 0x000ea20000300800 */
[----:B------:R-:W-:Y:S02]  /*43960*/  LOP3.LUT R4, R5, 0xffff, RZ, 0xc0, !PT ;  /* 0x0000ffff05047812 */ /* 0x000fe400078ec0ff */
[----:B------:R-:W-:Y:S02]  /*43970*/  LOP3.LUT R5, R194, 0xffff, RZ, 0xc0, !PT ;  /* 0x0000ffffc2057812 */ /* 0x000fe400078ec0ff */
[----:B------:R-:W-:Y:S02]  /*43980*/  PRMT R12, R191, 0x3340, R4 ;  /* 0x00003340bf0c7816 */ /* 0x000fe40000000004 */
[----:B------:R-:W-:-:S02]  /*43990*/  PRMT R16, R192, 0x3340, R5 ;  /* 0x00003340c0107816 */ /* 0x000fc40000000005 */
[----:B------:R-:W-:Y:S02]  /*439a0*/  LOP3.LUT R194, R13, 0xffff, RZ, 0xc0, !PT ;  /* 0x0000ffff0dc27812 */ /* 0x000fe400078ec0ff */
[----:B------:R-:W-:Y:S02]  /*439b0*/  LOP3.LUT R13, R19, 0xffff, RZ, 0xc0, !PT ;  /* 0x0000ffff130d7812 */ /* 0x000fe400078ec0ff */
[----:B------:R-:W-:Y:S02]  /*439c0*/  PRMT R12, R12, 0x5410, R25 ;  /* 0x000054100c0c7816 */ /* 0x000fe40000000019 */
[----:B------:R-:W-:Y:S02]  /*439d0*/  PRMT R10, R16, 0x5410, R27 ;  /* 0x00005410100a7816 */ /* 0x000fe4000000001b */
[----:B------:R-:W-:Y:S02]  /*439e0*/  PRMT R16, R202, 0x3340, R1 ;  /* 0x00003340ca107816 */ /* 0x000fe40000000001 */
[----:B------:R-:W-:-:S02]  /*439f0*/  PRMT R25, R23, 0x3340, R194 ;  /* 0x0000334017197816 */ /* 0x000fc400000000c2 */
[----:B------:R-:W-:Y:S02]  /*43a00*/  PRMT R15, R13, 0x3340, R206 ;  /* 0x000033400d0f7816 */ /* 0x000fe400000000ce */
[----:B------:R-:W-:Y:S02]  /*43a10*/  PRMT R25, R25, 0x5410, R16 ;  /* 0x0000541019197816 */ /* 0x000fe40000000010 */
[----:B------:R-:W-:Y:S02]  /*43a20*/  PRMT R16, R15, 0x5410, R18 ;  /* 0x000054100f107816 */ /* 0x000fe40000000012 */
[----:B------:R-:W-:Y:S02]  /*43a30*/  LOP3.LUT R15, R158, 0xffff, RZ, 0xc0, !PT ;  /* 0x0000ffff9e0f7812 */ /* 0x000fe400078ec0ff */
[----:B------:R-:W-:Y:S02]  /*43a40*/  PRMT R158, R222, 0x3340, R1 ;  /* 0x00003340de9e7816 */ /* 0x000fe40000000001 */
[----:B------:R-:W-:-:S02]  /*43a50*/  PRMT R27, R218, 0x3340, R31 ;  /* 0x00003340da1b7816 */ /* 0x000fc4000000001f */
[----:B------:R-:W-:Y:S02]  /*43a60*/  PRMT R19, R209, 0x3340, R208 ;  /* 0x00003340d1137816 */ /* 0x000fe400000000d0 */
[----:B------:R-:W-:Y:S02]  /*43a70*/  PRMT R27, R27, 0x5410, R158 ;  /* 0x000054101b1b7816 */ /* 0x000fe4000000009e */
[----:B------:R-:W-:Y:S02]  /*43a80*/  PRMT R11, R19, 0x5410, R212 ;  /* 0x00005410130b7816 */ /* 0x000fe400000000d4 */
[----:B------:R-:W-:Y:S02]  /*43a90*/  PRMT R18, R160, 0x3340, R1 ;  /* 0x00003340a0127816 */ /* 0x000fe40000000001 */
[----:B------:R-:W-:Y:S02]  /*43aa0*/  PRMT R29, R156, 0x3340, R15 ;  /* 0x000033409c1d7816 */ /* 0x000fe4000000000f */
[----:B------:R-:W-:-:S02]  /*43ab0*/  PRMT R158, R176, 0x3340, R1 ;  /* 0x00003340b09e7816 */ /* 0x000fc40000000001 */
[----:B------:R-:W-:Y:S02]  /*43ac0*/  PRMT R19, R164, 0x3340, R33 ;  /* 0x00003340a4137816 */ /* 0x000fe40000000021 */
[----:B------:R-:W-:Y:S02]  /*43ad0*/  PRMT R29, R29, 0x5410, R18 ;  /* 0x000054101d1d7816 */ /* 0x000fe40000000012 */
[----:B------:R-:W-:Y:S02]  /*43ae0*/  PRMT R41, R41, 0x5410, R158 ;  /* 0x0000541029297816 */ /* 0x000fe4000000009e */
[----:B------:R-:W-:Y:S02]  /*43af0*/  PRMT R18, R19, 0x5410, R166 ;  /* 0x0000541013127816 */ /* 0x000fe400000000a6 */
[----:B------:R-:W-:Y:S02]  /*43b00*/  LOP3.LUT R158, R64, 0xffff, RZ, 0xc0, !PT ;  /* 0x0000ffff409e7812 */ /* 0x000fe400078ec0ff */
[----:B------:R-:W-:-:S02]  /*43b10*/  F2FP.SATFINITE.E4M3.F32.PACK_AB_MERGE_C R62, R63, R62, RZ ;  /* 0x0000003e3f3e723e */ /* 0x000fc400048070ff */
[----:B------:R-:W-:Y:S02]  /*43b20*/  PRMT R166, R238, 0x3340, R1 ;  /* 0x00003340eea67816 */ /* 0x000fe40000000001 */
[----:B------:R-:W-:Y:S02]  /*43b30*/  PRMT R43, R234, 0x3340, R47 ;  /* 0x00003340ea2b7816 */ /* 0x000fe4000000002f */
[----:B------:R-:W-:Y:S02]  /*43b40*/  LOP3.LUT R72, R72, 0xffff, RZ, 0xc0, !PT ;  /* 0x0000ffff48487812 */ /* 0x000fe400078ec0ff */
[----:B------:R-:W-:Y:S02]  /*43b50*/  LOP3.LUT R81, R76, 0xffff, RZ, 0xc0, !PT ;  /* 0x0000ffff4c517812 */ /* 0x000fe400078ec0ff */
[----:B------:R-:W-:Y:S02]  /*43b60*/  LOP3.LUT R80, R80, 0xffff, RZ, 0xc0, !PT ;  /* 0x0000ffff50507812 */ /* 0x000fe400078ec0ff */
[----:B------:R-:W-:-:S02]  /*43b70*/  F2FP.SATFINITE.E4M3.F32.PACK_AB_MERGE_C R58, R59, R58, RZ ;  /* 0x0000003a3b3a723e */ /* 0x000fc400048070ff */
[----:B------:R-:W-:Y:S02]  /*43b80*/  F2FP.SATFINITE.E4M3.F32.PACK_AB_MERGE_C R66, R67, R66, RZ ;  /* 0x000000424342723e */ /* 0x000fe400048070ff */
[----:B------:R-:W-:Y:S02]  /*43b90*/  LOP3.LUT R74, R74, 0xffff, RZ, 0xc0, !PT ;  /* 0x0000ffff4a4a7812 */ /* 0x000fe400078ec0ff */
[----:B------:R-:W-:Y:S02]  /*43ba0*/  LOP3.LUT R83, R78, 0xffff, RZ, 0xc0, !PT ;  /* 0x0000ffff4e537812 */ /* 0x000fe400078ec0ff */
[----:B------:R-:W-:Y:S02]  /*43bb0*/  LOP3.LUT R82, R82, 0xffff, RZ, 0xc0, !PT ;  /* 0x0000ffff52527812 */ /* 0x000fe400078ec0ff */
[----:B------:R-:W-:Y:S02]  /*43bc0*/  F2FP.SATFINITE.E4M3.F32.PACK_AB_MERGE_C R88, R89, R88, RZ ;  /* 0x000000585958723e */ /* 0x000fe400048070ff */
[----:B------:R-:W-:-:S02]  /*43bd0*/  F2FP.SATFINITE.E4M3.F32.PACK_AB_MERGE_C R92, R93, R92, RZ ;  /* 0x0000005c5d5c723e */ /* 0x000fc400048070ff */
[----:B------:R-:W-:Y:S02]  /*43be0*/  F2FP.SATFINITE.E4M3.F32.PACK_AB_MERGE_C R96, R97, R96, RZ ;  /* 0x000000606160723e */ /* 0x000fe400048070ff */
[----:B------:R-:W-:Y:S02]  /*43bf0*/  PRMT R50, R50, 0x5410, R49 ;  /* 0x0000541032327816 */ /* 0x000fe40000000031 */
[----:B------:R-:W-:Y:S02]  /*43c00*/  PRMT R48, R48, 0x5410, R53 ;  /* 0x0000541030307816 */ /* 0x000fe40000000035 */
[----:B------:R-:W-:Y:S02]  /*43c10*/  F2FP.SATFINITE.E4M3.F32.PACK_AB_MERGE_C R106, R107, R106, RZ ;  /* 0x0000006a6b6a723e */ /* 0x000fe400048070ff */
[----:B------:R-:W-:Y:S02]  /*43c20*/  F2FP.SATFINITE.E4M3.F32.PACK_AB_MERGE_C R110, R111, R110, RZ ;  /* 0x0000006e6f6e723e */ /* 0x000fe400048070ff */
[----:B------:R-:W-:-:S02]  /*43c30*/  F2FP.SATFINITE.E4M3.F32.PACK_AB_MERGE_C R114, R115, R114, RZ ;  /* 0x000000727372723e */ /* 0x000fc400048070ff */
[----:B------:R-:W-:Y:S02]  /*43c40*/  PRMT R49, R46, 0x5410, R55 ;  /* 0x000054102e317816 */ /* 0x000fe40000000037 */
[----:B------:R-:W-:Y:S02]  /*43c50*/  PRMT R53, R158, 0x3340, R1 ;  /* 0x000033409e357816 */ /* 0x000fe40000000001 */
[----:B------:R-:W-:Y:S02]  /*43c60*/  PRMT R56, R44, 0x3340, R77 ;  /* 0x000033402c387816 */ /* 0x000fe4000000004d */
[----:B------:R-:W-:Y:S02]  /*43c70*/  PRMT R43, R43, 0x5410, R166 ;  /* 0x000054102b2b7816 */ /* 0x000fe400000000a6 */
[----:B------:R-:W-:Y:S02]  /*43c80*/  LOP3.LUT R79, R62, 0xffff, RZ, 0xc0, !PT ;  /* 0x0000ffff3e4f7812 */ /* 0x000fe400078ec0ff */
[----:B------:R-:W-:-:S02]  /*43c90*/  PRMT R60, R80, 0x3340, R1 ;  /* 0x00003340503c7816 */ /* 0x000fc40000000001 */
[----:B------:R-:W-:Y:S02]  /*43ca0*/  PRMT R55, R72, 0x3340, R81 ;  /* 0x0000334048377816 */ /* 0x000fe40000000051 */
[----:B------:R-:W-:Y:S02]  /*43cb0*/  F2FP.SATFINITE.E4M3.F32.PACK_AB_MERGE_C R84, R85, R84, RZ ;  /* 0x000000545554723e */ /* 0x000fe400048070ff */
[----:B------:R-:W-:Y:S02]  /*43cc0*/  LOP3.LUT R46, R58, 0xffff, RZ, 0xc0, !PT ;  /* 0x0000ffff3a2e7812 */ /* 0x000fe400078ec0ff */
[----:B------:R-:W-:Y:S02]  /*43cd0*/  LOP3.LUT R166, R66, 0xffff, RZ, 0xc0, !PT ;  /* 0x0000ffff42a67812 */ /* 0x000fe400078ec0ff */
[----:B------:R-:W-:Y:S02]  /*43ce0*/  PRMT R62, R82, 0x3340, R1 ;  /* 0x00003340523e7816 */ /* 0x000fe40000000001 */
[----:B------:R-:W-:-:S02]  /*43cf0*/  PRMT R59, R74, 0x3340, R83 ;  /* 0x000033404a3b7816 */ /* 0x000fc40000000053 */
        /* <DEDUP_REMOVED lines=9> */
[----:B------:R-:W-:Y:S02]  /*43d90*/  PRMT R56, R56, 0x5410, R53 ;  /* 0x0000541038387816 */ /* 0x000fe40000000035 */
[----:B------:R-:W-:Y:S02]  /*43da0*/  LOP3.LUT R106, R106, 0xffff, RZ, 0xc0, !PT ;  /* 0x0000ffff6a6a7812 */ /* 0x000fe400078ec0ff */
[----:B------:R-:W-:-:S02]  /*43db0*/  LOP3.LUT R91, R110, 0xffff, RZ, 0xc0, !PT ;  /* 0x0000ffff6e5b7812 */ /* 0x000fc400078ec0ff */
[----:B------:R-:W-:Y:S02]  /*43dc0*/  LOP3.LUT R114, R114, 0xffff, RZ, 0xc0, !PT ;  /* 0x0000ffff72727812 */ /* 0x000fe400078ec0ff */
[----:B------:R-:W-:Y:S02]  /*43dd0*/  PRMT R53, R55, 0x5410, R60 ;  /* 0x0000541037357816 */ /* 0x000fe4000000003c */
[----:B------:R-:W-:Y:S02]  /*43de0*/  F2FP.SATFINITE.E4M3.F32.PACK_AB_MERGE_C R86, R87, R86, RZ ;  /* 0x000000565756723e */ /* 0x000fe400048070ff */
[----:B------:R-:W-:Y:S02]  /*43df0*/  PRMT R58, R166, 0x3340, R1 ;  /* 0x00003340a63a7816 */ /* 0x000fe40000000001 */
        /* <DEDUP_REMOVED lines=8> */
[----:B------:R-:W-:Y:S02]  /*43e80*/  PRMT R59, R96, 0x3340, R1 ;  /* 0x00003340603b7816 */ /* 0x000fe40000000001 */
[----:B------:R-:W-:Y:S02]  /*43e90*/  PRMT R60, R88, 0x3340, R85 ;  /* 0x00003340583c7816 */ /* 0x000fe40000000055 */
        /* <DEDUP_REMOVED lines=15> */
[----:B------:R-:W-:-:S02]  /*43f90*/  PRMT R58, R98, 0x3340, R1 ;  /* 0x00003340623a7816 */ /* 0x000fc40000000001 */
[----:B------:R-:W-:Y:S02]  /*43fa0*/  PRMT R61, R90, 0x3340, R87 ;  /* 0x000033405a3d7816 */ /* 0x000fe40000000057 */
[----:B------:R-:W-:Y:S02]  /*43fb0*/  PRMT R60, R60, 0x5410, R59 ;  /* 0x000054103c3c7816 */ /* 0x000fe4000000003b */
[----:B------:R-:W-:Y:S02]  /*43fc0*/  LOP3.LUT R136, R136, 0xffff, RZ, 0xc0, !PT ;  /* 0x0000ffff88887812 */ /* 0x000fe400078ec0ff */
[----:B------:R-:W-:Y:S02]  /*43fd0*/  LOP3.LUT R97, R140, 0xffff, RZ, 0xc0, !PT ;  /* 0x0000ffff8c617812 */ /* 0x000fe400078ec0ff */
[----:B------:R-:W-:Y:S02]  /*43fe0*/  LOP3.LUT R144, R144, 0xffff, RZ, 0xc0, !PT ;  /* 0x0000ffff90907812 */ /* 0x000fe400078ec0ff */
[----:B------:R-:W-:-:S02]  /*43ff0*/  PRMT R67, R112, 0x3340, R1 ;  /* 0x0000334070437816 */ /* 0x000fc40000000001 */
[----:B------:R-:W-:Y:S02]  /*44000*/  PRMT R62, R104, 0x3340, R89 ;  /* 0x00003340683e7816 */ /* 0x000fe40000000059 */
[----:B------:R-:W-:Y:S02]  /*44010*/  PRMT R59, R64, 0x5410, R93 ;  /* 0x00005410403b7816 */ /* 0x000fe4000000005d */
[----:B------:R-:W-:Y:S02]  /*44020*/  SHF.R.U32.HI R24, RZ, 0x8, R24 ;  /* 0x00000008ff187819 */ /* 0x000fe40000011618 */
[----:B------:R-:W-:Y:S02]  /*44030*/  SHF.R.U32.HI R69, RZ, 0x8, R69 ;  /* 0x00000008ff457819 */ /* 0x000fe40000011645 */
[----:B------:R-:W-:Y:S02]  /*44040*/  LOP3.LUT R120, R120, 0xffff, RZ, 0xc0, !PT ;  /* 0x0000ffff78787812 */ /* 0x000fe400078ec0ff */
[----:B------:R-:W-:-:S02]  /*44050*/  LOP3.LUT R93, R124, 0xffff, RZ, 0xc0, !PT ;  /* 0x0000ffff7c5d7812 */ /* 0x000fc400078ec0ff */
[----:B------:R-:W-:Y:S02]  /*44060*/  LOP3.LUT R128, R128, 0xffff, RZ, 0xc0, !PT ;  /* 0x0000ffff80807812 */ /* 0x000fe400078ec0ff */
[----:B------:R-:W-:Y:S02]  /*44070*/  SHF.R.U32.HI R32, RZ, 0x8, R32 ;  /* 0x00000008ff207819 */ /* 0x000fe40000011620 */
[----:B------:R-:W-:Y:S02]  /*44080*/  F2FP.SATFINITE.E4M3.F32.PACK_AB_MERGE_C R102, R103, R102, RZ ;  /* 0x000000666766723e */ /* 0x000fe400048070ff */
[----:B------:R-:W-:Y:S02]  /*44090*/  LOP3.LUT R122, R122, 0xffff, RZ, 0xc0, !PT ;  /* 0x0000ffff7a7a7812 */ /* 0x000fe400078ec0ff */
[----:B------:R-:W-:Y:S02]  /*440a0*/  LOP3.LUT R95, R126, 0xffff, RZ, 0xc0, !PT ;  /* 0x0000ffff7e5f7812 */ /* 0x000fe400078ec0ff */
[----:B------:R-:W-:-:S02]  /*440b0*/  LOP3.LUT R130, R130, 0xffff, RZ, 0xc0, !PT ;  /* 0x0000ffff82827812 */ /* 0x000fc400078ec0ff */
[----:B------:R-:W-:Y:S02]  /*440c0*/  LOP3.LUT R138, R138, 0xffff, RZ, 0xc0, !PT ;  /* 0x0000ffff8a8a7812 */ /* 0x000fe400078ec0ff */
[----:B------:R-:W-:Y:S02]  /*440d0*/  LOP3.LUT R99, R142, 0xffff, RZ, 0xc0, !PT ;  /* 0x0000ffff8e637812 */ /* 0x000fe400078ec0ff */
[----:B------:R-:W-:Y:S02]  /*440e0*/  LOP3.LUT R146, R146, 0xffff, RZ, 0xc0, !PT ;  /* 0x0000ffff92927812 */ /* 0x000fe400078ec0ff */
[----:B------:R-:W-:Y:S02]  /*440f0*/  PRMT R61, R61, 0x5410, R58 ;  /* 0x000054103d3d7816 */ /* 0x000fe4000000003a */
[----:B------:R-:W-:Y:S02]  /*44100*/  PRMT R103, R144, 0x3340, R1 ;  /* 0x0000334090677816 */ /* 0x000fe40000000001 */
[----:B------:R-:W-:-:S02]  /*44110*/  PRMT R66, R136, 0x3340, R97 ;  /* 0x0000334088427816 */ /* 0x000fc40000000061 */
[----:B------:R-:W-:Y:S02]  /*44120*/  SHF.R.U32.HI R6, RZ, 0x8, R6 ;  /* 0x00000008ff067819 */ /* 0x000fe40000011606 */
[----:B------:R-:W-:Y:S02]  /*44130*/  PRMT R58, R62, 0x5410, R67 ;  /* 0x000054103e3a7816 */ /* 0x000fe40000000043 */
[----:B------:R-:W-:Y:S02]  /*44140*/  SHF.R.U32.HI R192, RZ, 0x8, R192 ;  /* 0x00000008ffc07819 */ /* 0x000fe400000116c0 */
[----:B------:R-:W-:Y:S02]  /*44150*/  SHF.R.U32.HI R5, RZ, 0x8, R5 ;  /* 0x00000008ff057819 */ /* 0x000fe40000011605 */
[----:B------:R-:W-:Y:S02]  /*44160*/  LOP3.LUT R69, R69, 0xffff, RZ, 0xc0, !PT ;  /* 0x0000ffff45457812 */ /* 0x000fe400078ec0ff */
[----:B------:R-:W-:-:S02]  /*44170*/  LOP3.LUT R24, R24, 0xffff, RZ, 0xc0, !PT ;  /* 0x0000ffff18187812 */ /* 0x000fc400078ec0ff */
[----:B------:R-:W-:Y:S02]  /*44180*/  SHF.R.U32.HI R40, RZ, 0x8, R40 ;  /* 0x00000008ff287819 */ /* 0x000fe40000011628 */
[----:B------:R-:W-:Y:S02]  /*44190*/  SHF.R.U32.HI R73, RZ, 0x8, R73 ;  /* 0x00000008ff497819 */ /* 0x000fe40000011649 */
[----:B------:R-:W-:Y:S02]  /*441a0*/  SHF.R.U32.HI R72, RZ, 0x8, R72 ;  /* 0x00000008ff487819 */ /* 0x000fe40000011648 */
[----:B------:R-:W-:Y:S02]  /*441b0*/  SHF.R.U32.HI R81, RZ, 0x8, R81 ;  /* 0x00000008ff517819 */ /* 0x000fe40000011651 */
[----:B------:R-:W-:Y:S02]  /*441c0*/  F2FP.SATFINITE.E4M3.F32.PACK_AB_MERGE_C R100, R101, R100, RZ ;  /* 0x000000646564723e */ /* 0x000fe400048070ff */
[----:B------:R-:W-:-:S02]  /*441d0*/  PRMT R67, R128, 0x3340, R1 ;  /* 0x0000334080437816 */ /* 0x000fc40000000001 */
[----:B------:R-:W-:Y:S02]  /*441e0*/  PRMT R62, R120, 0x3340, R93 ;  /* 0x00003340783e7816 */ /* 0x000fe4000000005d */
[----:B------:R-:W-:Y:S02]  /*441f0*/  SHF.R.U32.HI R196, RZ, 0x8, R196 ;  /* 0x00000008ffc47819 */ /* 0x000fe400000116c4 */
[----:B------:R-:W-:Y:S02]  /*44200*/  SHF.R.U32.HI R26, RZ, 0x8, R26 ;  /* 0x00000008ff1a7819 */ /* 0x000fe4000001161a */
[----:B------:R-:W-:Y:S02]  /*44210*/  SHF.R.U32.HI R71, RZ, 0x8, R71 ;  /* 0x00000008ff477819 */ /* 0x000fe40000011647 */
[----:B------:R-:W-:Y:S02]  /*44220*/  LOP3.LUT R32, R32, 0xffff, RZ, 0xc0, !PT ;  /* 0x0000ffff20207812 */ /* 0x000fe400078ec0ff */
[----:B------:R-:W-:-:S02]  /*44230*/  PRMT R101, R130, 0x3340, R1 ;  /* 0x0000334082657816 */ /* 0x000fc40000000001 */
[----:B------:R-:W-:Y:S02]  /*44240*/  PRMT R105, R146, 0x3340, R1 ;  /* 0x0000334092697816 */ /* 0x000fe40000000001 */
[----:B------:R-:W-:Y:S02]  /*44250*/  PRMT R64, R122, 0x3340, R95 ;  /* 0x000033407a407816 */ /* 0x000fe4000000005f */
[----:B------:R-:W-:Y:S02]  /*44260*/  PRMT R76, R138, 0x3340, R99 ;  /* 0x000033408a4c7816 */ /* 0x000fe40000000063 */
[----:B------:R-:W-:Y:S02]  /*44270*/  SHF.R.U32.HI R150, RZ, 0x8, R150 ;  /* 0x00000008ff967819 */ /* 0x000fe40000011696 */
[----:B------:R-:W-:Y:S02]  /*44280*/  SHF.R.U32.HI R199, RZ, 0x8, R199 ;  /* 0x00000008ffc77819 */ /* 0x000fe400000116c7 */
[----:B------:R-:W-:-:S02]  /*44290*/  SHF.R.U32.HI R148, RZ, 0x8, R148 ;  /* 0x00000008ff947819 */ /* 0x000fc40000011694 */
[----:B------:R-:W-:Y:S02]  /*442a0*/  SHF.R.U32.HI R34, RZ, 0x8, R34 ;  /* 0x00000008ff227819 */ /* 0x000fe40000011622 */
[----:B------:R-:W-:Y:S02]  /*442b0*/  SHF.R.U32.HI R28, RZ, 0x8, R28 ;  /* 0x00000008ff1c7819 */ /* 0x000fe4000001161c */
[----:B------:R-:W-:Y:S02]  /*442c0*/  PRMT R66, R66, 0x5410, R103 ;  /* 0x0000541042427816 */ /* 0x000fe40000000067 */
[----:B------:R-:W-:Y:S02]  /*442d0*/  SHF.R.U32.HI R0, RZ, 0x8, R0 ;  /* 0x00000008ff007819 */ /* 0x000fe40000011600 */
[----:B------:R-:W-:Y:S02]  /*442e0*/  SHF.R.U32.HI R7, RZ, 0x8, R7 ;  /* 0x00000008ff077819 */ /* 0x000fe40000011607 */
[----:B------:R-:W-:-:S02]  /*442f0*/  LOP3.LUT R6, R6, 0xffff, RZ, 0xc0, !PT ;  /* 0x0000ffff06067812 */ /* 0x000fc400078ec0ff */
[----:B------:R-:W-:Y:S02]  /*44300*/  SHF.R.U32.HI R188, RZ, 0x8, R188 ;  /* 0x00000008ffbc7819 */ /* 0x000fe400000116bc */
[----:B------:R-:W-:Y:S02]  /*44310*/  LOP3.LUT R78, R5, 0xffff, RZ, 0xc0, !PT ;  /* 0x0000ffff054e7812 */ /* 0x000fe400078ec0ff */
[----:B------:R-:W-:Y:S02]  /*44320*/  LOP3.LUT R103, R192, 0xffff, RZ, 0xc0, !PT ;  /* 0x0000ffffc0677812 */ /* 0x000fe400078ec0ff */
[----:B------:R-:W-:Y:S02]  /*44330*/  PRMT R24, R24, 0x3340, R69 ;  /* 0x0000334018187816 */ /* 0x000fe40000000045 */
[----:B------:R-:W-:Y:S02]  /*44340*/  SHF.R.U32.HI R42, RZ, 0x8, R42 ;  /* 0x00000008ff2a7819 */ /* 0x000fe4000001162a */
[----:B------:R-:W-:-:S02]  /*44350*/  SHF.R.U32.HI R75, RZ, 0x8, R75 ;  /* 0x00000008ff4b7819 */ /* 0x000fc4000001164b */
[----:B------:R-:W-:Y:S02]  /*44360*/  LOP3.LUT R73, R73, 0xffff, RZ, 0xc0, !PT ;  /* 0x0000ffff49497812 */ /* 0x000fe400078ec0ff */
[----:B------:R-:W-:Y:S02]  /*44370*/  LOP3.LUT R40, R40, 0xffff, RZ, 0xc0, !PT ;  /* 0x0000ffff28287812 */ /* 0x000fe400078ec0ff */
[----:B------:R-:W-:Y:S02]  /*44380*/  LOP3.LUT R81, R81, 0xffff, RZ, 0xc0, !PT ;  /* 0x0000ffff51517812 */ /* 0x000fe400078ec0ff */
[----:B------:R-:W-:Y:S02]  /*44390*/  LOP3.LUT R72, R72, 0xffff, RZ, 0xc0, !PT ;  /* 0x0000ffff48487812 */ /* 0x000fe400078ec0ff */
[----:B------:R-:W-:Y:S02]  /*443a0*/  PRMT R62, R62, 0x5410, R67 ;  /* 0x000054103e3e7816 */ /* 0x000fe40000000043 */
[----:B------:R-:W-:-:S02]  /*443b0*/  SHF.R.U32.HI R191, RZ, 0x8, R191 ;  /* 0x00000008ffbf7819 */ /* 0x000fc400000116bf */
[----:B------:R-:W-:Y:S02]  /*443c0*/  SHF.R.U32.HI R4, RZ, 0x8, R4 ;  /* 0x00000008ff047819 */ /* 0x000fe40000011604 */
[----:B------:R-:W-:Y:S02]  /*443d0*/  LOP3.LUT R196, R196, 0xffff, RZ, 0xc0, !PT ;  /* 0x0000ffffc4c47812 */ /* 0x000fe400078ec0ff */
[----:B------:R-:W-:Y:S02]  /*443e0*/  LOP3.LUT R71, R71, 0xffff, RZ, 0xc0, !PT ;  /* 0x0000ffff47477812 */ /* 0x000fe400078ec0ff */
[----:B------:R-:W-:Y:S02]  /*443f0*/  LOP3.LUT R26, R26, 0xffff, RZ, 0xc0, !PT ;  /* 0x0000ffff1a1a7812 */ /* 0x000fe400078ec0ff */
[----:B------:R-:W-:Y:S02]  /*44400*/  PRMT R69, R32, 0x3340, R1 ;  /* 0x0000334020457816 */ /* 0x000fe40000000001 */
[----:B------:R-:W-:-:S02]  /*44410*/  SHF.R.U32.HI R106, RZ, 0x8, R106 ;  /* 0x00000008ff6a7819 */ /* 0x000fc4000001166a */
[----:B------:R-:W-:Y:S02]  /*44420*/  SHF.R.U32.HI R91, RZ, 0x8, R91 ;  /* 0x00000008ff5b7819 */ /* 0x000fe4000001165b */
[----:B------:R-:W-:Y:S02]  /*44430*/  PRMT R64, R64, 0x5410, R101 ;  /* 0x0000541040407816 */ /* 0x000fe40000000065 */
[----:B------:R-:W-:Y:S02]  /*44440*/  PRMT R67, R76, 0x5410, R105 ;  /* 0x000054104c437816 */ /* 0x000fe40000000069 */
[----:B------:R-:W-:Y:S02]  /*44450*/  LOP3.LUT R199, R199, 0xffff, RZ, 0xc0, !PT ;  /* 0x0000ffffc7c77812 */ /* 0x000fe400078ec0ff */
[----:B------:R-:W-:Y:S02]  /*44460*/  LOP3.LUT R150, R150, 0xffff, RZ, 0xc0, !PT ;  /* 0x0000ffff96967812 */ /* 0x000fe400078ec0ff */
[----:B------:R-:W-:-:S02]  /*44470*/  LOP3.LUT R148, R148, 0xffff, RZ, 0xc0, !PT ;  /* 0x0000ffff94947812 */ /* 0x000fc400078ec0ff */
        /* <DEDUP_REMOVED lines=8> */
[----:B------:R-:W-:Y:S02]  /*44500*/  PRMT R6, R103, 0x3340, R78 ;  /* 0x0000334067067816 */ /* 0x000fe4000000004e */
[----:B------:R-:W-:Y:S02]  /*44510*/  LOP3.LUT R75, R75, 0xffff, RZ, 0xc0, !PT ;  /* 0x0000ffff4b4b7812 */ /* 0x000fe400078ec0ff */
[----:B------:R-:W-:Y:S02]  /*44520*/  LOP3.LUT R42, R42, 0xffff, RZ, 0xc0, !PT ;  /* 0x0000ffff2a2a7812 */ /* 0x000fe400078ec0ff */
[----:B------:R-:W-:-:S02]  /*44530*/  PRMT R28, R40, 0x3340, R73 ;  /* 0x00003340281c7816 */ /* 0x000fc40000000049 */
[----:B------:R-:W-:Y:S02]  /*44540*/  SHF.R.U32.HI R44, RZ, 0x8, R44 ;  /* 0x00000008ff2c7819 */ /* 0x000fe4000001162c */
[----:B------:R-:W-:Y:S02]  /*44550*/  PRMT R72, R72, 0x3340, R81 ;  /* 0x0000334048487816 */ /* 0x000fe40000000051 */
[----:B------:R-:W-:Y:S02]  /*44560*/  LOP3.LUT R4, R4, 0xffff, RZ, 0xc0, !PT ;  /* 0x0000ffff04047812 */ /* 0x000fe400078ec0ff */
[----:B------:R-:W-:Y:S02]  /*44570*/  LOP3.LUT R191, R191, 0xffff, RZ, 0xc0, !PT ;  /* 0x0000ffffbfbf7812 */ /* 0x000fe400078ec0ff */
[----:B------:R-:W-:Y:S02]  /*44580*/  PRMT R103, R196, 0x3340, R1 ;  /* 0x00003340c4677816 */ /* 0x000fe40000000001 */
[----:B------:R-:W-:-:S02]  /*44590*/  PRMT R26, R26, 0x3340, R71 ;  /* 0x000033401a1a7816 */ /* 0x000fc40000000047 */
[----:B------:R-:W-:Y:S02]  /*445a0*/  LOP3.LUT R40, R91, 0xffff, RZ, 0xc0, !PT ;  /* 0x0000ffff5b287812 */ /* 0x000fe400078ec0ff */
[----:B------:R-:W-:Y:S02]  /*445b0*/  LOP3.LUT R81, R106, 0xffff, RZ, 0xc0, !PT ;  /* 0x0000ffff6a517812 */ /* 0x000fe400078ec0ff */
[----:B----4-:R-:W-:Y:S02]  /*445c0*/  F2FP.SATFINITE.E4M3.F32.PACK_AB_MERGE_C R189, R251, R189, RZ ;  /* 0x000000bdfbbd723e */ /* 0x010fe400048070ff */
[----:B------:R-:W-:Y:S02]  /*445d0*/  PRMT R0, R150, 0x3340, R199 ;  /* 0x0000334096007816 */ /* 0x000fe400000000c7 */
[--C-:B------:R-:W-:Y:S02]  /*445e0*/  PRMT R7, R148, 0x3340, R1.reuse ;  /* 0x0000334094077816 */ /* 0x100fe40000000001 */
[----:B------:R-:W-:-:S02]  /*445f0*/  PRMT R71, R34, 0x3340, R1 ;  /* 0x0000334022477816 */ /* 0x000fc40000000001 */
[--C-:B------:R-:W-:Y:S02]  /*44600*/  PRMT R73, R32, 0x3340, R1.reuse ;  /* 0x0000334020497816 */ /* 0x100fe40000000001 */
[----:B------:R-:W-:Y:S02]  /*44610*/  PRMT R76, R101, 0x3340, R76 ;  /* 0x00003340654c7816 */ /* 0x000fe4000000004c */
[----:B------:R-:W-:Y:S02]  /*44620*/  LOP3.LUT R34, R30, 0xffff, RZ, 0xc0, !PT ;  /* 0x0000ffff1e227812 */ /* 0x000fe400078ec0ff */
[----:B------:R-:W-:Y:S02]  /*44630*/  LOP3.LUT R32, R77, 0xffff, RZ, 0xc0, !PT ;  /* 0x0000ffff4d207812 */ /* 0x000fe400078ec0ff */
[----:B------:R-:W-:Y:S02]  /*44640*/  PRMT R101, R188, 0x3340, R1 ;  /* 0x00003340bc657816 */ /* 0x000fe40000000001 */
[----:B------:R-:W-:-:S02]  /*44650*/  PRMT R30, R42, 0x3340, R75 ;  /* 0x000033402a1e7816 */ /* 0x000fc4000000004b */
[----:B------:R-:W-:Y:S02]  /*44660*/  LOP3.LUT R77, R44, 0xffff, RZ, 0xc0, !PT ;  /* 0x0000ffff2c4d7812 */ /* 0x000fe400078ec0ff */
[----:B------:R-:W-:Y:S02]  /*44670*/  PRMT R4, R191, 0x3340, R4 ;  /* 0x00003340bf047816 */ /* 0x000fe40000000004 */
[----:B------:R-:W-:Y:S02]  /*44680*/  PRMT R44, R81, 0x3340, R40 ;  /* 0x00003340512c7816 */ /* 0x000fe40000000028 */
[----:B------:R-:W-:Y:S02]  /*44690*/  PRMT R42, R6, 0x5410, R103 ;  /* 0x00005410062a7816 */ /* 0x000fe40000000067 */
[----:B------:R-:W-:Y:S02]  /*446a0*/  PRMT R81, R0, 0x5410, R7 ;  /* 0x0000541000517816 */ /* 0x000fe40000000007 */
[----:B------:R-:W-:-:S02]  /*446b0*/  LOP3.LUT R6, R189, 0xffff, RZ, 0xc0, !PT ;  /* 0x0000ffffbd067812 */ /* 0x000fc400078ec0ff */
[----:B------:R-:W-:Y:S02]  /*446c0*/  LOP3.LUT R7, R190, 0xffff, RZ, 0xc0, !PT ;  /* 0x0000ffffbe077812 */ /* 0x000fe400078ec0ff */
[----:B------:R-:W-:Y:S02]  /*446d0*/  PRMT R76, R76, 0x5410, R101 ;  /* 0x000054104c4c7816 */ /* 0x000fe40000000065 */
[----:B------:R-:W-:Y:S02]  /*446e0*/  PRMT R40, R4, 0x5410, R5 ;  /* 0x0000541004287816 */ /* 0x000fe40000000005 */
[--C-:B------:R-:W-:Y:S02]  /*446f0*/  PRMT R4, R21, 0x4210, R6.reuse ;  /* 0x0000421015047816 */ /* 0x100fe40000000006 */
[----:B------:R-:W-:Y:S02]  /*44700*/  PRMT R5, R81, 0x5210, R6 ;  /* 0x0000521051057816 */ /* 0x000fe40000000006 */
[----:B------:R-:W-:-:S02]  /*44710*/  PRMT R6, R14, 0x4210, R7 ;  /* 0x000042100e067816 */ /* 0x000fc40000000007 */
[----:B------:R-:W-:-:S05]  /*44720*/  PRMT R7, R76, 0x5210, R7 ;  /* 0x000052104c077816 */ /* 0x000fca0000000007 */
[----:B------:R0:W-:Y:S01]  /*44730*/  STSM.16.M88.4 [R3], R4 ;  /* 0x0000000403007844 */ /* 0x0001e20000000200 */
[----:B------:R-:W-:Y:S02]  /*44740*/  SHF.R.U32.HI R156, RZ, 0x8, R156 ;  /* 0x00000008ff9c7819 */ /* 0x000fe4000001169c */
[----:B------:R-:W-:Y:S02]  /*44750*/  SHF.R.U32.HI R15, RZ, 0x8, R15 ;  /* 0x00000008ff0f7819 */ /* 0x000fe4000001160f */
[----:B------:R-:W-:Y:S02]  /*44760*/  SHF.R.U32.HI R160, RZ, 0x8, R160 ;  /* 0x00000008ffa07819 */ /* 0x000fe400000116a0 */
[----:B------:R-:W-:Y:S02]  /*44770*/  SHF.R.U32.HI R74, RZ, 0x8, R74 ;  /* 0x00000008ff4a7819 */ /* 0x000fe4000001164a */
[----:B------:R-:W-:Y:S02]  /*44780*/  SHF.R.U32.HI R83, RZ, 0x8, R83 ;  /* 0x00000008ff537819 */ /* 0x000fe40000011653 */
[----:B------:R-:W-:-:S02]  /*44790*/  LOP3.LUT R15, R15, 0xffff, RZ, 0xc0, !PT ;  /* 0x0000ffff0f0f7812 */ /* 0x000fc400078ec0ff */
[----:B------:R-:W-:Y:S02]  /*447a0*/  LOP3.LUT R156, R156, 0xffff, RZ, 0xc0, !PT ;  /* 0x0000ffff9c9c7812 */ /* 0x000fe400078ec0ff */
[----:B------:R-:W-:Y:S02]  /*447b0*/  LOP3.LUT R110, R160, 0xffff, RZ, 0xc0, !PT ;  /* 0x0000ffffa06e7812 */ /* 0x000fe400078ec0ff */
[----:B------:R-:W-:Y:S02]  /*447c0*/  LOP3.LUT R83, R83, 0xffff, RZ, 0xc0, !PT ;  /* 0x0000ffff53537812 */ /* 0x000fe400078ec0ff */
[----:B------:R-:W-:Y:S02]  /*447d0*/  LOP3.LUT R74, R74, 0xffff, RZ, 0xc0, !PT ;  /* 0x0000ffff4a4a7812 */ /* 0x000fe400078ec0ff */
[----:B------:R-:W-:Y:S02]  /*447e0*/  PRMT R15, R156, 0x3340, R15 ;  /* 0x000033409c0f7816 */ /* 0x000fe4000000000f */
[----:B------:R-:W-:-:S02]  /*447f0*/  PRMT R110, R110, 0x3340, R1 ;  /* 0x000033406e6e7816 */ /* 0x000fc40000000001 */
[----:B------:R-:W-:Y:S02]  /*44800*/  PRMT R74, R74, 0x3340, R83 ;  /* 0x000033404a4a7816 */ /* 0x000fe40000000053 */
[----:B------:R-:W-:Y:S02]  /*44810*/  PRMT R83, R15, 0x5410, R110 ;  /* 0x000054100f537816 */ /* 0x000fe4000000006e */
[----:B------:R-:W-:Y:S01]  /*44820*/  LOP3.LUT R15, R198, 0xffff, RZ, 0xc0, !PT ;  /* 0x0000ffffc60f7812 */ /* 0x000fe200078ec0ff */
[----:B------:R-:W-:Y:S01]  /*44830*/  BAR.SYNC.DEFER_BLOCKING 0x0 ;  /* 0x0000000000007b1d */ /* 0x000fe20000010000 */
[----:B------:R-:W-:Y:S02]  /*44840*/  SHF.R.U32.HI R13, RZ, 0x8, R13 ;  /* 0x00000008ff0d7819 */ /* 0x000fe4000001160d */
[----:B------:R-:W-:Y:S02]  /*44850*/  SHF.R.U32.HI R206, RZ, 0x8, R206 ;  /* 0x00000008ffce7819 */ /* 0x000fe400000116ce */
[----:B------:R-:W-:-:S02]  /*44860*/  SHF.R.U32.HI R152, RZ, 0x8, R152 ;  /* 0x00000008ff987819 */ /* 0x000fc40000011698 */
[----:B------:R-:W-:Y:S02]  /*44870*/  LOP3.LUT R206, R206, 0xffff, RZ, 0xc0, !PT ;  /* 0x0000ffffcece7812 */ /* 0x000fe400078ec0ff */
[----:B------:R-:W-:Y:S02]  /*44880*/  LOP3.LUT R13, R13, 0xffff, RZ, 0xc0, !PT ;  /* 0x0000ffff0d0d7812 */ /* 0x000fe400078ec0ff */
[----:B------:R-:W-:Y:S01]  /*44890*/  LOP3.LUT R94, R152, 0xffff, RZ, 0xc0, !PT ;  /* 0x0000ffff985e7812 */ /* 0x000fe200078ec0ff */
[----:B------:R-:W-:Y:S01]  /*448a0*/  LDS.128 R196, [R8] ;  /* 0x0000000008c47984 */ /* 0x000fe20000000c00 */
[----:B------:R-:W-:Y:S02]  /*448b0*/  PRMT R13, R13, 0x3340, R206 ;  /* 0x000033400d0d7816 */ /* 0x000fe400000000ce */
[----:B------:R-:W-:Y:S02]  /*448c0*/  PRMT R94, R94, 0x3340, R1 ;  /* 0x000033405e5e7816 */ /* 0x000fe40000000001 */
[----:B------:R-:W-:-:S02]  /*448d0*/  LOP3.LUT R9, R9, 0xffff, RZ, 0xc0, !PT ;  /* 0x0000ffff09097812 */ /* 0x000fc400078ec0ff */
[----:B------:R-:W-:Y:S02]  /*448e0*/  PRMT R94, R13, 0x5410, R94 ;  /* 0x000054100d5e7816 */ /* 0x000fe4000000005e */
[----:B------:R-:W-:Y:S02]  /*448f0*/  PRMT R14, R10, 0x4210, R15 ;  /* 0x000042100a0e7816 */ /* 0x000fe4000000000f */
[--C-:B------:R-:W-:Y:S02]  /*44900*/  PRMT R12, R12, 0x4210, R9.reuse ;  /* 0x000042100c0c7816 */ /* 0x100fe40000000009 */
[----:B------:R-:W-:Y:S02]  /*44910*/  PRMT R13, R40, 0x5210, R9 ;  /* 0x00005210280d7816 */ /* 0x000fe40000000009 */
[----:B------:R-:W-:Y:S01]  /*44920*/  PRMT R15, R42, 0x5210, R15 ;  /* 0x000052102a0f7816 */ /* 0x000fe2000000000f */
[----:B------:R-:W-:Y:S01]  /*44930*/  BAR.SYNC.DEFER_BLOCKING 0x0 ;  /* 0x0000000000007b1d */ /* 0x000fe20000010000 */
[----:B------:R-:W-:-:S02]  /*44940*/  SHF.R.U32.HI R172, RZ, 0x8, R172 ;  /* 0x00000008ffac7819 */ /* 0x000fc400000116ac */
[----:B------:R-:W-:Y:S02]  /*44950*/  SHF.R.U32.HI R45, RZ, 0x8, R45 ;  /* 0x00000008ff2d7819 */ /* 0x000fe4000001162d */
[----:B------:R-:W-:Y:S02]  /*44960*/  SHF.R.U32.HI R234, RZ, 0x8, R234 ;  /* 0x00000008ffea7819 */ /* 0x000fe400000116ea */
[----:B------:R-:W-:Y:S02]  /*44970*/  SHF.R.U32.HI R47, RZ, 0x8, R47 ;  /* 0x00000008ff2f7819 */ /* 0x000fe4000001162f */
[----:B------:R-:W-:Y:S02]  /*44980*/  SHF.R.U32.HI R176, RZ, 0x8, R176 ;  /* 0x00000008ffb07819 */ /* 0x000fe400000116b0 */
[----:B------:R-:W-:Y:S01]  /*44990*/  SHF.R.U32.HI R238, RZ, 0x8, R238 ;  /* 0x00000008ffee7819 */ /* 0x000fe200000116ee */
[----:B------:R1:W-:Y:S01]  /*449a0*/  STSM.16.M88.4 [R3], R12 ;  /* 0x0000000c03007844 */ /* 0x0003e20000000200 */
[----:B------:R-:W-:-:S02]  /*449b0*/  SHF.R.U32.HI R114, RZ, 0x8, R114 ;  /* 0x00000008ff727819 */ /* 0x000fc40000011672 */
[----:B------:R-:W-:Y:S02]  /*449c0*/  LOP3.LUT R45, R45, 0xffff, RZ, 0xc0, !PT ;  /* 0x0000ffff2d2d7812 */ /* 0x000fe400078ec0ff */
[----:B------:R-:W-:Y:S02]  /*449d0*/  LOP3.LUT R172, R172, 0xffff, RZ, 0xc0, !PT ;  /* 0x0000ffffacac7812 */ /* 0x000fe400078ec0ff */
[----:B------:R-:W-:Y:S02]  /*449e0*/  LOP3.LUT R47, R47, 0xffff, RZ, 0xc0, !PT ;  /* 0x0000ffff2f2f7812 */ /* 0x000fe400078ec0ff */
[----:B------:R-:W-:Y:S02]  /*449f0*/  LOP3.LUT R234, R234, 0xffff, RZ, 0xc0, !PT ;  /* 0x0000ffffeaea7812 */ /* 0x000fe400078ec0ff */
[----:B------:R-:W-:Y:S02]  /*44a00*/  SHF.R.U32.HI R90, RZ, 0x8, R90 ;  /* 0x00000008ff5a7819 */ /* 0x000fe4000001165a */
[----:B------:R-:W-:-:S02]  /*44a10*/  SHF.R.U32.HI R87, RZ, 0x8, R87 ;  /* 0x00000008ff577819 */ /* 0x000fc40000011657 */
[----:B------:R-:W-:Y:S02]  /*44a20*/  SHF.R.U32.HI R104, RZ, 0x8, R104 ;  /* 0x00000008ff687819 */ /* 0x000fe40000011668 */
[----:B------:R-:W-:Y:S02]  /*44a30*/  SHF.R.U32.HI R89, RZ, 0x8, R89 ;  /* 0x00000008ff597819 */ /* 0x000fe40000011659 */
[----:B------:R-:W-:Y:S02]  /*44a40*/  LOP3.LUT R142, R176, 0xffff, RZ, 0xc0, !PT ;  /* 0x0000ffffb08e7812 */ /* 0x000fe400078ec0ff */
[----:B------:R-:W-:Y:S02]  /*44a50*/  LOP3.LUT R148, R238, 0xffff, RZ, 0xc0, !PT ;  /* 0x0000ffffee947812 */ /* 0x000fe400078ec0ff */
[----:B------:R-:W-:Y:S02]  /*44a60*/  LOP3.LUT R114, R114, 0xffff, RZ, 0xc0, !PT ;  /* 0x0000ffff72727812 */ /* 0x000fe400078ec0ff */
[----:B------:R-:W-:-:S02]  /*44a70*/  F2FP.SATFINITE.E4M3.F32.PACK_AB_MERGE_C R116, R117, R116, RZ ;  /* 0x000000747574723e */ /* 0x000fc400048070ff */
[----:B------:R-:W-:Y:S02]  /*44a80*/  PRMT R45, R172, 0x3340, R45 ;  /* 0x00003340ac2d7816 */ /* 0x000fe4000000002d */
[----:B------:R-:W-:Y:S02]  /*44a90*/  PRMT R47, R234, 0x3340, R47 ;  /* 0x00003340ea2f7816 */ /* 0x000fe4000000002f */
[----:B------:R-:W-:Y:S02]  /*44aa0*/  SHF.R.U32.HI R46, RZ, 0x8, R46 ;  /* 0x00000008ff2e7819 */ /* 0x000fe4000001162e */
[----:B------:R-:W-:Y:S02]  /*44ab0*/  SHF.R.U32.HI R79, RZ, 0x8, R79 ;  /* 0x00000008ff4f7819 */ /* 0x000fe4000001164f */
[----:B------:R-:W-:Y:S02]  /*44ac0*/  LOP3.LUT R87, R87, 0xffff, RZ, 0xc0, !PT ;  /* 0x0000ffff57577812 */ /* 0x000fe400078ec0ff */
[----:B------:R-:W-:-:S02]  /*44ad0*/  LOP3.LUT R90, R90, 0xffff, RZ, 0xc0, !PT ;  /* 0x0000ffff5a5a7812 */ /* 0x000fc400078ec0ff */
[----:B------:R-:W-:Y:S02]  /*44ae0*/  LOP3.LUT R89, R89, 0xffff, RZ, 0xc0, !PT ;  /* 0x0000ffff59597812 */ /* 0x000fe400078ec0ff */
[----:B------:R-:W-:Y:S02]  /*44af0*/  LOP3.LUT R104, R104, 0xffff, RZ, 0xc0, !PT ;  /* 0x0000ffff68687812 */ /* 0x000fe400078ec0ff */
[--C-:B------:R-:W-:Y:S02]  /*44b00*/  PRMT R142, R142, 0x3340, R1.reuse ;  /* 0x000033408e8e7816 */ /* 0x100fe40000000001 */
[--C-:B------:R-:W-:Y:S02]  /*44b10*/  PRMT R148, R148, 0x3340, R1.reuse ;  /* 0x0000334094947816 */ /* 0x100fe40000000001 */
[--C-:B------:R-:W-:Y:S02]  /*44b20*/  PRMT R117, R114, 0x3340, R1.reuse ;  /* 0x0000334072757816 */ /* 0x100fe40000000001 */
[----:B------:R-:W-:-:S02]  /*44b30*/  PRMT R75, R34, 0x3340, R1 ;  /* 0x00003340224b7816 */ /* 0x000fc40000000001 */
[----:B------:R-:W-:Y:S02]  /*44b40*/  LOP3.LUT R34, R79, 0xffff, RZ, 0xc0, !PT ;  /* 0x0000ffff4f227812 */ /* 0x000fe400078ec0ff */
[----:B------:R-:W-:Y:S02]  /*44b50*/  PRMT R90, R90, 0x3340, R87 ;  /* 0x000033405a5a7816 */ /* 0x000fe40000000057 */
[----:B------:R-:W-:Y:S02]  /*44b60*/  PRMT R104, R104, 0x3340, R89 ;  /* 0x0000334068687816 */ /* 0x000fe40000000059 */
[----:B------:R-:W-:Y:S02]  /*44b70*/  LOP3.LUT R79, R46, 0xffff, RZ, 0xc0, !PT ;  /* 0x0000ffff2e4f7812 */ /* 0x000fe400078ec0ff */
[----:B------:R-:W-:Y:S02]  /*44b80*/  PRMT R87, R45, 0x5410, R142 ;  /* 0x000054102d577816 */ /* 0x000fe4000000008e */
[----:B------:R-:W-:-:S02]  /*44b90*/  PRMT R89, R47, 0x5410, R148 ;  /* 0x000054102f597816 */ /* 0x000fc40000000094 */
[----:B------:R-:W-:Y:S01]  /*44ba0*/  PRMT R117, R44, 0x5410, R117 ;  /* 0x000054102c757816 */ /* 0x000fe20000000075 */
[----:B------:R-:W-:Y:S01]  /*44bb0*/  BAR.SYNC.DEFER_BLOCKING 0x0 ;  /* 0x0000000000007b1d */ /* 0x000fe20000010000 */
[----:B------:R-:W-:Y:S02]  /*44bc0*/  SHF.R.U32.HI R23, RZ, 0x8, R23 ;  /* 0x00000008ff177819 */ /* 0x000fe40000011617 */
[----:B------:R-:W-:Y:S02]  /*44bd0*/  SHF.R.U32.HI R194, RZ, 0x8, R194 ;  /* 0x00000008ffc27819 */ /* 0x000fe400000116c2 */
[----:B------:R-:W-:Y:S02]  /*44be0*/  SHF.R.U32.HI R202, RZ, 0x8, R202 ;  /* 0x00000008ffca7819 */ /* 0x000fe400000116ca */
[----:B------:R-:W-:Y:S02]  /*44bf0*/  SHF.R.U32.HI R201, RZ, 0x8, R201 ;  /* 0x00000008ffc97819 */ /* 0x000fe400000116c9 */
[----:B------:R-:W-:-:S02]  /*44c00*/  SHF.R.U32.HI R200, RZ, 0x8, R200 ;  /* 0x00000008ffc87819 */ /* 0x000fc400000116c8 */
[----:B------:R-:W-:Y:S02]  /*44c10*/  SHF.R.U32.HI R204, RZ, 0x8, R204 ;  /* 0x00000008ffcc7819 */ /* 0x000fe400000116cc */
[----:B------:R-:W-:Y:S02]  /*44c20*/  LOP3.LUT R194, R194, 0xffff, RZ, 0xc0, !PT ;  /* 0x0000ffffc2c27812 */ /* 0x000fe400078ec0ff */
[----:B------:R-:W-:Y:S01]  /*44c30*/  LOP3.LUT R23, R23, 0xffff, RZ, 0xc0, !PT ;  /* 0x0000ffff17177812 */ /* 0x000fe200078ec0ff */
[----:B------:R-:W3:Y:S01]  /*44c40*/  LDS.128 R44, [R8] ;  /* 0x00000000082c7984 */ /* 0x000ee20000000c00 */
[----:B------:R-:W-:Y:S02]  /*44c50*/  LOP3.LUT R78, R202, 0xffff, RZ, 0xc0, !PT ;  /* 0x0000ffffca4e7812 */ /* 0x000fe400078ec0ff */
[----:B------:R-:W-:Y:S02]  /*44c60*/  LOP3.LUT R92, R200, 0xffff, RZ, 0xc0, !PT ;  /* 0x0000ffffc85c7812 */ /* 0x000fe400078ec0ff */
[----:B------:R-:W-:-:S02]  /*44c70*/  LOP3.LUT R201, R201, 0xffff, RZ, 0xc0, !PT ;  /* 0x0000ffffc9c97812 */ /* 0x000fc400078ec0ff */
[----:B------:R-:W-:Y:S02]  /*44c80*/  LOP3.LUT R204, R204, 0xffff, RZ, 0xc0, !PT ;  /* 0x0000ffffcccc7812 */ /* 0x000fe400078ec0ff */
[----:B------:R-:W-:Y:S02]  /*44c90*/  PRMT R23, R23, 0x3340, R194 ;  /* 0x0000334017177816 */ /* 0x000fe400000000c2 */
[--C-:B------:R-:W-:Y:S02]  /*44ca0*/  PRMT R78, R78, 0x3340, R1.reuse ;  /* 0x000033404e4e7816 */ /* 0x100fe40000000001 */
[----:B------:R-:W-:Y:S02]  /*44cb0*/  PRMT R92, R201, 0x3340, R92 ;  /* 0x00003340c95c7816 */ /* 0x000fe4000000005c */
[----:B------:R-:W-:Y:S02]  /*44cc0*/  PRMT R105, R204, 0x3340, R1 ;  /* 0x00003340cc697816 */ /* 0x000fe40000000001 */
[----:B------:R-:W-:-:S02]  /*44cd0*/  PRMT R23, R23, 0x5410, R78 ;  /* 0x0000541017177816 */ /* 0x000fc4000000004e */
[----:B------:R-:W-:Y:S02]  /*44ce0*/  PRMT R92, R92, 0x5410, R105 ;  /* 0x000054105c5c7816 */ /* 0x000fe40000000069 */
[----:B------:R-:W-:Y:S02]  /*44cf0*/  LOP3.LUT R10, R17, 0xffff, RZ, 0xc0, !PT ;  /* 0x0000ffff110a7812 */ /* 0x000fe400078ec0ff */
[----:B------:R-:W-:Y:S02]  /*44d00*/  LOP3.LUT R207, R207, 0xffff, RZ, 0xc0, !PT ;  /* 0x0000ffffcfcf7812 */ /* 0x000fe400078ec0ff */
[--C-:B0-----:R-:W-:Y:S02]  /*44d10*/  PRMT R4, R25, 0x4210, R10.reuse ;  /* 0x0000421019047816 */ /* 0x101fe4000000000a */
[----:B------:R-:W-:Y:S02]  /*44d20*/  PRMT R5, R23, 0x5210, R10 ;  /* 0x0000521017057816 */ /* 0x000fe4000000000a */
[----:B------:R-:W-:-:S02]  /*44d30*/  PRMT R6, R22, 0x4210, R207 ;  /* 0x0000421016067816 */ /* 0x000fc400000000cf */
[----:B------:R-:W-:Y:S01]  /*44d40*/  PRMT R7, R92, 0x5210, R207 ;  /* 0x000052105c077816 */ /* 0x000fe200000000cf */
[----:B------:R-:W-:Y:S01]  /*44d50*/  BAR.SYNC.DEFER_BLOCKING 0x0 ;  /* 0x0000000000007b1d */ /* 0x000fe20000010000 */
[----:B------:R-:W-:Y:S02]  /*44d60*/  F2FP.SATFINITE.E4M3.F32.PACK_AB_MERGE_C R226, R226, R227, RZ ;  /* 0x000000e3e2e2723e */ /* 0x000fe400048070ff */
[----:B------:R-:W-:Y:S02]  /*44d70*/  F2FP.SATFINITE.E4M3.F32.PACK_AB_MERGE_C R228, R228, R229, RZ ;  /* 0x000000e5e4e4723e */ /* 0x000fe400048070ff */
[----:B------:R-:W-:Y:S02]  /*44d80*/  F2FP.SATFINITE.E4M3.F32.PACK_AB_MERGE_C R230, R230, R231, RZ ;  /* 0x000000e7e6e6723e */ /* 0x000fe400048070ff */
[----:B------:R-:W-:Y:S02]  /*44d90*/  LOP3.LUT R226, R226, 0xffff, RZ, 0xc0, !PT ;  /* 0x0000ffffe2e27812 */ /* 0x000fe400078ec0ff */
[----:B------:R-:W-:-:S02]  /*44da0*/  LOP3.LUT R35, R228, 0xffff, RZ, 0xc0, !PT ;  /* 0x0000ffffe4237812 */ /* 0x000fc400078ec0ff */
[----:B------:R-:W-:Y:S02]  /*44db0*/  LOP3.LUT R230, R230, 0xffff, RZ, 0xc0, !PT ;  /* 0x0000ffffe6e67812 */ /* 0x000fe400078ec0ff */
[----:B------:R-:W-:Y:S01]  /*44dc0*/  F2FP.SATFINITE.E4M3.F32.PACK_AB_MERGE_C R36, R37, R36, RZ ;  /* 0x000000242524723e */ /* 0x000fe200048070ff */
[----:B------:R0:W-:Y:S01]  /*44dd0*/  STSM.16.M88.4 [R3], R4 ;  /* 0x0000000403007844 */ /* 0x0001e20000000200 */
[----:B------:R-:W-:Y:S02]  /*44de0*/  PRMT R37, R226, 0x3340, R35 ;  /* 0x00003340e2257816 */ /* 0x000fe40000000023 */
[----:B------:R-:W-:Y:S02]  /*44df0*/  PRMT R212, R230, 0x3340, R1 ;  /* 0x00003340e6d47816 */ /* 0x000fe40000000001 */
[----:B------:R-:W-:Y:S02]  /*44e00*/  SHF.R.U32.HI R164, RZ, 0x8, R164 ;  /* 0x00000008ffa47819 */ /* 0x000fe400000116a4 */
[----:B------:R-:W-:-:S02]  /*44e10*/  SHF.R.U32.HI R33, RZ, 0x8, R33 ;  /* 0x00000008ff217819 */ /* 0x000fc40000011621 */
[----:B------:R-:W-:Y:S02]  /*44e20*/  SHF.R.U32.HI R226, RZ, 0x8, R226 ;  /* 0x00000008ffe27819 */ /* 0x000fe400000116e2 */
[----:B------:R-:W-:Y:S02]  /*44e30*/  SHF.R.U32.HI R35, RZ, 0x8, R35 ;  /* 0x00000008ff237819 */ /* 0x000fe40000011623 */
[----:B------:R-:W-:Y:S02]  /*44e40*/  SHF.R.U32.HI R168, RZ, 0x8, R168 ;  /* 0x00000008ffa87819 */ /* 0x000fe400000116a8 */
[----:B------:R-:W-:Y:S02]  /*44e50*/  SHF.R.U32.HI R230, RZ, 0x8, R230 ;  /* 0x00000008ffe67819 */ /* 0x000fe400000116e6 */
[----:B------:R-:W-:Y:S02]  /*44e60*/  SHF.R.U32.HI R158, RZ, 0x8, R158 ;  /* 0x00000008ff9e7819 */ /* 0x000fe4000001169e */
        /* <DEDUP_REMOVED lines=8> */
[----:B------:R-:W-:Y:S02]  /*44ef0*/  LOP3.LUT R126, R168, 0xffff, RZ, 0xc0, !PT ;  /* 0x0000ffffa87e7812 */ /* 0x000fe400078ec0ff */
[----:B------:R-:W-:Y:S02]  /*44f00*/  LOP3.LUT R140, R230, 0xffff, RZ, 0xc0, !PT ;  /* 0x0000ffffe68c7812 */ /* 0x000fe400078ec0ff */
[----:B------:R-:W-:Y:S02]  /*44f10*/  LOP3.LUT R158, R158, 0xffff, RZ, 0xc0, !PT ;  /* 0x0000ffff9e9e7812 */ /* 0x000fe400078ec0ff */
[----:B------:R-:W-:Y:S02]  /*44f20*/  LOP3.LUT R166, R166, 0xffff, RZ, 0xc0, !PT ;  /* 0x0000ffffa6a67812 */ /* 0x000fe400078ec0ff */
[----:B------:R-:W-:-:S02]  /*44f30*/  PRMT R33, R164, 0x3340, R33 ;  /* 0x00003340a4217816 */ /* 0x000fc40000000021 */
[----:B------:R-:W-:Y:S02]  /*44f40*/  PRMT R35, R226, 0x3340, R35 ;  /* 0x00003340e2237816 */ /* 0x000fe40000000023 */
[----:B------:R-:W-:Y:S02]  /*44f50*/  PRMT R32, R77, 0x3340, R32 ;  /* 0x000033404d207816 */ /* 0x000fe40000000020 */
[----:B------:R-:W-:Y:S02]  /*44f60*/  PRMT R34, R79, 0x3340, R34 ;  /* 0x000033404f227816 */ /* 0x000fe40000000022 */
[----:B------:R-:W-:Y:S02]  /*44f70*/  LOP3.LUT R82, R82, 0xffff, RZ, 0xc0, !PT ;  /* 0x0000ffff52527812 */ /* 0x000fe400078ec0ff */
[----:B------:R-:W-:Y:S02]  /*44f80*/  LOP3.LUT R85, R85, 0xffff, RZ, 0xc0, !PT ;  /* 0x0000ffff55557812 */ /* 0x000fe400078ec0ff */
[----:B------:R-:W-:-:S02]  /*44f90*/  LOP3.LUT R88, R88, 0xffff, RZ, 0xc0, !PT ;  /* 0x0000ffff58587812 */ /* 0x000fc400078ec0ff */
[--C-:B------:R-:W-:Y:S02]  /*44fa0*/  PRMT R126, R126, 0x3340, R1.reuse ;  /* 0x000033407e7e7816 */ /* 0x100fe40000000001 */
[--C-:B------:R-:W-:Y:S02]  /*44fb0*/  PRMT R140, R140, 0x3340, R1.reuse ;  /* 0x000033408c8c7816 */ /* 0x100fe40000000001 */
[--C-:B------:R-:W-:Y:S02]  /*44fc0*/  PRMT R77, R158, 0x3340, R1.reuse ;  /* 0x000033409e4d7816 */ /* 0x100fe40000000001 */
[--C-:B------:R-:W-:Y:S02]  /*44fd0*/  PRMT R79, R166, 0x3340, R1.reuse ;  /* 0x00003340a64f7816 */ /* 0x100fe40000000001 */
[----:B------:R-:W-:Y:S02]  /*44fe0*/  PRMT R111, R82, 0x3340, R1 ;  /* 0x00003340526f7816 */ /* 0x000fe40000000001 */
[----:B------:R-:W-:-:S02]  /*44ff0*/  PRMT R88, R88, 0x3340, R85 ;  /* 0x0000334058587816 */ /* 0x000fc40000000055 */
[----:B------:R-:W-:Y:S02]  /*45000*/  PRMT R126, R33, 0x5410, R126 ;  /* 0x00005410217e7816 */ /* 0x000fe4000000007e */
[----:B------:R-:W-:Y:S02]  /*45010*/  PRMT R85, R35, 0x5410, R140 ;  /* 0x0000541023557816 */ /* 0x000fe4000000008c */
[----:B------:R-:W-:Y:S02]  /*45020*/  PRMT R82, R32, 0x5410, R77 ;  /* 0x0000541020527816 */ /* 0x000fe4000000004d */
[----:B------:R-:W-:Y:S01]  /*45030*/  PRMT R79, R34, 0x5410, R79 ;  /* 0x00005410224f7816 */ /* 0x000fe2000000004f */
[----:B------:R-:W-:Y:S01]  /*45040*/  BAR.SYNC.DEFER_BLOCKING 0x0 ;  /* 0x0000000000007b1d */ /* 0x000fe20000010000 */
[----:B------:R-:W-:Y:S02]  /*45050*/  SHF.R.U32.HI R209, RZ, 0x8, R209 ;  /* 0x00000008ffd17819 */ /* 0x000fe400000116d1 */
[----:B------:R-:W-:-:S02]  /*45060*/  SHF.R.U32.HI R208, RZ, 0x8, R208 ;  /* 0x00000008ffd07819 */ /* 0x000fc400000116d0 */
[----:B------:R-:W-:Y:S02]  /*45070*/  SHF.R.U32.HI R210, RZ, 0x8, R210 ;  /* 0x00000008ffd27819 */ /* 0x000fe400000116d2 */
[----:B------:R-:W-:Y:S02]  /*45080*/  LOP3.LUT R107, R208, 0xffff, RZ, 0xc0, !PT ;  /* 0x0000ffffd06b7812 */ /* 0x000fe400078ec0ff */
[----:B------:R-:W-:Y:S02]  /*45090*/  LOP3.LUT R108, R209, 0xffff, RZ, 0xc0, !PT ;  /* 0x0000ffffd16c7812 */ /* 0x000fe400078ec0ff */
[----:B------:R-:W-:Y:S02]  /*450a0*/  LOP3.LUT R210, R210, 0xffff, RZ, 0xc0, !PT ;  /* 0x0000ffffd2d27812 */ /* 0x000fe400078ec0ff */
[----:B------:R-:W-:Y:S01]  /*450b0*/  PRMT R107, R108, 0x3340, R107 ;  /* 0x000033406c6b7816 */ /* 0x000fe2000000006b */
[----:B------:R-:W4:Y:S01]  /*450c0*/  LDS.128 R32, [R8] ;  /* 0x0000000008207984 */ /* 0x000f220000000c00 */
[----:B------:R-:W-:-:S02]  /*450d0*/  F2FP.SATFINITE.E4M3.F32.PACK_AB_MERGE_C R154, R154, R155, RZ ;  /* 0x0000009b9a9a723e */ /* 0x000fc400048070ff */
[----:B------:R-:W-:Y:S02]  /*450e0*/  F2FP.SATFINITE.E4M3.F32.PACK_AB_MERGE_C R215, R215, R216, RZ ;  /* 0x000000d8d7d7723e */ /* 0x000fe400048070ff */
[----:B------:R-:W-:Y:S02]  /*450f0*/  PRMT R108, R210, 0x3340, R1 ;  /* 0x00003340d26c7816 */ /* 0x000fe40000000001 */
[----:B------:R-:W-:Y:S02]  /*45100*/  LOP3.LUT R9, R154, 0xffff, RZ, 0xc0, !PT ;  /* 0x0000ffff9a097812 */ /* 0x000fe400078ec0ff */
[----:B------:R-:W-:Y:S02]  /*45110*/  PRMT R107, R107, 0x5410, R108 ;  /* 0x000054106b6b7816 */ /* 0x000fe4000000006c */
[----:B------:R-:W-:Y:S02]  /*45120*/  LOP3.LUT R10, R215, 0xffff, RZ, 0xc0, !PT ;  /* 0x0000ffffd70a7812 */ /* 0x000fe400078ec0ff */
[----:B-1----:R-:W-:-:S02]  /*45130*/  PRMT R12, R16, 0x4210, R9 ;  /* 0x00004210100c7816 */ /* 0x002fc40000000009 */
[----:B------:R-:W-:Y:S02]  /*45140*/  PRMT R13, R94, 0x5210, R9 ;  /* 0x000052105e0d7816 */ /* 0x000fe40000000009 */
[--C-:B------:R-:W-:Y:S02]  /*45150*/  PRMT R14, R11, 0x4210, R10.reuse ;  /* 0x000042100b0e7816 */ /* 0x100fe4000000000a */
[----:B------:R-:W-:Y:S01]  /*45160*/  PRMT R15, R107, 0x5210, R10 ;  /* 0x000052106b0f7816 */ /* 0x000fe2000000000a */
[----:B------:R-:W-:Y:S01]  /*45170*/  BAR.SYNC.DEFER_BLOCKING 0x0 ;  /* 0x0000000000007b1d */ /* 0x000fe20000010000 */
[----:B------:R-:W-:Y:S02]  /*45180*/  SHF.R.U32.HI R218, RZ, 0x8, R218 ;  /* 0x00000008ffda7819 */ /* 0x000fe400000116da */
[----:B------:R-:W-:Y:S02]  /*45190*/  SHF.R.U32.HI R31, RZ, 0x8, R31 ;  /* 0x00000008ff1f7819 */ /* 0x000fe4000001161f */
[----:B------:R-:W-:-:S03]  /*451a0*/  SHF.R.U32.HI R222, RZ, 0x8, R222 ;  /* 0x00000008ffde7819 */ /* 0x000fc600000116de */
[----:B------:R-:W1:Y:S01]  /*451b0*/  LDC.64 R106, c[0x0][0x228] ;  /* 0x00008a00ff6a7b82 */ /* 0x000e620000000a00 */
[----:B------:R-:W-:Y:S02]  /*451c0*/  LOP3.LUT R31, R31, 0xffff, RZ, 0xc0, !PT ;  /* 0x0000ffff1f1f7812 */ /* 0x000fe400078ec0ff */
[----:B------:R-:W-:Y:S02]  /*451d0*/  LOP3.LUT R218, R218, 0xffff, RZ, 0xc0, !PT ;  /* 0x0000ffffdada7812 */ /* 0x000fe400078ec0ff */
[----:B------:R-:W-:Y:S01]  /*451e0*/  LOP3.LUT R124, R222, 0xffff, RZ, 0xc0, !PT ;  /* 0x0000ffffde7c7812 */ /* 0x000fe200078ec0ff */
[----:B------:R2:W-:Y:S01]  /*451f0*/  STSM.16.M88.4 [R3], R12 ;  /* 0x0000000c03007844 */ /* 0x0005e20000000200 */
[----:B------:R-:W-:Y:S02]  /*45200*/  PRMT R31, R218, 0x3340, R31 ;  /* 0x00003340da1f7816 */ /* 0x000fe4000000001f */
[----:B------:R-:W-:Y:S02]  /*45210*/  PRMT R124, R124, 0x3340, R1 ;  /* 0x000033407c7c7816 */ /* 0x000fe40000000001 */
[----:B------:R-:W-:-:S02]  /*45220*/  SHF.R.U32.HI R80, RZ, 0x8, R80 ;  /* 0x00000008ff507819 */ /* 0x000fc40000011650 */
[----:B------:R-:W-:Y:S02]  /*45230*/  F2FP.SATFINITE.E4M3.F32.PACK_AB_MERGE_C R162, R162, R163, RZ ;  /* 0x000000a3a2a2723e */ /* 0x000fe400048070ff */
[----:B------:R-:W-:Y:S02]  /*45240*/  F2FP.SATFINITE.E4M3.F32.PACK_AB_MERGE_C R224, R224, R225, RZ ;  /* 0x000000e1e0e0723e */ /* 0x000fe400048070ff */
[----:B------:R-:W-:Y:S02]  /*45250*/  LOP3.LUT R80, R80, 0xffff, RZ, 0xc0, !PT ;  /* 0x0000ffff50507812 */ /* 0x000fe400078ec0ff */
[----:B------:R-:W-:Y:S02]  /*45260*/  PRMT R31, R31, 0x5410, R124 ;  /* 0x000054101f1f7816 */ /* 0x000fe4000000007c */
[----:B------:R-:W-:Y:S02]  /*45270*/  LOP3.LUT R162, R162, 0xffff, RZ, 0xc0, !PT ;  /* 0x0000ffffa2a27812 */ /* 0x000fe400078ec0ff */
[----:B------:R-:W-:-:S02]  /*45280*/  LOP3.LUT R224, R224, 0xffff, RZ, 0xc0, !PT ;  /* 0x0000ffffe0e07812 */ /* 0x000fc400078ec0ff */
[----:B------:R-:W-:Y:S02]  /*45290*/  PRMT R109, R80, 0x3340, R1 ;  /* 0x00003340506d7816 */ /* 0x000fe40000000001 */
[----:B------:R-:W-:Y:S02]  /*452a0*/  PRMT R78, R24, 0x5410, R69 ;  /* 0x00005410184e7816 */ /* 0x000fe40000000045 */
[----:B------:R-:W-:Y:S02]  /*452b0*/  PRMT R80, R28, 0x5410, R73 ;  /* 0x000054101c507816 */ /* 0x000fe40000000049 */
[----:B------:R-:W-:Y:S02]  /*452c0*/  PRMT R69, R30, 0x5410, R75 ;  /* 0x000054101e457816 */ /* 0x000fe4000000004b */
[----:B0-----:R-:W-:Y:S02]  /*452d0*/  PRMT R4, R29, 0x4210, R162 ;  /* 0x000042101d047816 */ /* 0x001fe400000000a2 */
[----:B------:R-:W-:Y:S01]  /*452e0*/  PRMT R7, R31, 0x5210, R224 ;  /* 0x000052101f077816 */ /* 0x000fe200000000e0 */
[----:B------:R-:W-:Y:S01]  /*452f0*/  BAR.SYNC.DEFER_BLOCKING 0x0 ;  /* 0x0000000000007b1d */ /* 0x000fe20000010000 */
[----:B------:R-:W-:-:S02]  /*45300*/  PRMT R5, R83, 0x5210, R162 ;  /* 0x0000521053057816 */ /* 0x000fc400000000a2 */
[----:B------:R-:W-:-:S03]  /*45310*/  PRMT R6, R27, 0x4210, R224 ;  /* 0x000042101b067816 */ /* 0x000fc600000000e0 */
[----:B------:R-:W0:Y:S02]  /*45320*/  LDS.128 R28, [R8] ;  /* 0x00000000081c7984 */ /* 0x000e240000000c00 */
[----:B------:R-:W-:Y:S06]  /*45330*/  BAR.SYNC.DEFER_BLOCKING 0x0 ;  /* 0x0000000000007b1d */ /* 0x000fec0000010000 */
[----:B------:R3:W-:Y:S01]  /*45340*/  STSM.16.M88.4 [R3], R4 ;  /* 0x0000000403007844 */ /* 0x0007e20000000200 */
[----:B------:R-:W-:Y:S01]  /*45350*/  PRMT R71, R26, 0x5410, R71 ;  /* 0x000054101a477816 */ /* 0x000fe20000000047 */
[----:B------:R-:W-:Y:S01]  /*45360*/  BAR.SYNC.DEFER_BLOCKING 0x0 ;  /* 0x0000000000007b1d */ /* 0x000fe20000010000 */
[----:B------:R-:W-:-:S02]  /*45370*/  F2FP.SATFINITE.E4M3.F32.PACK_AB_MERGE_C R170, R170, R171, RZ ;  /* 0x000000abaaaa723e */ /* 0x000fc400048070ff */
[----:B------:R-:W-:Y:S02]  /*45380*/  F2FP.SATFINITE.E4M3.F32.PACK_AB_MERGE_C R232, R232, R233, RZ ;  /* 0x000000e9e8e8723e */ /* 0x000fe400048070ff */
[----:B------:R-:W-:Y:S02]  /*45390*/  PRMT R19, R37, 0x5410, R212 ;  /* 0x0000541025137816 */ /* 0x000fe400000000d4 */
[----:B------:R-:W-:Y:S01]  /*453a0*/  LOP3.LUT R9, R170, 0xffff, RZ, 0xc0, !PT ;  /* 0x0000ffffaa097812 */ /* 0x000fe200078ec0ff */
[----:B------:R-:W1:Y:S01]  /*453b0*/  LDS.128 R24, [R8] ;  /* 0x0000000008187984 */ /* 0x000e620000000c00 */
[----:B------:R-:W-:Y:S02]  /*453c0*/  LOP3.LUT R232, R232, 0xffff, RZ, 0xc0, !PT ;  /* 0x0000ffffe8e87812 */ /* 0x000fe400078ec0ff */
[--C-:B--2---:R-:W-:Y:S02]  /*453d0*/  PRMT R12, R18, 0x4210, R9.reuse ;  /* 0x00004210120c7816 */ /* 0x104fe40000000009 */
[----:B------:R-:W-:-:S02]  /*453e0*/  PRMT R13, R126, 0x5210, R9 ;  /* 0x000052107e0d7816 */ /* 0x000fc40000000009 */
[--C-:B------:R-:W-:Y:S01]  /*453f0*/  PRMT R14, R19, 0x4210, R232.reuse ;  /* 0x00004210130e7816 */ /* 0x100fe200000000e8 */
[----:B------:R-:W-:Y:S01]  /*45400*/  BAR.SYNC.DEFER_BLOCKING 0x0 ;  /* 0x0000000000007b1d */ /* 0x000fe20000010000 */
[----:B------:R-:W-:Y:S02]  /*45410*/  PRMT R15, R85, 0x5210, R232 ;  /* 0x00005210550f7816 */ /* 0x000fe400000000e8 */
[----:B------:R-:W-:Y:S02]  /*45420*/  F2FP.SATFINITE.E4M3.F32.PACK_AB_MERGE_C R178, R178, R179, RZ ;  /* 0x000000b3b2b2723e */ /* 0x000fe400048070ff */
[----:B------:R-:W-:Y:S01]  /*45430*/  F2FP.SATFINITE.E4M3.F32.PACK_AB_MERGE_C R240, R240, R241, RZ ;  /* 0x000000f1f0f0723e */ /* 0x000fe200048070ff */
[----:B------:R-:W-:Y:S02]  /*45440*/  STSM.16.M88.4 [R3], R12 ;  /* 0x0000000c03007844 */ /* 0x000fe40000000200 */
[----:B------:R-:W-:Y:S01]  /*45450*/  BAR.SYNC.DEFER_BLOCKING 0x0 ;  /* 0x0000000000007b1d */ /* 0x000fe20000010000 */
[----:B------:R-:W-:-:S02]  /*45460*/  LOP3.LUT R178, R178, 0xffff, RZ, 0xc0, !PT ;  /* 0x0000ffffb2b27812 */ /* 0x000fc400078ec0ff */
[----:B------:R-:W-:Y:S02]  /*45470*/  LOP3.LUT R240, R240, 0xffff, RZ, 0xc0, !PT ;  /* 0x0000fffff0f07812 */ /* 0x000fe400078ec0ff */
[----:B---3--:R-:W-:Y:S02]  /*45480*/  PRMT R4, R41, 0x4210, R178 ;  /* 0x0000421029047816 */ /* 0x008fe400000000b2 */
[----:B------:R-:W-:Y:S02]  /*45490*/  PRMT R6, R43, 0x4210, R240 ;  /* 0x000042102b067816 */ /* 0x000fe400000000f0 */
[----:B------:R-:W2:Y:S01]  /*454a0*/  LDS.128 R40, [R8] ;  /* 0x0000000008287984 */ /* 0x000ea20000000c00 */
[----:B------:R-:W-:Y:S02]  /*454b0*/  PRMT R5, R87, 0x5210, R178 ;  /* 0x0000521057057816 */ /* 0x000fe400000000b2 */
[----:B------:R-:W-:Y:S01]  /*454c0*/  PRMT R7, R89, 0x5210, R240 ;  /* 0x0000521059077816 */ /* 0x000fe200000000f0 */
[----:B------:R-:W-:Y:S01]  /*454d0*/  BAR.SYNC.DEFER_BLOCKING 0x0 ;  /* 0x0000000000007b1d */ /* 0x000fe20000010000 */
[----:B------:R-:W-:-:S02]  /*454e0*/  F2FP.SATFINITE.E4M3.F32.PACK_AB_MERGE_C R180, R180, R181, RZ ;  /* 0x000000b5b4b4723e */ /* 0x000fc400048070ff */
[----:B------:R-:W-:-:S03]  /*454f0*/  F2FP.SATFINITE.E4M3.F32.PACK_AB_MERGE_C R242, R242, R243, RZ ;  /* 0x000000f3f2f2723e */ /* 0x000fc600048070ff */
[----:B------:R3:W-:Y:S02]  /*45500*/  STSM.16.M88.4 [R3], R4 ;  /* 0x0000000403007844 */ /* 0x0007e40000000200 */
[----:B------:R-:W-:Y:S01]  /*45510*/  BAR.SYNC.DEFER_BLOCKING 0x0 ;  /* 0x0000000000007b1d */ /* 0x000fe20000010000 */
[----:B------:R-:W-:Y:S02]  /*45520*/  F2FP.SATFINITE.E4M3.F32.PACK_AB_MERGE_C R182, R182, R183, RZ ;  /* 0x000000b7b6b6723e */ /* 0x000fe400048070ff */
[----:B------:R-:W-:Y:S02]  /*45530*/  F2FP.SATFINITE.E4M3.F32.PACK_AB_MERGE_C R244, R244, R245, RZ ;  /* 0x000000f5f4f4723e */ /* 0x000fe400048070ff */
[----:B------:R-:W-:Y:S02]  /*45540*/  F2FP.SATFINITE.E4M3.F32.PACK_AB_MERGE_C R184, R184, R185, RZ ;  /* 0x000000b9b8b8723e */ /* 0x000fe400048070ff */
[----:B------:R-:W-:Y:S02]  /*45550*/  F2FP.SATFINITE.E4M3.F32.PACK_AB_MERGE_C R246, R246, R247, RZ ;  /* 0x000000f7f6f6723e */ /* 0x000fe400048070ff */
[----:B------:R-:W-:-:S02]  /*45560*/  LOP3.LUT R180, R180, 0xffff, RZ, 0xc0, !PT ;  /* 0x0000ffffb4b47812 */ /* 0x000fc400078ec0ff */
[----:B------:R-:W-:Y:S02]  /*45570*/  LOP3.LUT R242, R242, 0xffff, RZ, 0xc0, !PT ;  /* 0x0000fffff2f27812 */ /* 0x000fe400078ec0ff */
[----:B------:R-:W-:Y:S02]  /*45580*/  LOP3.LUT R63, R182, 0xffff, RZ, 0xc0, !PT ;  /* 0x0000ffffb63f7812 */ /* 0x000fe400078ec0ff */
[----:B------:R-:W-:Y:S02]  /*45590*/  LOP3.LUT R65, R244, 0xffff, RZ, 0xc0, !PT ;  /* 0x0000fffff4417812 */ /* 0x000fe400078ec0ff */
[----:B------:R-:W-:Y:S02]  /*455a0*/  LOP3.LUT R184, R184, 0xffff, RZ, 0xc0, !PT ;  /* 0x0000ffffb8b87812 */ /* 0x000fe400078ec0ff */
[----:B------:R-:W-:Y:S02]  /*455b0*/  LOP3.LUT R246, R246, 0xffff, RZ, 0xc0, !PT ;  /* 0x0000fffff6f67812 */ /* 0x000fe400078ec0ff */
[----:B------:R-:W-:Y:S01]  /*455c0*/  F2FP.SATFINITE.E4M3.F32.PACK_AB_MERGE_C R38, R39, R38, RZ ;  /* 0x000000262726723e */ /* 0x000fe200048070ff */
[----:B------:R-:W2:Y:S01]  /*455d0*/  LDS.128 R16, [R8] ;  /* 0x0000000008107984 */ /* 0x000ea20000000c00 */
        /* <DEDUP_REMOVED lines=9> */
[----:B------:R-:W-:Y:S02]  /*45670*/  SHF.R.U32.HI R246, RZ, 0x8, R246 ;  /* 0x00000008fff67819 */ /* 0x000fe400000116f6 */
        /* <DEDUP_REMOVED lines=16> */
[----:B------:R-:W-:Y:S02]  /*45780*/  LOP3.LUT R186, R186, 0xffff, RZ, 0xc0, !PT ;  /* 0x0000ffffbaba7812 */ /* 0x000fe400078ec0ff */
[----:B------:R-:W-:Y:S02]  /*45790*/  LOP3.LUT R248, R248, 0xffff, RZ, 0xc0, !PT ;  /* 0x0000fffff8f87812 */ /* 0x000fe400078ec0ff */
[----:B------:R-:W-:Y:S02]  /*457a0*/  PRMT R109, R72, 0x5410, R109 ;  /* 0x00005410486d7816 */ /* 0x000fe4000000006d */
[----:B------:R-:W-:Y:S02]  /*457b0*/  PRMT R111, R74, 0x5410, R111 ;  /* 0x000054104a6f7816 */ /* 0x000fe4000000006f */
[----:B------:R-:W-:-:S02]  /*457c0*/  PRMT R72, R37, 0x4210, R186 ;  /* 0x0000421025487816 */ /* 0x000fc400000000ba */
[----:B------:R-:W-:Y:S02]  /*457d0*/  PRMT R73, R63, 0x5210, R186 ;  /* 0x000052103f497816 */ /* 0x000fe400000000ba */
[--C-:B------:R-:W-:Y:S02]  /*457e0*/  PRMT R74, R39, 0x4210, R248.reuse ;  /* 0x00004210274a7816 */ /* 0x100fe400000000f8 */
[----:B------:R-:W-:Y:S01]  /*457f0*/  PRMT R75, R65, 0x5210, R248 ;  /* 0x00005210414b7816 */ /* 0x000fe200000000f8 */
[----:B------:R-:W-:Y:S06]  /*45800*/  BAR.SYNC.DEFER_BLOCKING 0x0 ;  /* 0x0000000000007b1d */ /* 0x000fec0000010000 */
[----:B------:R4:W-:Y:S02]  /*45810*/  STSM.16.M88.4 [R3], R72 ;  /* 0x0000004803007844 */ /* 0x0009e40000000200 */
[----:B------:R-:W-:Y:S01]  /*45820*/  BAR.SYNC.DEFER_BLOCKING 0x0 ;  /* 0x0000000000007b1d */ /* 0x000fe20000010000 */
[----:B------:R-:W-:-:S02]  /*45830*/  LOP3.LUT R37, R36, 0xffff, RZ, 0xc0, !PT ;  /* 0x0000ffff24257812 */ /* 0x000fc400078ec0ff */
[----:B------:R-:W-:Y:S02]  /*45840*/  LOP3.LUT R10, R38, 0xffff, RZ, 0xc0, !PT ;  /* 0x0000ffff260a7812 */ /* 0x000fe400078ec0ff */
[--C-:B------:R-:W-:Y:S01]  /*45850*/  PRMT R36, R50, 0x4210, R37.reuse ;  /* 0x0000421032247816 */ /* 0x100fe20000000025 */
[----:B------:R-:W-:Y:S01]  /*45860*/  LDS.128 R12, [R8] ;  /* 0x00000000080c7984 */ /* 0x000fe20000000c00 */
[----:B------:R-:W-:Y:S02]  /*45870*/  PRMT R37, R78, 0x5210, R37 ;  /* 0x000052104e257816 */ /* 0x000fe40000000025 */
[--C-:B------:R-:W-:Y:S02]  /*45880*/  PRMT R38, R51, 0x4210, R10.reuse ;  /* 0x0000421033267816 */ /* 0x100fe4000000000a */
[----:B------:R-:W-:Y:S01]  /*45890*/  PRMT R39, R71, 0x5210, R10 ;  /* 0x0000521047277816 */ /* 0x000fe2000000000a */
[----:B------:R-:W-:Y:S01]  /*458a0*/  BAR.SYNC.DEFER_BLOCKING 0x0 ;  /* 0x0000000000007b1d */ /* 0x000fe20000010000 */
[----:B---3--:R-:W-:-:S05]  /*458b0*/  LOP3.LUT R5, R52, 0xffff, RZ, 0xc0, !PT ;  /* 0x0000ffff34057812 */ /* 0x008fca00078ec0ff */
[----:B------:R3:W-:Y:S01]  /*458c0*/  STSM.16.M88.4 [R3], R36 ;  /* 0x0000002403007844 */ /* 0x0007e20000000200 */
[--C-:B----4-:R-:W-:Y:S02]  /*458d0*/  PRMT R72, R48, 0x4210, R5.reuse ;  /* 0x0000421030487816 */ /* 0x110fe40000000005 */
[----:B------:R-:W-:Y:S01]  /*458e0*/  PRMT R73, R80, 0x5210, R5 ;  /* 0x0000521050497816 */ /* 0x000fe20000000005 */
[----:B------:R-:W-:Y:S01]  /*458f0*/  BAR.SYNC.DEFER_BLOCKING 0x0 ;  /* 0x0000000000007b1d */ /* 0x000fe20000010000 */
[----:B------:R-:W-:-:S05]  /*45900*/  LOP3.LUT R54, R54, 0xffff, RZ, 0xc0, !PT ;  /* 0x0000ffff36367812 */ /* 0x000fca00078ec0ff */
[----:B------:R-:W4:Y:S01]  /*45910*/  LDS.128 R4, [R8] ;  /* 0x0000000008047984 */ /* 0x000f220000000c00 */
[--C-:B------:R-:W-:Y:S02]  /*45920*/  PRMT R74, R49, 0x4210, R54.reuse ;  /* 0x00004210314a7816 */ /* 0x100fe40000000036 */
[----:B------:R-:W-:Y:S01]  /*45930*/  PRMT R75, R69, 0x5210, R54 ;  /* 0x00005210454b7816 */ /* 0x000fe20000000036 */
[----:B------:R-:W-:Y:S01]  /*45940*/  BAR.SYNC.DEFER_BLOCKING 0x0 ;  /* 0x0000000000007b1d */ /* 0x000fe20000010000 */
[----:B------:R-:W-:-:S05]  /*45950*/  LOP3.LUT R9, R68, 0xffff, RZ, 0xc0, !PT ;  /* 0x0000ffff44097812 */ /* 0x000fca00078ec0ff */
[----:B------:R-:W-:Y:S02]  /*45960*/  STSM.16.M88.4 [R3], R72 ;  /* 0x0000004803007844 */ /* 0x000fe40000000200 */
[----:B------:R-:W-:Y:S01]  /*45970*/  BAR.SYNC.DEFER_BLOCKING 0x0 ;  /* 0x0000000000007b1d */ /* 0x000fe20000010000 */
[----:B---3--:R-:W-:Y:S02]  /*45980*/  PRMT R37, R82, 0x5210, R9 ;  /* 0x0000521052257816 */ /* 0x008fe40000000009 */
[----:B------:R-:W-:-:S03]  /*45990*/  LOP3.LUT R70, R70, 0xffff, RZ, 0xc0, !PT ;  /* 0x0000ffff46467812 */ /* 0x000fc600078ec0ff */
[----:B------:R-:W3:Y:S01]  /*459a0*/  LDS.128 R80, [R8] ;  /* 0x0000000008507984 */ /* 0x000ee20000000c00 */
[----:B------:R-:W-:Y:S02]  /*459b0*/  PRMT R36, R56, 0x4210, R9 ;  /* 0x0000421038247816 */ /* 0x000fe40000000009 */
[--C-:B------:R-:W-:Y:S02]  /*459c0*/  PRMT R38, R57, 0x4210, R70.reuse ;  /* 0x0000421039267816 */ /* 0x100fe40000000046 */
[----:B------:R-:W-:Y:S01]  /*459d0*/  PRMT R39, R79, 0x5210, R70 ;  /* 0x000052104f277816 */ /* 0x000fe20000000046 */
[----:B------:R-:W-:Y:S06]  /*459e0*/  BAR.SYNC.DEFER_BLOCKING 0x0 ;  /* 0x0000000000007b1d */ /* 0x000fec0000010000 */
[----:B------:R0:W-:Y:S02]  /*459f0*/  STSM.16.M88.4 [R3], R36 ;  /* 0x0000002403007844 */ /* 0x0001e40000000200 */
[----:B------:R-:W-:Y:S01]  /*45a00*/  BAR.SYNC.DEFER_BLOCKING 0x0 ;  /* 0x0000000000007b1d */ /* 0x000fe20000010000 */
[----:B------:R-:W-:-:S02]  /*45a10*/  LOP3.LUT R84, R84, 0xffff, RZ, 0xc0, !PT ;  /* 0x0000ffff54547812 */ /* 0x000fc400078ec0ff */
[----:B------:R-:W-:-:S03]  /*45a20*/  LOP3.LUT R86, R86, 0xffff, RZ, 0xc0, !PT ;  /* 0x0000ffff56567812 */ /* 0x000fc600078ec0ff */
[----:B------:R-:W3:Y:S01]  /*45a30*/  LDS.128 R76, [R8] ;  /* 0x00000000084c7984 */ /* 0x000ee20000000c00 */
[--C-:B------:R-:W-:Y:S02]  /*45a40*/  PRMT R48, R53, 0x4210, R84.reuse ;  /* 0x0000421035307816 */ /* 0x100fe40000000054 */
[----:B------:R-:W-:Y:S02]  /*45a50*/  PRMT R49, R109, 0x5210, R84 ;  /* 0x000052106d317816 */ /* 0x000fe40000000054 */
[--C-:B------:R-:W-:Y:S02]  /*45a60*/  PRMT R50, R55, 0x4210, R86.reuse ;  /* 0x0000421037327816 */ /* 0x100fe40000000056 */
[----:B------:R-:W-:Y:S01]  /*45a70*/  PRMT R51, R111, 0x5210, R86 ;  /* 0x000052106f337816 */ /* 0x000fe20000000056 */
[----:B------:R-:W-:Y:S01]  /*45a80*/  BAR.SYNC.DEFER_BLOCKING 0x0 ;  /* 0x0000000000007b1d */ /* 0x000fe20000010000 */
[----:B------:R-:W-:Y:S02]  /*45a90*/  SHF.R.U32.HI R96, RZ, 0x8, R96 ;  /* 0x00000008ff607819 */ /* 0x000fe40000011660 */
[----:B------:R-:W-:-:S02]  /*45aa0*/  SHF.R.U32.HI R98, RZ, 0x8, R98 ;  /* 0x00000008ff627819 */ /* 0x000fc40000011662 */
[----:B------:R-:W-:-:S03]  /*45ab0*/  LOP3.LUT R9, R100, 0xffff, RZ, 0xc0, !PT ;  /* 0x0000ffff64097812 */ /* 0x000fc600078ec0ff */
[----:B------:R-:W3:Y:S01]  /*45ac0*/  LDC.64 R86, c[0x0][0x270] ;  /* 0x00009c00ff567b82 */ /* 0x000ee20000000a00 */
[----:B------:R1:W-:Y:S07]  /*45ad0*/  STSM.16.M88.4 [R3], R48 ;  /* 0x0000003003007844 */ /* 0x0003ee0000000200 */
[----:B------:R-:W-:Y:S01]  /*45ae0*/  BAR.SYNC.DEFER_BLOCKING 0x0 ;  /* 0x0000000000007b1d */ /* 0x000fe20000010000 */
[----:B------:R-:W-:Y:S02]  /*45af0*/  LOP3.LUT R96, R96, 0xffff, RZ, 0xc0, !PT ;  /* 0x0000ffff60607812 */ /* 0x000fe400078ec0ff */
[----:B------:R-:W-:-:S02]  /*45b00*/  LOP3.LUT R98, R98, 0xffff, RZ, 0xc0, !PT ;  /* 0x0000ffff62627812 */ /* 0x000fc400078ec0ff */
[--C-:B------:R-:W-:Y:S02]  /*45b10*/  PRMT R113, R96, 0x3340, R1.reuse ;  /* 0x0000334060717816 */ /* 0x100fe40000000001 */
[----:B------:R-:W-:Y:S01]  /*45b20*/  PRMT R115, R98, 0x3340, R1 ;  /* 0x0000334062737816 */ /* 0x000fe20000000001 */
[----:B------:R-:W3:Y:S01]  /*45b30*/  LDS.128 R72, [R8] ;  /* 0x0000000008487984 */ /* 0x000ee20000000c00 */
[----:B------:R-:W-:Y:S02]  /*45b40*/  PRMT R88, R88, 0x5410, R113 ;  /* 0x0000541058587816 */ /* 0x000fe40000000071 */
[----:B------:R-:W-:Y:S02]  /*45b50*/  PRMT R115, R90, 0x5410, R115 ;  /* 0x000054105a737816 */ /* 0x000fe40000000073 */
[----:B------:R-:W-:Y:S02]  /*45b60*/  LOP3.LUT R102, R102, 0xffff, RZ, 0xc0, !PT ;  /* 0x0000ffff66667812 */ /* 0x000fe400078ec0ff */
[----:B0-----:R-:W-:-:S02]  /*45b70*/  PRMT R36, R60, 0x4210, R9 ;  /* 0x000042103c247816 */ /* 0x001fc40000000009 */
[----:B------:R-:W-:Y:S02]  /*45b80*/  PRMT R37, R88, 0x5210, R9 ;  /* 0x0000521058257816 */ /* 0x000fe40000000009 */
[--C-:B------:R-:W-:Y:S02]  /*45b90*/  PRMT R38, R61, 0x4210, R102.reuse ;  /* 0x000042103d267816 */ /* 0x100fe40000000066 */
[----:B------:R-:W-:Y:S01]  /*45ba0*/  PRMT R39, R115, 0x5210, R102 ;  /* 0x0000521073277816 */ /* 0x000fe20000000066 */
[----:B------:R-:W-:Y:S06]  /*45bb0*/  BAR.SYNC.DEFER_BLOCKING 0x0 ;  /* 0x0000000000007b1d */ /* 0x000fec0000010000 */
[----:B------:R0:W-:Y:S02]  /*45bc0*/  STSM.16.M88.4 [R3], R36 ;  /* 0x0000002403007844 */ /* 0x0001e40000000200 */
[----:B------:R-:W-:Y:S01]  /*45bd0*/  BAR.SYNC.DEFER_BLOCKING 0x0 ;  /* 0x0000000000007b1d */ /* 0x000fe20000010000 */
[----:B------:R-:W-:-:S04]  /*45be0*/  SHF.R.U32.HI R112, RZ, 0x8, R112 ;  /* 0x00000008ff707819 */ /* 0x000fc80000011670 */
[----:B------:R-:W-:Y:S02]  /*45bf0*/  LOP3.LUT R112, R112, 0xffff, RZ, 0xc0, !PT ;  /* 0x0000ffff70707812 */ /* 0x000fe400078ec0ff */
[----:B------:R-:W-:Y:S02]  /*45c00*/  F2FP.SATFINITE.E4M3.F32.PACK_AB_MERGE_C R118, R119, R118, RZ ;  /* 0x000000767776723e */ /* 0x000fe400048070ff */
[----:B------:R-:W-:Y:S01]  /*45c10*/  PRMT R91, R112, 0x3340, R1 ;  /* 0x00003340705b7816 */ /* 0x000fe20000000001 */
[----:B------:R-:W3:Y:S03]  /*45c20*/  LDS.128 R68, [R8] ;  /* 0x0000000008447984 */ /* 0x000ee60000000c00 */
[----:B------:R-:W-:Y:S02]  /*45c30*/  PRMT R104, R104, 0x5410, R91 ;  /* 0x0000541068687816 */ /* 0x000fe4000000005b */
[----:B------:R-:W-:-:S02]  /*45c40*/  LOP3.LUT R9, R116, 0xffff, RZ, 0xc0, !PT ;  /* 0x0000ffff74097812 */ /* 0x000fc400078ec0ff */
[----:B------:R-:W-:Y:S02]  /*45c50*/  LOP3.LUT R118, R118, 0xffff, RZ, 0xc0, !PT ;  /* 0x0000ffff76767812 */ /* 0x000fe400078ec0ff */
[--C-:B-1----:R-:W-:Y:S02]  /*45c60*/  PRMT R48, R58, 0x4210, R9.reuse ;  /* 0x000042103a307816 */ /* 0x102fe40000000009 */
[----:B------:R-:W-:Y:S02]  /*45c70*/  PRMT R49, R104, 0x5210, R9 ;  /* 0x0000521068317816 */ /* 0x000fe40000000009 */
[--C-:B------:R-:W-:Y:S02]  /*45c80*/  PRMT R50, R59, 0x4210, R118.reuse ;  /* 0x000042103b327816 */ /* 0x100fe40000000076 */
[----:B------:R-:W-:Y:S01]  /*45c90*/  PRMT R51, R117, 0x5210, R118 ;  /* 0x0000521075337816 */ /* 0x000fe20000000076 */
[----:B------:R-:W-:Y:S01]  /*45ca0*/  BAR.SYNC.DEFER_BLOCKING 0x0 ;  /* 0x0000000000007b1d */ /* 0x000fe20000010000 */
[----:B------:R-:W-:-:S02]  /*45cb0*/  SHF.R.U32.HI R120, RZ, 0x8, R120 ;  /* 0x00000008ff787819 */ /* 0x000fc40000011678 */
[----:B------:R-:W-:Y:S02]  /*45cc0*/  SHF.R.U32.HI R93, RZ, 0x8, R93 ;  /* 0x00000008ff5d7819 */ /* 0x000fe4000001165d */
[----:B------:R-:W-:Y:S02]  /*45cd0*/  SHF.R.U32.HI R128, RZ, 0x8, R128 ;  /* 0x00000008ff807819 */ /* 0x000fe40000011680 */
[----:B------:R-:W-:Y:S02]  /*45ce0*/  LOP3.LUT R93, R93, 0xffff, RZ, 0xc0, !PT ;  /* 0x0000ffff5d5d7812 */ /* 0x000fe400078ec0ff */
[----:B------:R-:W-:Y:S02]  /*45cf0*/  LOP3.LUT R120, R120, 0xffff, RZ, 0xc0, !PT ;  /* 0x0000ffff78787812 */ /* 0x000fe400078ec0ff */
[----:B------:R-:W-:Y:S02]  /*45d00*/  LOP3.LUT R128, R128, 0xffff, RZ, 0xc0, !PT ;  /* 0x0000ffff80807812 */ /* 0x000fe400078ec0ff */
[----:B------:R-:W-:Y:S01]  /*45d10*/  F2FP.SATFINITE.E4M3.F32.PACK_AB_MERGE_C R132, R133, R132, RZ ;  /* 0x000000848584723e */ /* 0x000fe200048070ff */
[----:B------:R-:W-:Y:S01]  /*45d20*/  STSM.16.M88.4 [R3], R48 ;  /* 0x0000003003007844 */ /* 0x000fe20000000200 */
[----:B------:R-:W-:-:S02]  /*45d30*/  PRMT R93, R120, 0x3340, R93 ;  /* 0x00003340785d7816 */ /* 0x000fc4000000005d */
[----:B------:R-:W-:Y:S02]  /*45d40*/  PRMT R128, R128, 0x3340, R1 ;  /* 0x0000334080807816 */ /* 0x000fe40000000001 */
[----:B------:R-:W-:Y:S02]  /*45d50*/  LOP3.LUT R9, R132, 0xffff, RZ, 0xc0, !PT ;  /* 0x0000ffff84097812 */ /* 0x000fe400078ec0ff */
[----:B------:R-:W-:Y:S02]  /*45d60*/  PRMT R128, R93, 0x5410, R128 ;  /* 0x000054105d807816 */ /* 0x000fe40000000080 */
[----:B------:R-:W-:Y:S02]  /*45d70*/  F2FP.SATFINITE.E4M3.F32.PACK_AB_MERGE_C R2, R149, R2, RZ ;  /* 0x000000029502723e */ /* 0x000fe400048070ff */
[----:B------:R-:W-:Y:S02]  /*45d80*/  F2FP.SATFINITE.E4M3.F32.PACK_AB_MERGE_C R134, R135, R134, RZ ;  /* 0x000000868786723e */ /* 0x000fe400048070ff */
[----:B------:R-:W-:-:S02]  /*45d90*/  F2FP.SATFINITE.E4M3.F32.PACK_AB_MERGE_C R151, R151, R250, RZ ;  /* 0x000000fa9797723e */ /* 0x000fc400048070ff */
[--C-:B0-----:R-:W-:Y:S01]  /*45da0*/  PRMT R36, R62, 0x4210, R9.reuse ;  /* 0x000042103e247816 */ /* 0x101fe20000000009 */
[----:B------:R-:W-:Y:S01]  /*45db0*/  BAR.SYNC.DEFER_BLOCKING 0x0 ;  /* 0x0000000000007b1d */ /* 0x000fe20000010000 */
[----:B------:R-:W-:Y:S02]  /*45dc0*/  PRMT R37, R128, 0x5210, R9 ;  /* 0x0000521080257816 */ /* 0x000fe40000000009 */
[----:B------:R-:W-:Y:S02]  /*45dd0*/  LOP3.LUT R9, R2, 0xffff, RZ, 0xc0, !PT ;  /* 0x0000ffff02097812 */ /* 0x000fe400078ec0ff */
[----:B------:R-:W-:-:S03]  /*45de0*/  LOP3.LUT R11, R134, 0xffff, RZ, 0xc0, !PT ;  /* 0x0000ffff860b7812 */ /* 0x000fc600078ec0ff */
[----:B------:R-:W0:Y:S01]  /*45df0*/  LDC R250, c[0x0][0x278] ;  /* 0x00009e00fffa7b82 */ /* 0x000e220000000800 */
[----:B------:R-:W-:Y:S02]  /*45e00*/  LOP3.LUT R2, R151, 0xffff, RZ, 0xc0, !PT ;  /* 0x0000ffff97027812 */ /* 0x000fe400078ec0ff */
[----:B------:R-:W-:Y:S02]  /*45e10*/  PRMT R38, R64, 0x4210, R11 ;  /* 0x0000421040267816 */ /* 0x000fe4000000000b */
[----:B------:R-:W-:Y:S02]  /*45e20*/  PRMT R52, R66, 0x4210, R9 ;  /* 0x0000421042347816 */ /* 0x000fe40000000009 */
[----:B------:R-:W-:Y:S02]  /*45e30*/  PRMT R54, R67, 0x4210, R2 ;  /* 0x0000421043367816 */ /* 0x000fe40000000002 */
[----:B------:R-:W-:Y:S02]  /*45e40*/  SHF.R.U32.HI R122, RZ, 0x8, R122 ;  /* 0x00000008ff7a7819 */ /* 0x000fe4000001167a */
[----:B------:R-:W-:-:S02]  /*45e50*/  SHF.R.U32.HI R95, RZ, 0x8, R95 ;  /* 0x00000008ff5f7819 */ /* 0x000fc4000001165f */
[----:B------:R-:W-:Y:S01]  /*45e60*/  SHF.R.U32.HI R130, RZ, 0x8, R130 ;  /* 0x00000008ff827819 */ /* 0x000fe20000011682 */
[----:B------:R-:W-:Y:S01]  /*45e70*/  LDS.128 R64, [R8] ;  /* 0x0000000008407984 */ /* 0x000fe20000000c00 */
[----:B------:R-:W-:Y:S02]  /*45e80*/  LOP3.LUT R95, R95, 0xffff, RZ, 0xc0, !PT ;  /* 0x0000ffff5f5f7812 */ /* 0x000fe400078ec0ff */
[----:B------:R-:W-:Y:S02]  /*45e90*/  LOP3.LUT R122, R122, 0xffff, RZ, 0xc0, !PT ;  /* 0x0000ffff7a7a7812 */ /* 0x000fe400078ec0ff */
[----:B------:R-:W-:Y:S02]  /*45ea0*/  LOP3.LUT R130, R130, 0xffff, RZ, 0xc0, !PT ;  /* 0x0000ffff82827812 */ /* 0x000fe400078ec0ff */
[----:B------:R-:W-:Y:S02]  /*45eb0*/  PRMT R95, R122, 0x3340, R95 ;  /* 0x000033407a5f7816 */ /* 0x000fe4000000005f */
[----:B------:R-:W-:-:S04]  /*45ec0*/  PRMT R130, R130, 0x3340, R1 ;  /* 0x0000334082827816 */ /* 0x000fc80000000001 */
[----:B------:R-:W-:-:S04]  /*45ed0*/  PRMT R0, R95, 0x5410, R130 ;  /* 0x000054105f007816 */ /* 0x000fc80000000082 */
[----:B------:R-:W-:Y:S01]  /*45ee0*/  PRMT R39, R0, 0x5210, R11 ;  /* 0x0000521000277816 */ /* 0x000fe2000000000b */
[----:B------:R-:W-:Y:S06]  /*45ef0*/  BAR.SYNC.DEFER_BLOCKING 0x0 ;  /* 0x0000000000007b1d */ /* 0x000fec0000010000 */
[----:B------:R-:W1:Y:S01]  /*45f00*/  S2R R247, SR_CTAID.X ;  /* 0x0000000000f77919 */ /* 0x000e620000002500 */
[----:B------:R-:W-:Y:S01]  /*45f10*/  STSM.16.M88.4 [R3], R36 ;  /* 0x0000002403007844 */ /* 0x000fe20000000200 */
[----:B------:R-:W-:Y:S06]  /*45f20*/  BAR.SYNC.DEFER_BLOCKING 0x0 ;  /* 0x0000000000007b1d */ /* 0x000fec0000010000 */
[----:B------:R-:W2:Y:S01]  /*45f30*/  S2R R121, SR_TID.X ;  /* 0x0000000000797919 */ /* 0x000ea20000002100 */
[----:B------:R-:W0:Y:S01]  /*45f40*/  S2R R119, SR_CTAID.Y ;  /* 0x0000000000777919 */ /* 0x000e220000002600 */
[----:B------:R-:W-:-:S02]  /*45f50*/  SHF.R.U32.HI R136, RZ, 0x8, R136 ;  /* 0x00000008ff887819 */ /* 0x000fc40000011688 */
[----:B------:R-:W-:Y:S02]  /*45f60*/  SHF.R.U32.HI R97, RZ, 0x8, R97 ;  /* 0x00000008ff617819 */ /* 0x000fe40000011661 */
[----:B------:R-:W-:Y:S02]  /*45f70*/  SHF.R.U32.HI R144, RZ, 0x8, R144 ;  /* 0x00000008ff907819 */ /* 0x000fe40000011690 */
[----:B------:R-:W-:Y:S01]  /*45f80*/  SHF.R.U32.HI R138, RZ, 0x8, R138 ;  /* 0x00000008ff8a7819 */ /* 0x000fe2000001168a */
[----:B------:R-:W0:Y:S01]  /*45f90*/  LDS.128 R60, [R8] ;  /* 0x00000000083c7984 */ /* 0x000e220000000c00 */
[----:B------:R-:W-:Y:S02]  /*45fa0*/  SHF.R.U32.HI R99, RZ, 0x8, R99 ;  /* 0x00000008ff637819 */ /* 0x000fe40000011663 */
[----:B------:R-:W-:Y:S02]  /*45fb0*/  SHF.R.U32.HI R146, RZ, 0x8, R146 ;  /* 0x00000008ff927819 */ /* 0x000fe40000011692 */
        /* <DEDUP_REMOVED lines=10> */
[----:B------:R-:W-:Y:S02]  /*46060*/  PRMT R144, R97, 0x5410, R144 ;  /* 0x0000541061907816 */ /* 0x000fe40000000090 */
[----:B------:R-:W-:Y:S01]  /*46070*/  PRMT R99, R99, 0x5410, R146 ;  /* 0x0000541063637816 */ /* 0x000fe20000000092 */
[----:B-1----:R-:W-:Y:S01]  /*46080*/  IMAD.SHL.U32 R247, R247, 0x40, RZ ;  /* 0x00000040f7f77824 */ /* 0x002fe200078e00ff */
[----:B------:R-:W-:-:S02]  /*46090*/  PRMT R53, R144, 0x5210, R9 ;  /* 0x0000521090357816 */ /* 0x000fc40000000009 */
[----:B------:R-:W-:Y:S01]  /*460a0*/  PRMT R55, R99, 0x5210, R2 ;  /* 0x0000521063377816 */ /* 0x000fe20000000002 */
[----:B------:R-:W-:Y:S01]  /*460b0*/  BAR.SYNC.DEFER_BLOCKING 0x0 ;  /* 0x0000000000007b1d */ /* 0x000fe20000010000 */
[C---:B------:R-:W-:Y:S02]  /*460c0*/  PRMT R164, R44.reuse, 0x7773, RZ ;  /* 0x000077732ca47816 */ /* 0x040fe400000000ff */
[C---:B------:R-:W-:Y:S02]  /*460d0*/  PRMT R167, R44.reuse, 0x7772, RZ ;  /* 0x000077722ca77816 */ /* 0x040fe400000000ff */
[C---:B------:R-:W-:Y:S02]  /*460e0*/  PRMT R171, R44.reuse, 0x7771, RZ ;  /* 0x000077712cab7816 */ /* 0x040fe400000000ff */
[----:B------:R-:W-:Y:S02]  /*460f0*/  PRMT R173, R44, 0x7770, RZ ;  /* 0x000077702cad7816 */ /* 0x000fe400000000ff */
[----:B------:R-:W-:-:S02]  /*46100*/  PRMT R163, R46, 0x7773, RZ ;  /* 0x000077732ea37816 */ /* 0x000fc400000000ff */
[C---:B------:R-:W-:Y:S02]  /*46110*/  PRMT R166, R46.reuse, 0x7772, RZ ;  /* 0x000077722ea67816 */ /* 0x040fe400000000ff */
[C---:B------:R-:W-:Y:S02]  /*46120*/  PRMT R170, R46.reuse, 0x7771, RZ ;  /* 0x000077712eaa7816 */ /* 0x040fe400000000ff */
[----:B------:R-:W-:Y:S02]  /*46130*/  PRMT R175, R46, 0x7770, RZ ;  /* 0x000077702eaf7816 */ /* 0x000fe400000000ff */
[----:B--2---:R-:W-:Y:S02]  /*46140*/  LOP3.LUT R247, R247, 0x3f, R121, 0xf8, !PT ;  /* 0x0000003ff7f77812 */ /* 0x004fe400078ef879 */
[C---:B------:R-:W-:Y:S02]  /*46150*/  PRMT R177, R199.reuse, 0x7773, RZ ;  /* 0x00007773c7b17816 */ /* 0x040fe400000000ff */
[----:B------:R-:W-:-:S02]  /*46160*/  PRMT R183, R199, 0x7772, RZ ;  /* 0x00007772c7b77816 */ /* 0x000fc400000000ff */
[C---:B------:R-:W-:Y:S01]  /*46170*/  PRMT R186, R199.reuse, 0x7771, RZ ;  /* 0x00007771c7ba7816 */ /* 0x040fe200000000ff */
[----:B------:R1:W-:Y:S01]  /*46180*/  STSM.16.M88.4 [R3], R52 ;  /* 0x0000003403007844 */ /* 0x0003e20000000200 */
[----:B------:R-:W-:Y:S02]  /*46190*/  PRMT R194, R199, 0x7770, RZ ;  /* 0x00007770c7c27816 */ /* 0x000fe400000000ff */
[C---:B------:R-:W-:Y:S02]  /*461a0*/  PRMT R146, R33.reuse, 0x7773, RZ ;  /* 0x0000777321927816 */ /* 0x040fe400000000ff */
[C---:B------:R-:W-:Y:S02]  /*461b0*/  PRMT R150, R33.reuse, 0x7772, RZ ;  /* 0x0000777221967816 */ /* 0x040fe400000000ff */
[C---:B------:R-:W-:Y:S02]  /*461c0*/  PRMT R155, R33.reuse, 0x7771, RZ ;  /* 0x00007771219b7816 */ /* 0x040fe400000000ff */
[----:B------:R-:W-:-:S02]  /*461d0*/  PRMT R159, R33, 0x7770, RZ ;  /* 0x00007770219f7816 */ /* 0x000fc400000000ff */
[C---:B------:R-:W-:Y:S02]  /*461e0*/  PRMT R144, R34.reuse, 0x7773, RZ ;  /* 0x0000777322907816 */ /* 0x040fe400000000ff */
[C---:B------:R-:W-:Y:S02]  /*461f0*/  PRMT R148, R34.reuse, 0x7772, RZ ;  /* 0x0000777222947816 */ /* 0x040fe400000000ff */
[C---:B------:R-:W-:Y:S02]  /*46200*/  PRMT R154, R34.reuse, 0x7771, RZ ;  /* 0x00007771229a7816 */ /* 0x040fe400000000ff */
[----:B------:R-:W-:Y:S02]  /*46210*/  PRMT R158, R34, 0x7770, RZ ;  /* 0x00007770229e7816 */ /* 0x000fe400000000ff */
[C---:B------:R-:W-:Y:S02]  /*46220*/  PRMT R139, R35.reuse, 0x7773, RZ ;  /* 0x00007773238b7816 */ /* 0x040fe400000000ff */
[----:B------:R-:W-:-:S02]  /*46230*/  PRMT R147, R35, 0x7772, RZ ;  /* 0x0000777223937816 */ /* 0x000fc400000000ff */
[C---:B------:R-:W-:Y:S02]  /*46240*/  PRMT R152, R35.reuse, 0x7771, RZ ;  /* 0x0000777123987816 */ /* 0x040fe400000000ff */
[----:B------:R-:W-:Y:S02]  /*46250*/  PRMT R157, R35, 0x7770, RZ ;  /* 0x00007770239d7816 */ /* 0x000fe400000000ff */
[C---:B------:R-:W-:Y:S02]  /*46260*/  PRMT R182, R30.reuse, 0x7773, RZ ;  /* 0x000077731eb67816 */ /* 0x040fe400000000ff */
[C---:B------:R-:W-:Y:S02]  /*46270*/  PRMT R142, R30.reuse, 0x7772, RZ ;  /* 0x000077721e8e7816 */ /* 0x040fe400000000ff */
[C---:B------:R-:W-:Y:S02]  /*46280*/  PRMT R46, R30.reuse, 0x7771, RZ ;  /* 0x000077711e2e7816 */ /* 0x040fe400000000ff */
[----:B-1----:R-:W-:-:S02]  /*46290*/  PRMT R55, R30, 0x7770, RZ ;  /* 0x000077701e377816 */ /* 0x002fc400000000ff */
        /* <DEDUP_REMOVED lines=36> */
[C---:B----4-:R-:W-:Y:S02]  /*464e0*/  PRMT R24, R4.reuse, 0x7773, RZ ;  /* 0x0000777304187816 */ /* 0x050fe400000000ff */
[C---:B------:R-:W-:Y:S02]  /*464f0*/  PRMT R31, R4.reuse, 0x7772, RZ ;  /* 0x00007772041f7816 */ /* 0x040fe400000000ff */
[C---:B------:R-:W-:Y:S02]  /*46500*/  PRMT R33, R4.reuse, 0x7771, RZ ;  /* 0x0000777104217816 */ /* 0x040fe400000000ff */
[----:B------:R-:W-:Y:S02]  /*46510*/  PRMT R35, R4, 0x7770, RZ ;  /* 0x0000777004237816 */ /* 0x000fe400000000ff */
[C---:B------:R-:W-:Y:S02]  /*46520*/  PRMT R11, R7.reuse, 0x7773, RZ ;  /* 0x00007773070b7816 */ /* 0x040fe400000000ff */
[----:B------:R-:W-:-:S02]  /*46530*/  PRMT R30, R7, 0x7772, RZ ;  /* 0x00007772071e7816 */ /* 0x000fc400000000ff */
[C---:B------:R-:W-:Y:S02]  /*46540*/  PRMT R27, R7.reuse, 0x7771, RZ ;  /* 0x00007771071b7816 */ /* 0x040fe400000000ff */
[----:B------:R-:W-:Y:S02]  /*46550*/  PRMT R34, R7, 0x7770, RZ ;  /* 0x0000777007227816 */ /* 0x000fe400000000ff */
[----:B------:R-:W-:Y:S02]  /*46560*/  SHF.R.U32.HI R120, RZ, 0x6, R121 ;  /* 0x00000006ff787819 */ /* 0x000fe40000011679 */
[C---:B------:R-:W-:Y:S02]  /*46570*/  PRMT R145, R32.reuse, 0x7773, RZ ;  /* 0x0000777320917816 */ /* 0x040fe400000000ff */
[C---:B------:R-:W-:Y:S02]  /*46580*/  PRMT R151, R32.reuse, 0x7772, RZ ;  /* 0x0000777220977816 */ /* 0x040fe400000000ff */
[----:B------:R-:W-:-:S02]  /*46590*/  PRMT R156, R32, 0x7771, RZ ;  /* 0x00007771209c7816 */ /* 0x000fc400000000ff */
[----:B------:R-:W-:Y:S02]  /*465a0*/  PRMT R160, R32, 0x7770, RZ ;  /* 0x0000777020a07816 */ /* 0x000fe400000000ff */
        /* <DEDUP_REMOVED lines=36> */
[C---:B---3--:R-:W-:Y:S02]  /*467f0*/  PRMT R4, R81.reuse, 0x7773, RZ ;  /* 0x0000777351047816 */ /* 0x048fe400000000ff */
[C---:B------:R-:W-:Y:S02]  /*46800*/  PRMT R16, R81.reuse, 0x7772, RZ ;  /* 0x0000777251107816 */ /* 0x040fe400000000ff */
[C---:B------:R-:W-:Y:S02]  /*46810*/  PRMT R7, R81.reuse, 0x7771, RZ ;  /* 0x0000777151077816 */ /* 0x040fe400000000ff */
[----:B------:R-:W-:Y:S01]  /*46820*/  PRMT R25, R81, 0x7770, RZ ;  /* 0x0000777051197816 */ /* 0x000fe200000000ff */
[----:B0-----:R-:W-:Y:S01]  /*46830*/  IMAD R95, R119, R86, RZ ;  /* 0x00000056775f7224 */ /* 0x001fe200078e02ff */
[C---:B------:R-:W-:Y:S01]  /*46840*/  PRMT R239, R18.reuse, 0x7773, RZ ;  /* 0x0000777312ef7816 */ /* 0x040fe200000000ff */
[----:B------:R-:W-:Y:S01]  /*46850*/  IMAD R94, R247, R87, RZ ;  /* 0x00000057f75e7224 */ /* 0x000fe200078e02ff */
        /* <DEDUP_REMOVED lines=43> */
[----:B------:R-:W-:Y:S02]  /*46b10*/  SGXT.U32 R120, R120, 0x1 ;  /* 0x000000017878781a */ /* 0x000fe40000000000 */
        /* <DEDUP_REMOVED lines=15> */
[----:B------:R-:W-:Y:S01]  /*46c10*/  PRMT R97, R75, 0x7770, RZ ;  /* 0x000077704b617816 */ /* 0x000fe200000000ff */
[----:B------:R-:W-:Y:S01]  /*46c20*/  IMAD R120, R120, R250, RZ ;  /* 0x000000fa78787224 */ /* 0x000fe200078e02ff */
[----:B------:R-:W-:-:S02]  /*46c30*/  IADD3 R75, P0, P3, R94, R106, R95 ;  /* 0x0000006a5e4b7210 */ /* 0x000fc40007b1e05f */
[----:B------:R-:W-:Y:S02]  /*46c40*/  SHF.R.S32.HI R108, RZ, 0x1f, R95 ;  /* 0x0000001fff6c7819 */ /* 0x000fe4000001145f */
[----:B------:R-:W-:Y:S02]  /*46c50*/  SHF.R.S32.HI R109, RZ, 0x1f, R94 ;  /* 0x0000001fff6d7819 */ /* 0x000fe4000001145e */
        /* <DEDUP_REMOVED lines=16> */
[----:B------:R-:W-:Y:S02]  /*46d60*/  IADD3.X R71, R109, R107, R108, P0, P3 ;  /* 0x0000006b6d477210 */ /* 0x000fe400007e646c */
[----:B------:R-:W-:-:S04]  /*46d70*/  IADD3 R124, P0, R120, R75, RZ ;  /* 0x0000004b787c7210 */ /* 0x000fc80007f1e0ff */
[----:B------:R-:W-:Y:S01]  /*46d80*/  LEA.HI.X.SX32 R125, R120, R71, 0x1, P0 ;  /* 0x00000047787d7211 */ /* 0x000fe200000f0eff */
[----:B------:R-:W-:Y:S01]  /*46d90*/  BAR.SYNC.DEFER_BLOCKING 0x0 ;  /* 0x0000000000007b1d */ /* 0x000fe20000010000 */
[----:B------:R-:W-:-:S04]  /*46da0*/  IMAD R129, R250, 0x2, R120 ;  /* 0x00000002fa817824 */ /* 0x000fc800078e0278 */
[----:B------:R-:W-:Y:S01]  /*46db0*/  IMAD R247, R250, 0x2, R129 ;  /* 0x00000002faf77824 */ /* 0x000fe200078e0281 */
[----:B------:R-:W-:Y:S02]  /*46dc0*/  IADD3 R128, P0, R129, R75, RZ ;  /* 0x0000004b81807210 */ /* 0x000fe40007f1e0ff */
[C---:B------:R-:W-:Y:S01]  /*46dd0*/  PRMT R132, R62.reuse, 0x7773, RZ ;  /* 0x000077733e847816 */ /* 0x040fe200000000ff */
[----:B------:R0:W-:Y:S02]  /*46de0*/  STG.E.U8 desc[UR4][R124.64], R200 ;  /* 0x000000c87c007986 */ /* 0x0001e4000c101104 */
[----:B0-----:R-:W0:Y:S01]  /*46df0*/  LDC R200, c[0x0][0x278] ;  /* 0x00009e00ffc87b82 */ /* 0x001e220000000800 */
[C---:B------:R-:W-:Y:S02]  /*46e00*/  PRMT R133, R62.reuse, 0x7772, RZ ;  /* 0x000077723e857816 */ /* 0x040fe400000000ff */
[C---:B------:R-:W-:Y:S02]  /*46e10*/  PRMT R134, R62.reuse, 0x7771, RZ ;  /* 0x000077713e867816 */ /* 0x040fe400000000ff */
[----:B------:R-:W-:-:S02]  /*46e20*/  PRMT R138, R62, 0x7770, RZ ;  /* 0x000077703e8a7816 */ /* 0x000fc400000000ff */
[----:B------:R-:W-:Y:S02]  /*46e30*/  LEA.HI.X.SX32 R129, R129, R71, 0x1, P0 ;  /* 0x0000004781817211 */ /* 0x000fe400000f0eff */
[----:B------:R-:W-:Y:S02]  /*46e40*/  IADD3 R62, P0, R247, R75, RZ ;  /* 0x0000004bf73e7210 */ /* 0x000fe40007f1e0ff */
[C---:B------:R-:W-:Y:S02]  /*46e50*/  PRMT R179, R197.reuse, 0x7773, RZ ;  /* 0x00007773c5b37816 */ /* 0x040fe400000000ff */
[C---:B------:R-:W-:Y:S02]  /*46e60*/  PRMT R130, R197.reuse, 0x7772, RZ ;  /* 0x00007772c5827816 */ /* 0x040fe400000000ff */
[C---:B------:R-:W-:Y:S01]  /*46e70*/  PRMT R189, R197.reuse, 0x7771, RZ ;  /* 0x00007771c5bd7816 */ /* 0x040fe200000000ff */
[----:B------:R-:W-:Y:S01]  /*46e80*/  IMAD R250, R250, 0x2, R247 ;  /* 0x00000002fafa7824 */ /* 0x000fe200078e02f7 */
[----:B------:R-:W-:-:S02]  /*46e90*/  PRMT R197, R197, 0x7770, RZ ;  /* 0x00007770c5c57816 */ /* 0x000fc400000000ff */
[C---:B------:R-:W-:Y:S02]  /*46ea0*/  PRMT R136, R63.reuse, 0x7773, RZ ;  /* 0x000077733f887816 */ /* 0x040fe400000000ff */
[C---:B------:R-:W-:Y:S02]  /*46eb0*/  PRMT R137, R63.reuse, 0x7772, RZ ;  /* 0x000077723f897816 */ /* 0x040fe400000000ff */
[C---:B------:R-:W-:Y:S02]  /*46ec0*/  PRMT R135, R63.reuse, 0x7771, RZ ;  /* 0x000077713f877816 */ /* 0x040fe400000000ff */
[----:B------:R-:W-:Y:S02]  /*46ed0*/  PRMT R140, R63, 0x7770, RZ ;  /* 0x000077703f8c7816 */ /* 0x000fe400000000ff */
[----:B------:R-:W-:Y:S02]  /*46ee0*/  LEA.HI.X.SX32 R63, R247, R71, 0x1, P0 ;  /* 0x00000047f73f7211 */ /* 0x000fe400000f0eff */
[----:B------:R-:W1:Y:S01]  /*46ef0*/  S2R R247, SR_TID.X ;  /* 0x0000000000f77919 */ /* 0x000e620000002100 */
[----:B------:R-:W-:-:S02]  /*46f00*/  PRMT R180, R198, 0x7773, RZ ;  /* 0x00007773c6b47816 */ /* 0x000fc400000000ff */
[C---:B------:R-:W-:Y:S01]  /*46f10*/  PRMT R131, R198.reuse, 0x7772, RZ ;  /* 0x00007772c6837816 */ /* 0x040fe200000000ff */
[----:B------:R0:W-:Y:S01]  /*46f20*/  STG.E.U8 desc[UR4][R128.64], R197 ;  /* 0x000000c580007986 */ /* 0x0001e2000c101104 */
[C---:B------:R-:W-:Y:S02]  /*46f30*/  PRMT R190, R198.reuse, 0x7771, RZ ;  /* 0x00007771c6be7816 */ /* 0x040fe400000000ff */
[----:B------:R-:W-:Y:S02]  /*46f40*/  PRMT R198, R198, 0x7770, RZ ;  /* 0x00007770c6c67816 */ /* 0x000fe400000000ff */
[----:B------:R-:W-:-:S03]  /*46f50*/  IADD3 R124, P0, R250, R75, RZ ;  /* 0x0000004bfa7c7210 */ /* 0x000fc60007f1e0ff */
[----:B------:R2:W-:Y:S01]  /*46f60*/  STG.E.U8 desc[UR4][R62.64], R198 ;  /* 0x000000c63e007986 */ /* 0x0005e2000c101104 */
[----:B0-----:R-:W-:Y:S01]  /*46f70*/  IMAD R129, R200, 0x2, R250 ;  /* 0x00000002c8817824 */ /* 0x001fe200078e02fa */
[----:B------:R-:W-:-:S04]  /*46f80*/  LEA.HI.X.SX32 R125, R250, R71, 0x1, P0 ;  /* 0x00000047fa7d7211 */ /* 0x000fc800000f0eff */
[----:B------:R-:W-:Y:S01]  /*46f90*/  IADD3 R128, P0, R129, R75, RZ ;  /* 0x0000004b81807210 */ /* 0x000fe20007f1e0ff */
[----:B--2---:R-:W-:-:S03]  /*46fa0*/  IMAD R63, R200, 0x2, R129 ;  /* 0x00000002c83f7824 */ /* 0x004fc600078e0281 */
[----:B------:R-:W-:Y:S01]  /*46fb0*/  LEA.HI.X.SX32 R129, R129, R71, 0x1, P0 ;  /* 0x0000004781817211 */ /* 0x000fe200000f0eff */
[----:B------:R-:W-:Y:S01]  /*46fc0*/  IMAD R197, R200, 0x2, R63 ;  /* 0x00000002c8c57824 */ /* 0x000fe200078e023f */
[C---:B------:R-:W-:Y:S01]  /*46fd0*/  IADD3 R62, P0, R63.reuse, R75, RZ ;  /* 0x0000004b3f3e7210 */ /* 0x040fe20007f1e0ff */
[----:B------:R0:W-:Y:S03]  /*46fe0*/  STG.E.U8 desc[UR4][R124.64], R194 ;  /* 0x000000c27c007986 */ /* 0x0001e6000c101104 */
[----:B------:R-:W-:Y:S01]  /*46ff0*/  LEA.HI.X.SX32 R63, R63, R71, 0x1, P0 ;  /* 0x000000473f3f7211 */ /* 0x000fe200000f0eff */
[----:B------:R2:W-:Y:S01]  /*47000*/  STG.E.U8 desc[UR4][R128.64], R192 ;  /* 0x000000c080007986 */ /* 0x0005e2000c101104 */
[----:B0-----:R-:W-:-:S04]  /*47010*/  IADD3 R124, P0, R197, R75, RZ ;  /* 0x0000004bc57c7210 */ /* 0x001fc80007f1e0ff */
[----:B------:R-:W-:Y:S01]  /*47020*/  LEA.HI.X.SX32 R125, R197, R71, 0x1, P0 ;  /* 0x00000047c57d7211 */ /* 0x000fe200000f0eff */
[----:B------:R-:W-:Y:S01]  /*47030*/  IMAD R197, R200, 0x4, R197 ;  /* 0x00000004c8c57824 */ /* 0x000fe200078e02c5 */
[----:B------:R0:W-:Y:S01]  /*47040*/  STG.E.U8 desc[UR4][R62.64], R189 ;  /* 0x000000bd3e007986 */ /* 0x0001e2000c101104 */
[----:B-1----:R-:W-:Y:S01]  /*47050*/  LEA.HI R198, R247, 0xe, RZ, 0x1a ;  /* 0x0000000ef7c67811 */ /* 0x002fe200078fd0ff */
[----:B--2---:R-:W1:Y:S02]  /*47060*/  LDC R192, c[0x0][0x278] ;  /* 0x00009e00ffc07b82 */ /* 0x004e640000000800 */
[----:B------:R2:W-:Y:S02]  /*47070*/  STG.E.U8 desc[UR4][R124.64], R190 ;  /* 0x000000be7c007986 */ /* 0x0005e4000c101104 */
[----:B------:R-:W-:Y:S02]  /*47080*/  IMAD R194, R198, R200, RZ ;  /* 0x000000c8c6c27224 */ /* 0x000fe400078e02ff */
[----:B0-----:R-:W-:Y:S01]  /*47090*/  IMAD R63, R200, 0x2, R197 ;  /* 0x00000002c83f7824 */ /* 0x001fe200078e02c5 */
[C---:B--2---:R-:W-:Y:S01]  /*470a0*/  IADD3 R124, P0, R197.reuse, R75, RZ ;  /* 0x0000004bc57c7210 */ /* 0x044fe20007f1e0ff */
[----:B------:R-:W0:Y:S03]  /*470b0*/  LDC R190, c[0x0][0x278] ;  /* 0x00009e00ffbe7b82 */ /* 0x000e260000000800 */
[----:B------:R-:W-:-:S02]  /*470c0*/  LEA.HI.X.SX32 R125, R197, R71, 0x1, P0 ;  /* 0x00000047c57d7211 */ /* 0x000fc400000f0eff */
[----:B------:R-:W2:Y:S01]  /*470d0*/  S2R R197, SR_TID.X ;  /* 0x0000000000c57919 */ /* 0x000ea20000002100 */
[----:B------:R-:W-:Y:S01]  /*470e0*/  IADD3 R128, P3, R194, R75, RZ ;  /* 0x0000004bc2807210 */ /* 0x000fe20007f7e0ff */
[----:B------:R-:W-:-:S03]  /*470f0*/  IMAD R189, R200, 0x2, R63 ;  /* 0x00000002c8bd7824 */ /* 0x000fc600078e023f */
[----:B------:R-:W-:-:S05]  /*47100*/  LEA.HI.X.SX32 R129, R194, R71, 0x1, P3 ;  /* 0x00000047c2817211 */ /* 0x000fca00018f0eff */
[----:B------:R3:W-:Y:S01]  /*47110*/  STG.E.U8 desc[UR4][R128.64], R186 ;  /* 0x000000ba80007986 */ /* 0x0007e2000c101104 */
[----:B------:R-:W-:-:S03]  /*47120*/  IADD3 R62, P3, R63, R75, RZ ;  /* 0x0000004b3f3e7210 */ /* 0x000fc60007f7e0ff */
[----:B------:R4:W-:Y:S01]  /*47130*/  STG.E.U8 desc[UR4][R124.64], R184 ;  /* 0x000000b87c007986 */ /* 0x0009e2000c101104 */
[----:B------:R-:W-:Y:S02]  /*47140*/  LEA.HI.X.SX32 R63, R63, R71, 0x1, P3 ;  /* 0x000000473f3f7211 */ /* 0x000fe400018f0eff */
[----:B---3--:R-:W-:Y:S01]  /*47150*/  IADD3 R128, P0, R189, R75, RZ ;  /* 0x0000004bbd807210 */ /* 0x008fe20007f1e0ff */
[----:B------:R-:W-:-:S03]  /*47160*/  IMAD R186, R200, 0x2, R189 ;  /* 0x00000002c8ba7824 */ /* 0x000fc600078e02bd */
[----:B------:R-:W-:Y:S01]  /*47170*/  LEA.HI.X.SX32 R129, R189, R71, 0x1, P0 ;  /* 0x00000047bd817211 */ /* 0x000fe200000f0eff */
[----:B----4-:R-:W3:Y:S01]  /*47180*/  LDC R184, c[0x0][0x278] ;  /* 0x00009e00ffb87b82 */ /* 0x010ee20000000800 */
[C---:B------:R-:W-:Y:S01]  /*47190*/  IADD3 R124, P0, R186.reuse, R75, RZ ;  /* 0x0000004bba7c7210 */ /* 0x040fe20007f1e0ff */
[----:B------:R4:W-:Y:S03]  /*471a0*/  STG.E.U8 desc[UR4][R62.64], R130 ;  /* 0x000000823e007986 */ /* 0x0009e6000c101104 */
[----:B------:R-:W-:Y:S01]  /*471b0*/  LEA.HI.X.SX32 R125, R186, R71, 0x1, P0 ;  /* 0x00000047ba7d7211 */ /* 0x000fe200000f0eff */
[----:B------:R-:W-:Y:S01]  /*471c0*/  IMAD R186, R200, 0x2, R186 ;  /* 0x00000002c8ba7824 */ /* 0x000fe200078e02ba */
[----:B------:R-:W-:Y:S01]  /*471d0*/  STG.E.U8 desc[UR4][R128.64], R131 ;  /* 0x0000008380007986 */ /* 0x000fe2000c101104 */
[----:B--2---:R-:W-:-:S03]  /*471e0*/  LEA.HI R189, R197, 0x1e, RZ, 0x1a ;  /* 0x0000001ec5bd7811 */ /* 0x004fc600078fd0ff */
[----:B------:R2:W-:Y:S01]  /*471f0*/  STG.E.U8 desc[UR4][R124.64], R183 ;  /* 0x000000b77c007986 */ /* 0x0005e2000c101104 */
[C---:B----4-:R-:W-:Y:S02]  /*47200*/  IMAD R62, R200.reuse, 0x2, R186 ;  /* 0x00000002c83e7824 */ /* 0x050fe400078e02ba */
[----:B-1----:R-:W-:Y:S02]  /*47210*/  IMAD R63, R189, R192, RZ ;  /* 0x000000c0bd3f7224 */ /* 0x002fe400078e02ff */
[----:B------:R-:W-:Y:S01]  /*47220*/  IMAD R189, R200, 0x2, R62 ;  /* 0x00000002c8bd7824 */ /* 0x000fe200078e023e */
[C---:B--2---:R-:W-:Y:S01]  /*47230*/  IADD3 R124, P0, R186.reuse, R75, RZ ;  /* 0x0000004bba7c7210 */ /* 0x044fe20007f1e0ff */
[----:B------:R-:W1:Y:S03]  /*47240*/  LDC R183, c[0x0][0x278] ;  /* 0x00009e00ffb77b82 */ /* 0x000e660000000800 */
[----:B------:R-:W-:Y:S01]  /*47250*/  LEA.HI.X.SX32 R125, R186, R71, 0x1, P0 ;  /* 0x00000047ba7d7211 */ /* 0x000fe200000f0eff */
[----:B0-----:R-:W-:-:S04]  /*47260*/  IMAD R194, R190, 0x4, R189 ;  /* 0x00000004bec27824 */ /* 0x001fc800078e02bd */
[----:B------:R-:W0:Y:S01]  /*47270*/  LDC R186, c[0x0][0x278] ;  /* 0x00009e00ffba7b82 */ /* 0x000e220000000800 */
[CC--:B------:R-:W-:Y:S02]  /*47280*/  IADD3 R130, P0, R189.reuse, R75.reuse, RZ ;  /* 0x0000004bbd827210 */ /* 0x0c0fe40007f1e0ff */
[----:B------:R-:W-:Y:S02]  /*47290*/  IADD3 R128, P3, R62, R75, RZ ;  /* 0x0000004b3e807210 */ /* 0x000fe40007f7e0ff */
[----:B------:R-:W-:-:S03]  /*472a0*/  LEA.HI.X.SX32 R131, R189, R71, 0x1, P0 ;  /* 0x00000047bd837211 */ /* 0x000fc600000f0eff */
[----:B------:R-:W2:Y:S01]  /*472b0*/  LDC R190, c[0x0][0x278] ;  /* 0x00009e00ffbe7b82 */ /* 0x000ea20000000800 */
[----:B------:R-:W-:Y:S01]  /*472c0*/  LEA.HI.X.SX32 R129, R62, R71, 0x1, P3 ;  /* 0x000000473e817211 */ /* 0x000fe200018f0eff */
[----:B---3--:R-:W-:Y:S01]  /*472d0*/  IMAD R192, R184, 0x2, R194 ;  /* 0x00000002b8c07824 */ /* 0x008fe200078e02c2 */
[----:B------:R-:W-:-:S05]  /*472e0*/  IADD3 R62, P3, R63, R75, RZ ;  /* 0x0000004b3f3e7210 */ /* 0x000fca0007f7e0ff */
[----:B------:R-:W3:Y:S01]  /*472f0*/  LDC R189, c[0x0][0x278] ;  /* 0x00009e00ffbd7b82 */ /* 0x000ee20000000800 */
[----:B------:R4:W-:Y:S01]  /*47300*/  STG.E.U8 desc[UR4][R124.64], R178 ;  /* 0x000000b27c007986 */ /* 0x0009e2000c101104 */
[----:B------:R-:W-:-:S06]  /*47310*/  LEA.HI.X.SX32 R63, R63, R71, 0x1, P3 ;  /* 0x000000473f3f7211 */ /* 0x000fcc00018f0eff */
[----:B------:R-:W3:Y:S01]  /*47320*/  LDC R184, c[0x0][0x278] ;  /* 0x00009e00ffb87b82 */ /* 0x000ee20000000800 */
[----:B-1----:R-:W-:Y:S01]  /*47330*/  IMAD R198, R183, 0x2, R192 ;  /* 0x00000002b7c67824 */ /* 0x002fe200078e02c0 */
[----:B------:R1:W-:Y:S01]  /*47340*/  STG.E.U8 desc[UR4][R128.64], R179 ;  /* 0x000000b380007986 */ /* 0x0003e2000c101104 */
[----:B----4-:R-:W-:-:S05]  /*47350*/  IADD3 R124, P0, R194, R75, RZ ;  /* 0x0000004bc27c7210 */ /* 0x010fca0007f1e0ff */
[----:B------:R-:W4:Y:S01]  /*47360*/  LDC R178, c[0x0][0x278] ;  /* 0x00009e00ffb27b82 */ /* 0x000f220000000800 */
[----:B------:R-:W-:Y:S01]  /*47370*/  STG.E.U8 desc[UR4][R130.64], R180 ;  /* 0x000000b482007986 */ /* 0x000fe2000c101104 */
[----:B------:R-:W-:Y:S01]  /*47380*/  LEA.HI.X.SX32 R125, R194, R71, 0x1, P0 ;  /* 0x00000047c27d7211 */ /* 0x000fe200000f0eff */
[----:B0-----:R-:W-:Y:S02]  /*47390*/  IMAD R186, R186, 0x2, R198 ;  /* 0x00000002baba7824 */ /* 0x001fe400078e02c6 */
[----:B------:R0:W-:Y:S01]  /*473a0*/  STG.E.U8 desc[UR4][R62.64], R177 ;  /* 0x000000b13e007986 */ /* 0x0001e2000c101104 */
[-C--:B-1----:R-:W-:Y:S01]  /*473b0*/  IADD3 R128, P3, R198, R75.reuse, RZ ;  /* 0x0000004bc6807210 */ /* 0x082fe20007f7e0ff */
[----:B--2---:R-:W-:Y:S01]  /*473c0*/  IMAD R190, R190, 0x2, R186 ;  /* 0x00000002bebe7824 */ /* 0x004fe200078e02ba */
[----:B------:R-:W1:Y:S01]  /*473d0*/  LDC R179, c[0x0][0x278] ;  /* 0x00009e00ffb37b82 */ /* 0x000e620000000800 */
[----:B0-----:R-:W-:-:S07]  /*473e0*/  IADD3 R62, P0, R192, R75, RZ ;  /* 0x0000004bc03e7210 */ /* 0x001fce0007f1e0ff */
[----:B------:R-:W0:Y:S01]  /*473f0*/  LDC R177, c[0x0][0x278] ;  /* 0x00009e00ffb17b82 */ /* 0x000e220000000800 */
[----:B------:R-:W-:Y:S02]  /*47400*/  LEA.HI.X.SX32 R63, R192, R71, 0x1, P0 ;  /* 0x00000047c03f7211 */ /* 0x000fe400000f0eff */
[----:B------:R-:W-:Y:S01]  /*47410*/  IADD3 R130, P0, R186, R75, RZ ;  /* 0x0000004bba827210 */ /* 0x000fe20007f1e0ff */
[----:B------:R2:W-:Y:S01]  /*47420*/  STG.E.U8 desc[UR4][R124.64], R173 ;  /* 0x000000ad7c007986 */ /* 0x0005e2000c101104 */
[-C--:B------:R-:W-:Y:S01]  /*47430*/  LEA.HI.X.SX32 R129, R198, R71.reuse, 0x1, P3 ;  /* 0x00000047c6817211 */ /* 0x080fe200018f0eff */
[----:B---3--:R-:W-:Y:S01]  /*47440*/  IMAD R180, R189, 0x2, R190 ;  /* 0x00000002bdb47824 */ /* 0x008fe200078e02be */
[----:B------:R-:W-:Y:S01]  /*47450*/  LEA.HI.X.SX32 R131, R186, R71, 0x1, P0 ;  /* 0x00000047ba837211 */ /* 0x000fe200000f0eff */
[----:B------:R-:W-:Y:S01]  /*47460*/  STG.E.U8 desc[UR4][R62.64], R174 ;  /* 0x000000ae3e007986 */ /* 0x000fe2000c101104 */
[----:B------:R-:W-:Y:S01]  /*47470*/  LEA.HI R183, R197, 0x2e, RZ, 0x1a ;  /* 0x0000002ec5b77811 */ /* 0x000fe200078fd0ff */
[----:B------:R-:W-:-:S02]  /*47480*/  IMAD R184, R184, 0x2, R180 ;  /* 0x00000002b8b87824 */ /* 0x000fc400078e02b4 */
[----:B------:R3:W-:Y:S01]  /*47490*/  STG.E.U8 desc[UR4][R128.64], R175 ;  /* 0x000000af80007986 */ /* 0x0007e2000c101104 */
[----:B--2---:R-:W2:Y:S01]  /*474a0*/  LDC R173, c[0x0][0x278] ;  /* 0x00009e00ffad7b82 */ /* 0x004ea20000000800 */
[C---:B------:R-:W-:Y:S02]  /*474b0*/  IADD3 R124, P0, R190.reuse, R75, RZ ;  /* 0x0000004bbe7c7210 */ /* 0x040fe40007f1e0ff */
[----:B------:R1:W-:Y:S01]  /*474c0*/  STG.E.U8 desc[UR4][R130.64], R176 ;  /* 0x000000b082007986 */ /* 0x0003e2000c101104 */
[----:B----4-:R-:W-:Y:S01]  /*474d0*/  IMAD R178, R183, R178, RZ ;  /* 0x000000b2b7b27224 */ /* 0x010fe200078e02ff */
[----:B------:R-:W-:Y:S02]  /*474e0*/  LEA.HI.X.SX32 R125, R190, R71, 0x1, P0 ;  /* 0x00000047be7d7211 */ /* 0x000fe400000f0eff */
[-C--:B---3--:R-:W-:Y:S01]  /*474f0*/  IADD3 R128, P3, R180, R75.reuse, RZ ;  /* 0x0000004bb4807210 */ /* 0x088fe20007f7e0ff */
[----:B------:R-:W3:Y:S01]  /*47500*/  LDC R175, c[0x0][0x278] ;  /* 0x00009e00ffaf7b82 */ /* 0x000ee20000000800 */
[----:B------:R-:W-:-:S02]  /*47510*/  IADD3 R62, P0, R184, R75, RZ ;  /* 0x0000004bb83e7210 */ /* 0x000fc40007f1e0ff */
[----:B------:R-:W-:-:S05]  /*47520*/  LEA.HI.X.SX32 R129, R180, R71, 0x1, P3 ;  /* 0x00000047b4817211 */ /* 0x000fca00018f0eff */
[----:B-1----:R-:W1:Y:S01]  /*47530*/  LDC R130, c[0x0][0x278] ;  /* 0x00009e00ff827b82 */ /* 0x002e620000000800 */
[----:B------:R-:W-:Y:S01]  /*47540*/  STG.E.U8 desc[UR4][R124.64], R171 ;  /* 0x000000ab7c007986 */ /* 0x000fe2000c101104 */
[----:B------:R-:W-:Y:S01]  /*47550*/  LEA.HI.X.SX32 R63, R184, R71, 0x1, P0 ;  /* 0x00000047b83f7211 */ /* 0x000fe200000f0eff */
[----:B0-----:R-:W-:Y:S02]  /*47560*/  IMAD R184, R177, 0x4, R184 ;  /* 0x00000004b1b87824 */ /* 0x001fe400078e02b8 */
[----:B------:R0:W-:Y:S03]  /*47570*/  STG.E.U8 desc[UR4][R128.64], R172 ;  /* 0x000000ac80007986 */ /* 0x0001e6000c101104 */
[----:B------:R-:W4:Y:S01]  /*47580*/  LDC R131, c[0x0][0x278] ;  /* 0x00009e00ff837b82 */ /* 0x000f220000000800 */
[----:B------:R2:W-:Y:S01]  /*47590*/  STG.E.U8 desc[UR4][R62.64], R170 ;  /* 0x000000aa3e007986 */ /* 0x0005e2000c101104 */
[----:B------:R-:W-:-:S06]  /*475a0*/  IMAD R176, R179, 0x2, R184 ;  /* 0x00000002b3b07824 */ /* 0x000fcc00078e02b8 */
[----:B------:R-:W4:Y:S01]  /*475b0*/  LDC R174, c[0x0][0x278] ;  /* 0x00009e00ffae7b82 */ /* 0x000f220000000800 */
[----:B0-----:R-:W-:-:S04]  /*475c0*/  IADD3 R128, P0, R178, R75, RZ ;  /* 0x0000004bb2807210 */ /* 0x001fc80007f1e0ff */
[----:B------:R-:W-:Y:S02]  /*475d0*/  LEA.HI.X.SX32 R129, R178, R71, 0x1, P0 ;  /* 0x00000047b2817211 */ /* 0x000fe400000f0eff */
[C---:B------:R-:W-:Y:S01]  /*475e0*/  IADD3 R124, P0, R184.reuse, R75, RZ ;  /* 0x0000004bb87c7210 */ /* 0x040fe20007f1e0ff */
[----:B--2---:R-:W0:Y:S01]  /*475f0*/  LDC R170, c[0x0][0x278] ;  /* 0x00009e00ffaa7b82 */ /* 0x004e220000000800 */
[----:B------:R-:W-:Y:S02]  /*47600*/  IMAD R172, R173, 0x2, R176 ;  /* 0x00000002adac7824 */ /* 0x000fe400078e02b0 */
[----:B------:R-:W-:Y:S02]  /*47610*/  LEA.HI.X.SX32 R125, R184, R71, 0x1, P0 ;  /* 0x00000047b87d7211 */ /* 0x000fe400000f0eff */
[----:B------:R-:W-:Y:S01]  /*47620*/  IADD3 R62, P0, R176, R75, RZ ;  /* 0x0000004bb03e7210 */ /* 0x000fe20007f1e0ff */
[----:B------:R2:W-:Y:S01]  /*47630*/  STG.E.U8 desc[UR4][R128.64], R169 ;  /* 0x000000a980007986 */ /* 0x0005e2000c101104 */
[----:B-1----:R-:W-:Y:S01]  /*47640*/  IMAD R130, R130, 0x2, R172 ;  /* 0x0000000282827824 */ /* 0x002fe200078e02ac */
[----:B------:R-:W1:Y:S01]  /*47650*/  LDC R171, c[0x0][0x278] ;  /* 0x00009e00ffab7b82 */ /* 0x000e620000000800 */
[----:B------:R-:W-:Y:S01]  /*47660*/  LEA.HI.X.SX32 R63, R176, R71, 0x1, P0 ;  /* 0x00000047b03f7211 */ /* 0x000fe200000f0eff */
[----:B------:R-:W-:Y:S04]  /*47670*/  STG.E.U8 desc[UR4][R124.64], R167 ;  /* 0x000000a77c007986 */ /* 0x000fe8000c101104 */
[----:B------:R4:W-:Y:S01]  /*47680*/  STG.E.U8 desc[UR4][R62.64], R168 ;  /* 0x000000a83e007986 */ /* 0x0009e2000c101104 */
[C---:B--2---:R-:W-:Y:S01]  /*47690*/  IADD3 R128, P0, R172.reuse, R75, RZ ;  /* 0x0000004bac807210 */ /* 0x044fe20007f1e0ff */
[----:B------:R-:W2:Y:S03]  /*476a0*/  LDC R169, c[0x0][0x278] ;  /* 0x00009e00ffa97b82 */ /* 0x000ea60000000800 */
[----:B------:R-:W-:Y:S01]  /*476b0*/  LEA.HI.X.SX32 R129, R172, R71, 0x1, P0 ;  /* 0x00000047ac817211 */ /* 0x000fe200000f0eff */
[----:B---3--:R-:W-:Y:S01]  /*476c0*/  IMAD R172, R175, 0x2, R130 ;  /* 0x00000002afac7824 */ /* 0x008fe200078e0282 */
[----:B----4-:R-:W-:-:S03]  /*476d0*/  IADD3 R62, P0, R130, R75, RZ ;  /* 0x0000004b823e7210 */ /* 0x010fc60007f1e0ff */
[----:B------:R-:W3:Y:S01]  /*476e0*/  LDC R167, c[0x0][0x278] ;  /* 0x00009e00ffa77b82 */ /* 0x000ee20000000800 */
[----:B------:R-:W-:Y:S01]  /*476f0*/  LEA.HI.X.SX32 R63, R130, R71, 0x1, P0 ;  /* 0x00000047823f7211 */ /* 0x000fe200000f0eff */
[----:B------:R-:W-:Y:S01]  /*47700*/  IMAD R130, R131, 0x2, R172 ;  /* 0x0000000283827824 */ /* 0x000fe200078e02ac */
[C---:B------:R-:W-:Y:S01]  /*47710*/  IADD3 R124, P0, R172.reuse, R75, RZ ;  /* 0x0000004bac7c7210 */ /* 0x040fe20007f1e0ff */
[----:B------:R-:W-:Y:S04]  /*47720*/  STG.E.U8 desc[UR4][R128.64], R166 ;  /* 0x000000a680007986 */ /* 0x000fe8000c101104 */
[----:B------:R-:W4:Y:S01]  /*47730*/  LDC R131, c[0x0][0x278] ;  /* 0x00009e00ff837b82 */ /* 0x000f220000000800 */
[----:B------:R-:W-:Y:S01]  /*47740*/  LEA.HI.X.SX32 R125, R172, R71, 0x1, P0 ;  /* 0x00000047ac7d7211 */ /* 0x000fe200000f0eff */
[----:B------:R1:W-:Y:S01]  /*47750*/  STG.E.U8 desc[UR4][R62.64], R165 ;  /* 0x000000a53e007986 */ /* 0x0003e2000c101104 */
[----:B------:R-:W-:Y:S01]  /*47760*/  LEA.HI R173, R197, 0x3e, RZ, 0x1a ;  /* 0x0000003ec5ad7811 */ /* 0x000fe200078fd0ff */
[----:B0-----:R-:W-:-:S04]  /*47770*/  IMAD R170, R170, 0x2, R130 ;  /* 0x00000002aaaa7824 */ /* 0x001fc800078e0282 */
[----:B------:R-:W-:Y:S01]  /*47780*/  IMAD R174, R173, R174, RZ ;  /* 0x000000aeadae7224 */ /* 0x000fe200078e02ff */
[C---:B-1----:R-:W-:Y:S01]  /*47790*/  IADD3 R62, P0, R130.reuse, R75, RZ ;  /* 0x0000004b823e7210 */ /* 0x042fe20007f1e0ff */
[----:B------:R-:W0:Y:S03]  /*477a0*/  LDC R165, c[0x0][0x278] ;  /* 0x00009e00ffa57b82 */ /* 0x000e260000000800 */
[----:B------:R-:W-:Y:S02]  /*477b0*/  LEA.HI.X.SX32 R63, R130, R71, 0x1, P0 ;  /* 0x00000047823f7211 */ /* 0x000fe400000f0eff */
[C---:B------:R-:W-:Y:S01]  /*477c0*/  IADD3 R128, P0, R170.reuse, R75, RZ ;  /* 0x0000004baa807210 */ /* 0x040fe20007f1e0ff */
[----:B------:R1:W-:Y:S03]  /*477d0*/  STG.E.U8 desc[UR4][R124.64], R164 ;  /* 0x000000a47c007986 */ /* 0x0003e6000c101104 */
[----:B------:R-:W-:Y:S01]  /*477e0*/  LEA.HI.X.SX32 R129, R170, R71, 0x1, P0 ;  /* 0x00000047aa817211 */ /* 0x000fe200000f0eff */
[----:B------:R-:W-:-:S02]  /*477f0*/  IMAD R170, R171, 0x4, R170 ;  /* 0x00000004abaa7824 */ /* 0x000fc400078e02aa */
[----:B------:R-:W0:Y:S01]  /*47800*/  LDC R171, c[0x0][0x278] ;  /* 0x00009e00ffab7b82 */ /* 0x000e220000000800 */
[----:B------:R3:W-:Y:S01]  /*47810*/  STG.E.U8 desc[UR4][R62.64], R162 ;  /* 0x000000a23e007986 */ /* 0x0007e2000c101104 */
[----:B-1----:R-:W-:Y:S01]  /*47820*/  IADD3 R124, P3, R174, R75, RZ ;  /* 0x0000004bae7c7210 */ /* 0x002fe20007f7e0ff */
[----:B--2---:R-:W-:-:S05]  /*47830*/  IMAD R130, R169, 0x2, R170 ;  /* 0x00000002a9827824 */ /* 0x004fca00078e02aa */
[----:B------:R-:W1:Y:S01]  /*47840*/  LDC R169, c[0x0][0x278] ;  /* 0x00009e00ffa97b82 */ /* 0x000e620000000800 */
[----:B------:R-:W-:Y:S02]  /*47850*/  LEA.HI.X.SX32 R125, R174, R71, 0x1, P3 ;  /* 0x00000047ae7d7211 */ /* 0x000fe400018f0eff */
[C---:B---3--:R-:W-:Y:S01]  /*47860*/  IADD3 R62, P0, R170.reuse, R75, RZ ;  /* 0x0000004baa3e7210 */ /* 0x048fe20007f1e0ff */
[----:B------:R2:W-:Y:S01]  /*47870*/  STG.E.U8 desc[UR4][R128.64], R163 ;  /* 0x000000a380007986 */ /* 0x0005e2000c101104 */
[----:B----4-:R-:W-:Y:S02]  /*47880*/  IMAD R162, R131, 0x2, R130 ;  /* 0x0000000283a27824 */ /* 0x010fe400078e0282 */
[----:B------:R-:W-:Y:S01]  /*47890*/  LEA.HI.X.SX32 R63, R170, R71, 0x1, P0 ;  /* 0x00000047aa3f7211 */ /* 0x000fe200000f0eff */
[----:B------:R3:W-:Y:S01]  /*478a0*/  STG.E.U8 desc[UR4][R124.64], R161 ;  /* 0x000000a17c007986 */ /* 0x0007e2000c101104 */
[----:B------:R-:W4:Y:S03]  /*478b0*/  LDC R131, c[0x0][0x278] ;  /* 0x00009e00ff837b82 */ /* 0x000f260000000800 */
[----:B------:R0:W-:Y:S05]  /*478c0*/  STG.E.U8 desc[UR4][R62.64], R160 ;  /* 0x000000a03e007986 */ /* 0x0001ea000c101104 */
[----:B--2---:R-:W2:Y:S01]  /*478d0*/  LDC R129, c[0x0][0x278] ;  /* 0x00009e00ff817b82 */ /* 0x004ea20000000800 */
[----:B---3--:R-:W-:Y:S01]  /*478e0*/  IADD3 R124, P0, R130, R75, RZ ;  /* 0x0000004b827c7210 */ /* 0x008fe20007f1e0ff */
[----:B------:R-:W-:-:S03]  /*478f0*/  IMAD R128, R167, 0x2, R162 ;  /* 0x00000002a7807824 */ /* 0x000fc600078e02a2 */
[----:B------:R-:W-:-:S03]  /*47900*/  LEA.HI.X.SX32 R125, R130, R71, 0x1, P0 ;  /* 0x00000047827d7211 */ /* 0x000fc600000f0eff */
[----:B------:R-:W3:Y:S01]  /*47910*/  LDC R161, c[0x0][0x278] ;  /* 0x00009e00ffa17b82 */ /* 0x000ee20000000800 */
[C---:B0-----:R-:W-:Y:S01]  /*47920*/  IADD3 R62, P0, R162.reuse, R75, RZ ;  /* 0x0000004ba23e7210 */ /* 0x041fe20007f1e0ff */
[----:B------:R-:W-:Y:S01]  /*47930*/  IMAD R130, R165, 0x2, R128 ;  /* 0x00000002a5827824 */ /* 0x000fe200078e0280 */
[----:B------:R0:W-:Y:S02]  /*47940*/  STG.E.U8 desc[UR4][R124.64], R159 ;  /* 0x0000009f7c007986 */ /* 0x0001e4000c101104 */
[----:B------:R-:W-:-:S03]  /*47950*/  LEA.HI.X.SX32 R63, R162, R71, 0x1, P0 ;  /* 0x00000047a23f7211 */ /* 0x000fc600000f0eff */
[----:B------:R-:W3:Y:S02]  /*47960*/  LDC R163, c[0x0][0x278] ;  /* 0x00009e00ffa37b82 */ /* 0x000ee40000000800 */
[----:B------:R1:W-:Y:S01]  /*47970*/  STG.E.U8 desc[UR4][R62.64], R158 ;  /* 0x0000009e3e007986 */ /* 0x0003e2000c101104 */
[----:B0-----:R-:W-:-:S05]  /*47980*/  IADD3 R124, P0, R128, R75, RZ ;  /* 0x0000004b807c7210 */ /* 0x001fca0007f1e0ff */
[----:B------:R-:W0:Y:S01]  /*47990*/  LDC R159, c[0x0][0x278] ;  /* 0x00009e00ff9f7b82 */ /* 0x000e220000000800 */
[----:B------:R-:W-:Y:S01]  /*479a0*/  LEA.HI.X.SX32 R125, R128, R71, 0x1, P0 ;  /* 0x00000047807d7211 */ /* 0x000fe200000f0eff */
[----:B------:R-:W-:Y:S01]  /*479b0*/  IMAD R128, R171, 0x2, R130 ;  /* 0x00000002ab807824 */ /* 0x000fe200078e0282 */
[----:B-1----:R-:W-:-:S03]  /*479c0*/  IADD3 R62, P0, R130, R75, RZ ;  /* 0x0000004b823e7210 */ /* 0x002fc60007f1e0ff */
[----:B------:R1:W-:Y:S01]  /*479d0*/  STG.E.U8 desc[UR4][R124.64], R157 ;  /* 0x0000009d7c007986 */ /* 0x0003e2000c101104 */
[----:B------:R-:W-:Y:S01]  /*479e0*/  LEA.HI.X.SX32 R63, R130, R71, 0x1, P0 ;  /* 0x00000047823f7211 */ /* 0x000fe200000f0eff */
[----:B------:R-:W-:Y:S01]  /*479f0*/  IMAD R130, R169, 0x2, R128 ;  /* 0x00000002a9827824 */ /* 0x000fe200078e0280 */
[----:B------:R-:W-:-:S03]  /*47a00*/  LEA.HI R160, R197, 0x4e, RZ, 0x1a ;  /* 0x0000004ec5a07811 */ /* 0x000fc600078fd0ff */
[----:B------:R4:W-:Y:S01]  /*47a10*/  STG.E.U8 desc[UR4][R62.64], R156 ;  /* 0x0000009c3e007986 */ /* 0x0009e2000c101104 */
[C---:B-1----:R-:W-:Y:S01]  /*47a20*/  IADD3 R124, P0, R128.reuse, R75, RZ ;  /* 0x0000004b807c7210 */ /* 0x042fe20007f1e0ff */
[----:B------:R-:W1:Y:S03]  /*47a30*/  LDC R157, c[0x0][0x278] ;  /* 0x00009e00ff9d7b82 */ /* 0x000e660000000800 */
[----:B------:R-:W-:Y:S02]  /*47a40*/  LEA.HI.X.SX32 R125, R128, R71, 0x1, P0 ;  /* 0x00000047807d7211 */ /* 0x000fe400000f0eff */
[----:B----4-:R-:W-:Y:S01]  /*47a50*/  IADD3 R62, P0, R130, R75, RZ ;  /* 0x0000004b823e7210 */ /* 0x010fe20007f1e0ff */
[----:B--2---:R-:W-:-:S03]  /*47a60*/  IMAD R128, R160, R129, RZ ;  /* 0x00000081a0807224 */ /* 0x004fc600078e02ff */
[----:B------:R-:W-:Y:S01]  /*47a70*/  LEA.HI.X.SX32 R63, R130, R71, 0x1, P0 ;  /* 0x00000047823f7211 */ /* 0x000fe200000f0eff */
[----:B------:R-:W-:Y:S02]  /*47a80*/  IMAD R130, R131, 0x4, R130 ;  /* 0x0000000483827824 */ /* 0x000fe400078e0282 */
[----:B------:R-:W2:Y:S01]  /*47a90*/  LDC R131, c[0x0][0x278] ;  /* 0x00009e00ff837b82 */ /* 0x000ea20000000800 */
[----:B------:R4:W-:Y:S01]  /*47aa0*/  STG.E.U8 desc[UR4][R124.64], R155 ;  /* 0x0000009b7c007986 */ /* 0x0009e2000c101104 */
[----:B---3--:R-:W-:-:S06]  /*47ab0*/  IMAD R156, R161, 0x2, R130 ;  /* 0x00000002a19c7824 */ /* 0x008fcc00078e0282 */
[----:B------:R-:W3:Y:S01]  /*47ac0*/  LDC R161, c[0x0][0x278] ;  /* 0x00009e00ffa17b82 */ /* 0x000ee20000000800 */
[----:B----4-:R-:W-:-:S07]  /*47ad0*/  IADD3 R124, P0, R128, R75, RZ ;  /* 0x0000004b807c7210 */ /* 0x010fce0007f1e0ff */
[----:B------:R-:W4:Y:S01]  /*47ae0*/  LDC R155, c[0x0][0x278] ;  /* 0x00009e00ff9b7b82 */ /* 0x000f220000000800 */
[----:B------:R-:W-:Y:S02]  /*47af0*/  LEA.HI.X.SX32 R125, R128, R71, 0x1, P0 ;  /* 0x00000047807d7211 */ /* 0x000fe400000f0eff */
[C---:B------:R-:W-:Y:S01]  /*47b00*/  IADD3 R128, P0, R130.reuse, R75, RZ ;  /* 0x0000004b82807210 */ /* 0x040fe20007f1e0ff */
[----:B------:R1:W-:Y:S03]  /*47b10*/  STG.E.U8 desc[UR4][R62.64], R154 ;  /* 0x0000009a3e007986 */ /* 0x0003e6000c101104 */
[----:B------:R-:W-:Y:S01]  /*47b20*/  LEA.HI.X.SX32 R129, R130, R71, 0x1, P0 ;  /* 0x0000004782817211 */ /* 0x000fe200000f0eff */
[----:B0-----:R-:W-:Y:S01]  /*47b30*/  IMAD R130, R159, 0x2, R156 ;  /* 0x000000029f827824 */ /* 0x001fe200078e029c */
[----:B------:R0:W-:Y:S01]  /*47b40*/  STG.E.U8 desc[UR4][R124.64], R152 ;  /* 0x000000987c007986 */ /* 0x0001e2000c101104 */
[----:B------:R-:W4:Y:S01]  /*47b50*/  LDC R159, c[0x0][0x278] ;  /* 0x00009e00ff9f7b82 */ /* 0x000f220000000800 */
[----:B-1----:R-:W-:Y:S01]  /*47b60*/  IADD3 R62, P0, R156, R75, RZ ;  /* 0x0000004b9c3e7210 */ /* 0x002fe20007f1e0ff */
[----:B------:R-:W-:-:S03]  /*47b70*/  IMAD R154, R163, 0x2, R130 ;  /* 0x00000002a39a7824 */ /* 0x000fc600078e0282 */
[----:B------:R-:W-:Y:S02]  /*47b80*/  LEA.HI.X.SX32 R63, R156, R71, 0x1, P0 ;  /* 0x000000479c3f7211 */ /* 0x000fe400000f0eff */
[C---:B0-----:R-:W-:Y:S01]  /*47b90*/  IADD3 R124, P0, R130.reuse, R75, RZ ;  /* 0x0000004b827c7210 */ /* 0x041fe20007f1e0ff */
[----:B------:R0:W-:Y:S03]  /*47ba0*/  STG.E.U8 desc[UR4][R128.64], R151 ;  /* 0x0000009780007986 */ /* 0x0001e6000c101104 */
[----:B------:R-:W-:Y:S01]  /*47bb0*/  LEA.HI.X.SX32 R125, R130, R71, 0x1, P0 ;  /* 0x00000047827d7211 */ /* 0x000fe200000f0eff */
[----:B--2---:R-:W-:Y:S01]  /*47bc0*/  IMAD R130, R131, 0x2, R154 ;  /* 0x0000000283827824 */ /* 0x004fe200078e029a */
[----:B------:R1:W-:Y:S01]  /*47bd0*/  STG.E.U8 desc[UR4][R62.64], R150 ;  /* 0x000000963e007986 */ /* 0x0003e2000c101104 */
[----:B------:R-:W2:Y:S02]  /*47be0*/  LDC R131, c[0x0][0x278] ;  /* 0x00009e00ff837b82 */ /* 0x000ea40000000800 */
[----:B------:R-:W-:Y:S01]  /*47bf0*/  IMAD R152, R157, 0x2, R130 ;  /* 0x000000029d987824 */ /* 0x000fe200078e0282 */
[----:B------:R3:W-:Y:S05]  /*47c00*/  STG.E.U8 desc[UR4][R124.64], R148 ;  /* 0x000000947c007986 */ /* 0x0007ea000c101104 */
[----:B0-----:R-:W0:Y:S01]  /*47c10*/  LDC R151, c[0x0][0x278] ;  /* 0x00009e00ff977b82 */ /* 0x001e220000000800 */
[----:B-1----:R-:W-:Y:S01]  /*47c20*/  IADD3 R62, P0, R154, R75, RZ ;  /* 0x0000004b9a3e7210 */ /* 0x002fe20007f1e0ff */
[----:B---3--:R-:W-:-:S03]  /*47c30*/  IMAD R150, R161, 0x2, R152 ;  /* 0x00000002a1967824 */ /* 0x008fc600078e0298 */
[----:B------:R-:W-:-:S03]  /*47c40*/  LEA.HI.X.SX32 R63, R154, R71, 0x1, P0 ;  /* 0x000000479a3f7211 */ /* 0x000fc600000f0eff */
[----:B------:R-:W1:Y:S01]  /*47c50*/  LDC R157, c[0x0][0x278] ;  /* 0x00009e00ff9d7b82 */ /* 0x000e620000000800 */
[C---:B------:R-:W-:Y:S01]  /*47c60*/  IADD3 R124, P0, R130.reuse, R75, RZ ;  /* 0x0000004b827c7210 */ /* 0x040fe20007f1e0ff */
[----:B------:R3:W-:Y:S03]  /*47c70*/  STG.E.U8 desc[UR4][R62.64], R147 ;  /* 0x000000933e007986 */ /* 0x0007e6000c101104 */
[----:B------:R-:W-:Y:S02]  /*47c80*/  LEA.HI.X.SX32 R125, R130, R71, 0x1, P0 ;  /* 0x00000047827d7211 */ /* 0x000fe400000f0eff */
[----:B------:R-:W-:Y:S01]  /*47c90*/  LEA.HI R130, R197, 0x5e, RZ, 0x1a ;  /* 0x0000005ec5827811 */ /* 0x000fe200078fd0ff */
[----:B------:R-:W1:Y:S01]  /*47ca0*/  LDC R148, c[0x0][0x278] ;  /* 0x00009e00ff947b82 */ /* 0x000e620000000800 */
[-C--:B------:R-:W-:Y:S02]  /*47cb0*/  IADD3 R128, P3, R150, R75.reuse, RZ ;  /* 0x0000004b96807210 */ /* 0x080fe40007f7e0ff */
[----:B---3--:R-:W-:Y:S01]  /*47cc0*/  IADD3 R62, P0, R152, R75, RZ ;  /* 0x0000004b983e7210 */ /* 0x008fe20007f1e0ff */
[----:B----4-:R-:W-:Y:S01]  /*47cd0*/  IMAD R130, R130, R155, RZ ;  /* 0x0000009b82827224 */ /* 0x010fe200078e02ff */
[----:B------:R-:W-:-:S03]  /*47ce0*/  LEA.HI.X.SX32 R129, R150, R71, 0x1, P3 ;  /* 0x0000004796817211 */ /* 0x000fc600018f0eff */
[----:B------:R-:W3:Y:S01]  /*47cf0*/  LDC R147, c[0x0][0x278] ;  /* 0x00009e00ff937b82 */ /* 0x000ee20000000800 */
[----:B------:R-:W-:Y:S01]  /*47d00*/  LEA.HI.X.SX32 R63, R152, R71, 0x1, P0 ;  /* 0x00000047983f7211 */ /* 0x000fe200000f0eff */
[----:B------:R-:W-:Y:S01]  /*47d10*/  STG.E.U8 desc[UR4][R124.64], R145 ;  /* 0x000000917c007986 */ /* 0x000fe2000c101104 */
[----:B------:R-:W-:-:S03]  /*47d20*/  IMAD R150, R159, 0x4, R150 ;  /* 0x000000049f967824 */ /* 0x000fc600078e0296 */
[----:B------:R-:W-:Y:S02]  /*47d30*/  STG.E.U8 desc[UR4][R62.64], R146 ;  /* 0x000000923e007986 */ /* 0x000fe4000c101104 */
[----:B------:R-:W4:Y:S02]  /*47d40*/  LDC R155, c[0x0][0x278] ;  /* 0x00009e00ff9b7b82 */ /* 0x000f240000000800 */
[----:B------:R2:W-:Y:S06]  /*47d50*/  STG.E.U8 desc[UR4][R128.64], R144 ;  /* 0x0000009080007986 */ /* 0x0005ec000c101104 */
[----:B------:R-:W4:Y:S01]  /*47d60*/  LDC R159, c[0x0][0x278] ;  /* 0x00009e00ff9f7b82 */ /* 0x000f220000000800 */
[----:B--2---:R-:W-:-:S04]  /*47d70*/  IADD3 R128, P0, R130, R75, RZ ;  /* 0x0000004b82807210 */ /* 0x004fc80007f1e0ff */
[----:B------:R-:W-:Y:S01]  /*47d80*/  LEA.HI.X.SX32 R129, R130, R71, 0x1, P0 ;  /* 0x0000004782817211 */ /* 0x000fe200000f0eff */
[----:B------:R-:W-:Y:S01]  /*47d90*/  IMAD R130, R131, 0x2, R150 ;  /* 0x0000000283827824 */ /* 0x000fe200078e0296 */
[-C--:B------:R-:W-:Y:S01]  /*47da0*/  IADD3 R124, P0, R150, R75.reuse, RZ ;  /* 0x0000004b967c7210 */ /* 0x080fe20007f1e0ff */
[----:B------:R-:W2:Y:S02]  /*47db0*/  LDC R131, c[0x0][0x278] ;  /* 0x00009e00ff837b82 */ /* 0x000ea40000000800 */
[----:B0-----:R-:W-:Y:S01]  /*47dc0*/  IMAD R146, R151, 0x2, R130 ;  /* 0x0000000297927824 */ /* 0x001fe200078e0282 */
[----:B------:R-:W-:Y:S01]  /*47dd0*/  IADD3 R62, P3, R130, R75, RZ ;  /* 0x0000004b823e7210 */ /* 0x000fe20007f7e0ff */
[----:B------:R0:W-:Y:S01]  /*47de0*/  STG.E.U8 desc[UR4][R128.64], R139 ;  /* 0x0000008b80007986 */ /* 0x0001e2000c101104 */
[-C--:B------:R-:W-:Y:S02]  /*47df0*/  LEA.HI.X.SX32 R125, R150, R71.reuse, 0x1, P0 ;  /* 0x00000047967d7211 */ /* 0x080fe400000f0eff */
[----:B------:R-:W-:Y:S01]  /*47e00*/  LEA.HI.X.SX32 R63, R130, R71, 0x1, P3 ;  /* 0x00000047823f7211 */ /* 0x000fe200018f0eff */
[----:B-1----:R-:W-:-:S02]  /*47e10*/  IMAD R130, R157, 0x2, R146 ;  /* 0x000000029d827824 */ /* 0x002fc400078e0292 */
[----:B------:R1:W-:Y:S01]  /*47e20*/  STG.E.U8 desc[UR4][R124.64], R57 ;  /* 0x000000397c007986 */ /* 0x0003e2000c101104 */
[C---:B0-----:R-:W-:Y:S01]  /*47e30*/  IADD3 R128, P0, R146.reuse, R75, RZ ;  /* 0x0000004b92807210 */ /* 0x041fe20007f1e0ff */
[----:B------:R-:W0:Y:S03]  /*47e40*/  LDC R139, c[0x0][0x278] ;  /* 0x00009e00ff8b7b82 */ /* 0x000e260000000800 */
[----:B------:R-:W-:Y:S02]  /*47e50*/  LEA.HI.X.SX32 R129, R146, R71, 0x1, P0 ;  /* 0x0000004792817211 */ /* 0x000fe400000f0eff */
[C---:B-1----:R-:W-:Y:S02]  /*47e60*/  IADD3 R124, P0, R130.reuse, R75, RZ ;  /* 0x0000004b827c7210 */ /* 0x042fe40007f1e0ff */
[----:B------:R-:W-:Y:S02]  /*47e70*/  LEA.HI R145, R197, 0x6e, RZ, 0x1a ;  /* 0x0000006ec5917811 */ /* 0x000fe400078fd0ff */
[----:B------:R-:W-:Y:S01]  /*47e80*/  LEA.HI.X.SX32 R125, R130, R71, 0x1, P0 ;  /* 0x00000047827d7211 */ /* 0x000fe200000f0eff */
[----:B---3--:R-:W-:Y:S01]  /*47e90*/  IMAD R130, R147, 0x2, R130 ;  /* 0x0000000293827824 */ /* 0x008fe200078e0282 */
[----:B------:R-:W-:Y:S01]  /*47ea0*/  STG.E.U8 desc[UR4][R62.64], R56 ;  /* 0x000000383e007986 */ /* 0x000fe2000c101104 */
[----:B------:R-:W-:Y:S01]  /*47eb0*/  IMAD R148, R145, R148, RZ ;  /* 0x0000009491947224 */ /* 0x000fe200078e02ff */
[----:B------:R-:W1:Y:S01]  /*47ec0*/  LDC R147, c[0x0][0x278] ;  /* 0x00009e00ff937b82 */ /* 0x000e620000000800 */
[----:B----4-:R-:W-:Y:S01]  /*47ed0*/  IMAD R144, R155, 0x2, R130 ;  /* 0x000000029b907824 */ /* 0x010fe200078e0282 */
[----:B------:R3:W-:Y:S03]  /*47ee0*/  STG.E.U8 desc[UR4][R128.64], R55 ;  /* 0x0000003780007986 */ /* 0x0007e6000c101104 */
[----:B------:R-:W-:Y:S01]  /*47ef0*/  IMAD R146, R159, 0x2, R144 ;  /* 0x000000029f927824 */ /* 0x000fe200078e0290 */
[----:B------:R4:W-:Y:S02]  /*47f00*/  STG.E.U8 desc[UR4][R124.64], R54 ;  /* 0x000000367c007986 */ /* 0x0009e4000c101104 */
[----:B------:R-:W1:Y:S08]  /*47f10*/  LDC R145, c[0x0][0x278] ;  /* 0x00009e00ff917b82 */ /* 0x000e700000000800 */
[----:B---3--:R-:W3:Y:S01]  /*47f20*/  LDC R129, c[0x0][0x278] ;  /* 0x00009e00ff817b82 */ /* 0x008ee20000000800 */
[----:B----4-:R-:W-:-:S04]  /*47f30*/  IADD3 R54, P0, R130, R75, RZ ;  /* 0x0000004b82367210 */ /* 0x010fc80007f1e0ff */
[----:B------:R-:W-:Y:S02]  /*47f40*/  LEA.HI.X.SX32 R55, R130, R71, 0x1, P0 ;  /* 0x0000004782377211 */ /* 0x000fe400000f0eff */
[-C--:B------:R-:W-:Y:S02]  /*47f50*/  IADD3 R62, P0, R146, R75.reuse, RZ ;  /* 0x0000004b923e7210 */ /* 0x080fe40007f1e0ff */
[----:B------:R-:W-:Y:S02]  /*47f60*/  IADD3 R56, P3, R144, R75, RZ ;  /* 0x0000004b90387210 */ /* 0x000fe40007f7e0ff */
[-C--:B------:R-:W-:Y:S01]  /*47f70*/  LEA.HI.X.SX32 R63, R146, R71.reuse, 0x1, P0 ;  /* 0x00000047923f7211 */ /* 0x080fe200000f0eff */
[----:B--2---:R-:W-:Y:S02]  /*47f80*/  IMAD R146, R131, 0x4, R146 ;  /* 0x0000000483927824 */ /* 0x004fe400078e0292 */
[----:B------:R-:W2:Y:S01]  /*47f90*/  LDC R131, c[0x0][0x278] ;  /* 0x00009e00ff837b82 */ /* 0x000ea20000000800 */
[----:B------:R-:W-:Y:S01]  /*47fa0*/  LEA.HI.X.SX32 R57, R144, R71, 0x1, P3 ;  /* 0x0000004790397211 */ /* 0x000fe200018f0eff */
[----:B------:R1:W-:Y:S01]  /*47fb0*/  STG.E.U8 desc[UR4][R54.64], R48 ;  /* 0x0000003036007986 */ /* 0x0003e2000c101104 */
[----:B0-----:R-:W-:Y:S01]  /*47fc0*/  IMAD R128, R139, 0x2, R146 ;  /* 0x000000028b807824 */ /* 0x001fe200078e0292 */
[----:B------:R-:W-:-:S02]  /*47fd0*/  IADD3 R124, P3, R148, R75, RZ ;  /* 0x0000004b947c7210 */ /* 0x000fc40007f7e0ff */
[----:B------:R-:W-:Y:S02]  /*47fe0*/  STG.E.U8 desc[UR4][R56.64], R47 ;  /* 0x0000002f38007986 */ /* 0x000fe4000c101104 */
[----:B------:R-:W0:Y:S02]  /*47ff0*/  LDC R139, c[0x0][0x278] ;  /* 0x00009e00ff8b7b82 */ /* 0x000e240000000800 */
[----:B------:R4:W-:Y:S01]  /*48000*/  STG.E.U8 desc[UR4][R62.64], R46 ;  /* 0x0000002e3e007986 */ /* 0x0009e2000c101104 */
[----:B------:R-:W-:Y:S01]  /*48010*/  LEA.HI.X.SX32 R125, R148, R71, 0x1, P3 ;  /* 0x00000047947d7211 */ /* 0x000fe200018f0eff */
[----:B-1----:R-:W-:Y:S01]  /*48020*/  IMAD R48, R145, 0x2, R128 ;  /* 0x0000000291307824 */ /* 0x002fe200078e0280 */
[----:B----4-:R-:W-:-:S03]  /*48030*/  IADD3 R46, P0, R146, R75, RZ ;  /* 0x0000004b922e7210 */ /* 0x010fc60007f1e0ff */
[----:B------:R-:W1:Y:S01]  /*48040*/  LDC R63, c[0x0][0x278] ;  /* 0x00009e00ff3f7b82 */ /* 0x000e620000000800 */
[----:B---3--:R-:W-:Y:S01]  /*48050*/  IMAD R62, R129, 0x2, R48 ;  /* 0x00000002813e7824 */ /* 0x008fe200078e0230 */
[----:B------:R-:W-:Y:S02]  /*48060*/  LEA.HI.X.SX32 R47, R146, R71, 0x1, P0 ;  /* 0x00000047922f7211 */ /* 0x000fe400000f0eff */
[-C--:B------:R-:W-:Y:S01]  /*48070*/  IADD3 R54, P0, R128, R75.reuse, RZ ;  /* 0x0000004b80367210 */ /* 0x080fe20007f1e0ff */
[----:B------:R3:W-:Y:S01]  /*48080*/  STG.E.U8 desc[UR4][R124.64], R44 ;  /* 0x0000002c7c007986 */ /* 0x0007e2000c101104 */
[----:B------:R-:W-:Y:S02]  /*48090*/  IADD3 R56, P3, R48, R75, RZ ;  /* 0x0000004b30387210 */ /* 0x000fe40007f7e0ff */
[----:B------:R-:W4:Y:S01]  /*480a0*/  LDC R129, c[0x0][0x278] ;  /* 0x00009e00ff817b82 */ /* 0x000f220000000800 */
[-C--:B------:R-:W-:Y:S01]  /*480b0*/  LEA.HI.X.SX32 R55, R128, R71.reuse, 0x1, P0 ;  /* 0x0000004780377211 */ /* 0x080fe200000f0eff */
[----:B------:R2:W-:Y:S01]  /*480c0*/  STG.E.U8 desc[UR4][R46.64], R45 ;  /* 0x0000002d2e007986 */ /* 0x0005e2000c101104 */
[----:B------:R-:W-:-:S05]  /*480d0*/  LEA.HI.X.SX32 R57, R48, R71, 0x1, P3 ;  /* 0x0000004730397211 */ /* 0x000fca00018f0eff */
[----:B---3--:R-:W3:Y:S01]  /*480e0*/  LDC R125, c[0x0][0x278] ;  /* 0x00009e00ff7d7b82 */ /* 0x008ee20000000800 */
[----:B------:R-:W-:-:S04]  /*480f0*/  IADD3 R44, P0, R62, R75, RZ ;  /* 0x0000004b3e2c7210 */ /* 0x000fc80007f1e0ff */
[----:B--2---:R-:W-:Y:S01]  /*48100*/  LEA.HI.X.SX32 R45, R62, R71, 0x1, P0 ;  /* 0x000000473e2d7211 */ /* 0x004fe200000f0eff */
[----:B------:R-:W-:Y:S01]  /*48110*/  IMAD R62, R131, 0x2, R62 ;  /* 0x00000002833e7824 */ /* 0x000fe200078e023e */
[----:B------:R-:W-:Y:S01]  /*48120*/  STG.E.U8 desc[UR4][R54.64], R141 ;  /* 0x0000008d36007986 */ /* 0x000fe2000c101104 */
[----:B------:R-:W2:Y:S02]  /*48130*/  LDC R131, c[0x0][0x278] ;  /* 0x00009e00ff837b82 */ /* 0x000ea40000000800 */
[----:B------:R-:W-:Y:S01]  /*48140*/  IMAD R48, R147, 0x2, R62 ;  /* 0x0000000293307824 */ /* 0x000fe200078e023e */
[----:B------:R1:W-:Y:S01]  /*48150*/  STG.E.U8 desc[UR4][R56.64], R142 ;  /* 0x0000008e38007986 */ /* 0x0003e2000c101104 */
[----:B------:R-:W-:Y:S02]  /*48160*/  LEA.HI R128, R197, 0x7e, RZ, 0x1a ;  /* 0x0000007ec5807811 */ /* 0x000fe400078fd0ff */
[----:B0-----:R-:W-:Y:S01]  /*48170*/  IMAD R124, R139, 0x2, R48 ;  /* 0x000000028b7c7824 */ /* 0x001fe200078e0230 */
[----:B------:R0:W-:Y:S01]  /*48180*/  STG.E.U8 desc[UR4][R44.64], R143 ;  /* 0x0000008f2c007986 */ /* 0x0001e2000c101104 */
[-C--:B------:R-:W-:Y:S01]  /*48190*/  IADD3 R46, P3, R48, R75.reuse, RZ ;  /* 0x0000004b302e7210 */ /* 0x080fe20007f7e0ff */
[----:B-1----:R-:W1:Y:S01]  /*481a0*/  LDC R57, c[0x0][0x278] ;  /* 0x00009e00ff397b82 */ /* 0x002e620000000800 */
[----:B0-----:R-:W-:Y:S01]  /*481b0*/  IADD3 R44, P0, R62, R75, RZ ;  /* 0x0000004b3e2c7210 */ /* 0x001fe20007f1e0ff */
[----:B------:R-:W-:-:S03]  /*481c0*/  IMAD R56, R128, R63, RZ ;  /* 0x0000003f80387224 */ /* 0x000fc600078e02ff */
[----:B------:R-:W-:-:S03]  /*481d0*/  LEA.HI.X.SX32 R45, R62, R71, 0x1, P0 ;  /* 0x000000473e2d7211 */ /* 0x000fc600000f0eff */
[----:B------:R-:W0:Y:S01]  /*481e0*/  LDC R63, c[0x0][0x278] ;  /* 0x00009e00ff3f7b82 */ /* 0x000e220000000800 */
[----:B------:R-:W-:Y:S02]  /*481f0*/  IADD3 R54, P0, R124, R75, RZ ;  /* 0x0000004b7c367210 */ /* 0x000fe40007f1e0ff */
[-C--:B------:R-:W-:Y:S01]  /*48200*/  LEA.HI.X.SX32 R47, R48, R71.reuse, 0x1, P3 ;  /* 0x00000047302f7211 */ /* 0x080fe200018f0eff */
[----:B------:R4:W-:Y:S01]  /*48210*/  STG.E.U8 desc[UR4][R44.64], R181 ;  /* 0x000000b52c007986 */ /* 0x0009e2000c101104 */
[----:B------:R-:W-:Y:S01]  /*48220*/  LEA.HI.X.SX32 R55, R124, R71, 0x1, P0 ;  /* 0x000000477c377211 */ /* 0x000fe200000f0eff */
[----:B---3--:R-:W-:Y:S02]  /*48230*/  IMAD R124, R125, 0x4, R124 ;  /* 0x000000047d7c7824 */ /* 0x008fe400078e027c */
[----:B------:R-:W3:Y:S01]  /*48240*/  LDC R125, c[0x0][0x278] ;  /* 0x00009e00ff7d7b82 */ /* 0x000ee20000000800 */
[----:B------:R-:W-:Y:S01]  /*48250*/  STG.E.U8 desc[UR4][R46.64], R149 ;  /* 0x000000952e007986 */ /* 0x000fe2000c101104 */
[----:B----4-:R-:W-:Y:S01]  /*48260*/  IMAD R48, R129, 0x2, R124 ;  /* 0x0000000281307824 */ /* 0x010fe200078e027c */
[----:B------:R-:W-:-:S02]  /*48270*/  IADD3 R44, P0, R56, R75, RZ ;  /* 0x0000004b382c7210 */ /* 0x000fc40007f1e0ff */
[----:B------:R4:W-:Y:S03]  /*48280*/  STG.E.U8 desc[UR4][R54.64], R182 ;  /* 0x000000b636007986 */ /* 0x0009e6000c101104 */
[----:B------:R-:W3:Y:S01]  /*48290*/  LDC R129, c[0x0][0x278] ;  /* 0x00009e00ff817b82 */ /* 0x000ee20000000800 */
[----:B------:R-:W-:Y:S01]  /*482a0*/  LEA.HI.X.SX32 R45, R56, R71, 0x1, P0 ;  /* 0x00000047382d7211 */ /* 0x000fe200000f0eff */
[----:B--2---:R-:W-:-:S06]  /*482b0*/  IMAD R56, R131, 0x2, R48 ;  /* 0x0000000283387824 */ /* 0x004fcc00078e0230 */
[----:B------:R-:W2:Y:S01]  /*482c0*/  LDC R62, c[0x0][0x278] ;  /* 0x00009e00ff3e7b82 */ /* 0x000ea20000000800 */
[----:B----4-:R-:W-:-:S04]  /*482d0*/  IADD3 R54, P0, R124, R75, RZ ;  /* 0x0000004b7c367210 */ /* 0x010fc80007f1e0ff */
[----:B------:R-:W-:-:S03]  /*482e0*/  LEA.HI.X.SX32 R55, R124, R71, 0x1, P0 ;  /* 0x000000477c377211 */ /* 0x000fc600000f0eff */
[----:B------:R-:W4:Y:S01]  /*482f0*/  LDC R128, c[0x0][0x278] ;  /* 0x00009e00ff807b82 */ /* 0x000f220000000800 */
[C---:B------:R-:W-:Y:S01]  /*48300*/  IADD3 R46, P0, R48.reuse, R75, RZ ;  /* 0x0000004b302e7210 */ /* 0x040fe20007f1e0ff */
[----:B------:R0:W-:Y:S03]  /*48310*/  STG.E.U8 desc[UR4][R44.64], R191 ;  /* 0x000000bf2c007986 */ /* 0x0001e6000c101104 */
[----:B------:R-:W-:Y:S01]  /*48320*/  LEA.HI.X.SX32 R47, R48, R71, 0x1, P0 ;  /* 0x00000047302f7211 */ /* 0x000fe200000f0eff */
[----:B-1----:R-:W-:Y:S02]  /*48330*/  IMAD R48, R57, 0x2, R56 ;  /* 0x0000000239307824 */ /* 0x002fe400078e0238 */
[----:B------:R-:W1:Y:S01]  /*48340*/  LDC R57, c[0x0][0x278] ;  /* 0x00009e00ff397b82 */ /* 0x000e620000000800 */
[----:B------:R-:W-:Y:S01]  /*48350*/  STG.E.U8 desc[UR4][R54.64], R187 ;  /* 0x000000bb36007986 */ /* 0x000fe2000c101104 */
[----:B0-----:R-:W-:-:S03]  /*48360*/  IADD3 R44, P0, R56, R75, RZ ;  /* 0x0000004b382c7210 */ /* 0x001fc60007f1e0ff */
[----:B------:R0:W-:Y:S01]  /*48370*/  STG.E.U8 desc[UR4][R46.64], R185 ;  /* 0x000000b92e007986 */ /* 0x0001e2000c101104 */
[----:B------:R-:W-:Y:S02]  /*48380*/  LEA.HI R131, R197, 0x8e, RZ, 0x1a ;  /* 0x0000008ec5837811 */ /* 0x000fe400078fd0ff */
[----:B------:R-:W4:Y:S01]  /*48390*/  LDC R124, c[0x0][0x278] ;  /* 0x00009e00ff7c7b82 */ /* 0x000f220000000800 */
[----:B------:R-:W-:Y:S01]  /*483a0*/  LEA.HI.X.SX32 R45, R56, R71, 0x1, P0 ;  /* 0x00000047382d7211 */ /* 0x000fe200000f0eff */
[----:B------:R-:W-:-:S04]  /*483b0*/  IMAD R56, R63, 0x2, R48 ;  /* 0x000000023f387824 */ /* 0x000fc800078e0230 */
[----:B------:R2:W-:Y:S02]  /*483c0*/  STG.E.U8 desc[UR4][R44.64], R188 ;  /* 0x000000bc2c007986 */ /* 0x0005e4000c101104 */
[----:B------:R-:W4:Y:S01]  /*483d0*/  LDC R63, c[0x0][0x278] ;  /* 0x00009e00ff3f7b82 */ /* 0x000f220000000800 */
[----:B0-----:R-:W-:-:S04]  /*483e0*/  IADD3 R46, P0, R48, R75, RZ ;  /* 0x0000004b302e7210 */ /* 0x001fc80007f1e0ff */
[----:B------:R-:W-:Y:S01]  /*483f0*/  LEA.HI.X.SX32 R47, R48, R71, 0x1, P0 ;  /* 0x00000047302f7211 */ /* 0x000fe200000f0eff */
[----:B---3--:R-:W-:Y:S02]  /*48400*/  IMAD R48, R125, 0x2, R56 ;  /* 0x000000027d307824 */ /* 0x008fe400078e0238 */
[----:B------:R-:W0:Y:S01]  /*48410*/  LDC R125, c[0x0][0x278] ;  /* 0x00009e00ff7d7b82 */ /* 0x000e220000000800 */
[C---:B--2---:R-:W-:Y:S01]  /*48420*/  IADD3 R44, P0, R56.reuse, R75, RZ ;  /* 0x0000004b382c7210 */ /* 0x044fe20007f1e0ff */
[----:B------:R2:W-:Y:S03]  /*48430*/  STG.E.U8 desc[UR4][R46.64], R153 ;  /* 0x000000992e007986 */ /* 0x0005e6000c101104 */
[----:B------:R-:W-:Y:S01]  /*48440*/  LEA.HI.X.SX32 R45, R56, R71, 0x1, P0 ;  /* 0x00000047382d7211 */ /* 0x000fe200000f0eff */
[----:B------:R-:W-:Y:S02]  /*48450*/  IMAD R56, R129, 0x2, R48 ;  /* 0x0000000281387824 */ /* 0x000fe400078e0230 */
[----:B------:R-:W3:Y:S02]  /*48460*/  LDC R129, c[0x0][0x278] ;  /* 0x00009e00ff817b82 */ /* 0x000ee40000000800 */
[----:B------:R1:W-:Y:S01]  /*48470*/  STG.E.U8 desc[UR4][R44.64], R193 ;  /* 0x000000c12c007986 */ /* 0x0003e2000c101104 */
[----:B--2---:R-:W-:-:S04]  /*48480*/  IADD3 R46, P0, R48, R75, RZ ;  /* 0x0000004b302e7210 */ /* 0x004fc80007f1e0ff */
[----:B------:R-:W-:Y:S02]  /*48490*/  LEA.HI.X.SX32 R47, R48, R71, 0x1, P0 ;  /* 0x00000047302f7211 */ /* 0x000fe400000f0eff */
[----:B-1----:R-:W-:-:S04]  /*484a0*/  IADD3 R44, P0, R56, R75, RZ ;  /* 0x0000004b382c7210 */ /* 0x002fc80007f1e0ff */
[----:B------:R-:W-:Y:S01]  /*484b0*/  LEA.HI.X.SX32 R45, R56, R71, 0x1, P0 ;  /* 0x00000047382d7211 */ /* 0x000fe200000f0eff */
[----:B------:R-:W-:Y:S02]  /*484c0*/  IMAD R56, R57, 0x4, R56 ;  /* 0x0000000439387824 */ /* 0x000fe400078e0238 */
[----:B------:R-:W1:Y:S01]  /*484d0*/  LDC R57, c[0x0][0x278] ;  /* 0x00009e00ff397b82 */ /* 0x000e620000000800 */
[----:B------:R-:W-:Y:S01]  /*484e0*/  IMAD R62, R131, R62, RZ ;  /* 0x0000003e833e7224 */ /* 0x000fe200078e02ff */
[----:B------:R-:W-:Y:S01]  /*484f0*/  STG.E.U8 desc[UR4][R46.64], R199 ;  /* 0x000000c72e007986 */ /* 0x000fe2000c101104 */
[----:B----4-:R-:W-:-:S05]  /*48500*/  IMAD R48, R63, 0x2, R56 ;  /* 0x000000023f307824 */ /* 0x010fca00078e0238 */
[----:B------:R-:W2:Y:S01]  /*48510*/  LDC R131, c[0x0][0x278] ;  /* 0x00009e00ff837b82 */ /* 0x000ea20000000800 */
[C---:B------:R-:W-:Y:S01]  /*48520*/  IADD3 R54, P3, R62.reuse, R75, RZ ;  /* 0x0000004b3e367210 */ /* 0x040fe20007f7e0ff */
[----:B------:R4:W-:Y:S03]  /*48530*/  STG.E.U8 desc[UR4][R44.64], R196 ;  /* 0x000000c42c007986 */ /* 0x0009e6000c101104 */
[----:B------:R-:W-:-:S03]  /*48540*/  LEA.HI.X.SX32 R55, R62, R71, 0x1, P3 ;  /* 0x000000473e377211 */ /* 0x000fc600018f0eff */
[----:B------:R-:W2:Y:S01]  /*48550*/  LDC R63, c[0x0][0x278] ;  /* 0x00009e00ff3f7b82 */ /* 0x000ea20000000800 */
[----:B----4-:R-:W-:-:S07]  /*48560*/  IADD3 R44, P0, R56, R75, RZ ;  /* 0x0000004b382c7210 */ /* 0x010fce0007f1e0ff */
[----:B------:R-:W4:Y:S01]  /*48570*/  LDC R62, c[0x0][0x278] ;  /* 0x00009e00ff3e7b82 */ /* 0x000f220000000800 */
[----:B------:R-:W-:Y:S01]  /*48580*/  LEA.HI.X.SX32 R45, R56, R71, 0x1, P0 ;  /* 0x00000047382d7211 */ /* 0x000fe200000f0eff */
[----:B0-----:R-:W-:Y:S01]  /*48590*/  IMAD R56, R125, 0x2, R48 ;  /* 0x000000027d387824 */ /* 0x001fe200078e0230 */
[C---:B------:R-:W-:Y:S01]  /*485a0*/  IADD3 R46, P0, R48.reuse, R75, RZ ;  /* 0x0000004b302e7210 */ /* 0x040fe20007f1e0ff */
[----:B------:R0:W-:Y:S03]  /*485b0*/  STG.E.U8 desc[UR4][R54.64], R195 ;  /* 0x000000c336007986 */ /* 0x0001e6000c101104 */
[----:B------:R-:W-:Y:S01]  /*485c0*/  LEA.HI.X.SX32 R47, R48, R71, 0x1, P0 ;  /* 0x00000047302f7211 */ /* 0x000fe200000f0eff */
[----:B------:R1:W-:Y:S01]  /*485d0*/  STG.E.U8 desc[UR4][R44.64], R202 ;  /* 0x000000ca2c007986 */ /* 0x0003e2000c101104 */
[----:B---3--:R-:W-:Y:S01]  /*485e0*/  IMAD R48, R129, 0x2, R56 ;  /* 0x0000000281307824 */ /* 0x008fe200078e0238 */
[----:B------:R-:W3:Y:S02]  /*485f0*/  LDC R125, c[0x0][0x278] ;  /* 0x00009e00ff7d7b82 */ /* 0x000ee40000000800 */
[----:B------:R1:W-:Y:S06]  /*48600*/  STG.E.U8 desc[UR4][R46.64], R203 ;  /* 0x000000cb2e007986 */ /* 0x0003ec000c101104 */
[----:B0-----:R-:W0:Y:S01]  /*48610*/  LDC R55, c[0x0][0x278] ;  /* 0x00009e00ff377b82 */ /* 0x001e220000000800 */
[----:B-1----:R-:W-:Y:S01]  /*48620*/  IADD3 R44, P0, R56, R75, RZ ;  /* 0x0000004b382c7210 */ /* 0x002fe20007f1e0ff */
[----:B------:R-:W-:-:S03]  /*48630*/  IMAD R54, R57, 0x2, R48 ;  /* 0x0000000239367824 */ /* 0x000fc600078e0230 */
[----:B------:R-:W-:Y:S02]  /*48640*/  LEA.HI.X.SX32 R45, R56, R71, 0x1, P0 ;  /* 0x00000047382d7211 */ /* 0x000fe400000f0eff */
[C---:B------:R-:W-:Y:S01]  /*48650*/  IADD3 R46, P0, R48.reuse, R75, RZ ;  /* 0x0000004b302e7210 */ /* 0x040fe20007f1e0ff */
[----:B------:R-:W1:Y:S02]  /*48660*/  LDC R57, c[0x0][0x278] ;  /* 0x00009e00ff397b82 */ /* 0x000e640000000800 */
[----:B------:R4:W-:Y:S01]  /*48670*/  STG.E.U8 desc[UR4][R44.64], R204 ;  /* 0x000000cc2c007986 */ /* 0x0009e2000c101104 */
[----:B------:R-:W-:Y:S01]  /*48680*/  LEA.HI.X.SX32 R47, R48, R71, 0x1, P0 ;  /* 0x00000047302f7211 */ /* 0x000fe200000f0eff */
[----:B--2---:R-:W-:Y:S01]  /*48690*/  IMAD R48, R131, 0x2, R54 ;  /* 0x0000000283307824 */ /* 0x004fe200078e0236 */
[----:B------:R-:W-:-:S03]  /*486a0*/  LEA.HI R129, R197, 0x9e, RZ, 0x1a ;  /* 0x0000009ec5817811 */ /* 0x000fc600078fd0ff */
[----:B------:R2:W-:Y:S01]  /*486b0*/  STG.E.U8 desc[UR4][R46.64], R201 ;  /* 0x000000c92e007986 */ /* 0x0005e2000c101104 */
[----:B------:R-:W3:Y:S01]  /*486c0*/  LDC R131, c[0x0][0x278] ;  /* 0x00009e00ff837b82 */ /* 0x000ee20000000800 */
[----:B----4-:R-:W-:-:S04]  /*486d0*/  IADD3 R44, P0, R54, R75, RZ ;  /* 0x0000004b362c7210 */ /* 0x010fc80007f1e0ff */
[----:B------:R-:W-:Y:S01]  /*486e0*/  LEA.HI.X.SX32 R45, R54, R71, 0x1, P0 ;  /* 0x00000047362d7211 */ /* 0x000fe200000f0eff */
[----:B------:R-:W-:Y:S01]  /*486f0*/  IMAD R54, R63, 0x2, R48 ;  /* 0x000000023f367824 */ /* 0x000fe200078e0230 */
[C---:B--2---:R-:W-:Y:S01]  /*48700*/  IADD3 R46, P0, R48.reuse, R75, RZ ;  /* 0x0000004b302e7210 */ /* 0x044fe20007f1e0ff */
[----:B------:R-:W2:Y:S02]  /*48710*/  LDC R63, c[0x0][0x278] ;  /* 0x00009e00ff3f7b82 */ /* 0x000ea40000000800 */
[----:B------:R4:W-:Y:S01]  /*48720*/  STG.E.U8 desc[UR4][R44.64], R205 ;  /* 0x000000cd2c007986 */ /* 0x0009e2000c101104 */
[----:B------:R-:W-:Y:S01]  /*48730*/  LEA.HI.X.SX32 R47, R48, R71, 0x1, P0 ;  /* 0x00000047302f7211 */ /* 0x000fe200000f0eff */
[----:B------:R-:W-:-:S04]  /*48740*/  IMAD R48, R129, R62, RZ ;  /* 0x0000003e81307224 */ /* 0x000fc800078e02ff */
[----:B------:R-:W2:Y:S01]  /*48750*/  LDC R129, c[0x0][0x278] ;  /* 0x00009e00ff817b82 */ /* 0x000ea20000000800 */
[----:B------:R0:W-:Y:S01]  /*48760*/  STG.E.U8 desc[UR4][R46.64], R207 ;  /* 0x000000cf2e007986 */ /* 0x0001e2000c101104 */
[----:B----4-:R-:W-:-:S04]  /*48770*/  IADD3 R44, P0, R54, R75, RZ ;  /* 0x0000004b362c7210 */ /* 0x010fc80007f1e0ff */
[----:B------:R-:W-:Y:S01]  /*48780*/  LEA.HI.X.SX32 R45, R54, R71, 0x1, P0 ;  /* 0x00000047362d7211 */ /* 0x000fe200000f0eff */
[----:B0-----:R-:W-:Y:S01]  /*48790*/  IMAD R54, R55, 0x4, R54 ;  /* 0x0000000437367824 */ /* 0x001fe200078e0236 */
[----:B------:R-:W-:-:S03]  /*487a0*/  IADD3 R46, P0, R48, R75, RZ ;  /* 0x0000004b302e7210 */ /* 0x000fc60007f1e0ff */
[----:B------:R0:W-:Y:S01]  /*487b0*/  STG.E.U8 desc[UR4][R44.64], R208 ;  /* 0x000000d02c007986 */ /* 0x0001e2000c101104 */
[----:B------:R-:W-:Y:S01]  /*487c0*/  LEA.HI.X.SX32 R47, R48, R71, 0x1, P0 ;  /* 0x00000047302f7211 */ /* 0x000fe200000f0eff */
[----:B-1----:R-:W-:Y:S02]  /*487d0*/  IMAD R48, R57, 0x2, R54 ;  /* 0x0000000239307824 */ /* 0x002fe400078e0236 */
[----:B------:R-:W1:Y:S02]  /*487e0*/  LDC R57, c[0x0][0x278] ;  /* 0x00009e00ff397b82 */ /* 0x000e640000000800 */
[----:B---3--:R-:W-:Y:S01]  /*487f0*/  IMAD R56, R125, 0x2, R48 ;  /* 0x000000027d387824 */ /* 0x008fe200078e0230 */
[C---:B0-----:R-:W-:Y:S01]  /*48800*/  IADD3 R44, P0, R54.reuse, R75, RZ ;  /* 0x0000004b362c7210 */ /* 0x041fe20007f1e0ff */
[----:B------:R-:W-:Y:S04]  /*48810*/  STG.E.U8 desc[UR4][R46.64], R212 ;  /* 0x000000d42e007986 */ /* 0x000fe8000c101104 */
[----:B------:R-:W0:Y:S01]  /*48820*/  LDC R125, c[0x0][0x278] ;  /* 0x00009e00ff7d7b82 */ /* 0x000e220000000800 */
[----:B------:R-:W-:-:S02]  /*48830*/  LEA.HI.X.SX32 R45, R54, R71, 0x1, P0 ;  /* 0x00000047362d7211 */ /* 0x000fc400000f0eff */
[----:B------:R-:W-:-:S03]  /*48840*/  IADD3 R54, P0, R48, R75, RZ ;  /* 0x0000004b30367210 */ /* 0x000fc60007f1e0ff */
[----:B------:R3:W-:Y:S01]  /*48850*/  STG.E.U8 desc[UR4][R44.64], R209 ;  /* 0x000000d12c007986 */ /* 0x0007e2000c101104 */
[----:B------:R-:W-:Y:S01]  /*48860*/  LEA.HI.X.SX32 R55, R48, R71, 0x1, P0 ;  /* 0x0000004730377211 */ /* 0x000fe200000f0eff */
[----:B--2---:R-:W-:Y:S02]  /*48870*/  IMAD R48, R63, 0x2, R56 ;  /* 0x000000023f307824 */ /* 0x004fe400078e0238 */
[----:B------:R-:W2:Y:S01]  /*48880*/  LDC R63, c[0x0][0x278] ;  /* 0x00009e00ff3f7b82 */ /* 0x000ea20000000800 */
[----:B---3--:R-:W-:-:S04]  /*48890*/  IADD3 R44, P0, R56, R75, RZ ;  /* 0x0000004b382c7210 */ /* 0x008fc80007f1e0ff */
[----:B------:R-:W-:Y:S01]  /*488a0*/  LEA.HI.X.SX32 R45, R56, R71, 0x1, P0 ;  /* 0x00000047382d7211 */ /* 0x000fe200000f0eff */
[----:B------:R-:W-:Y:S01]  /*488b0*/  IMAD R56, R129, 0x2, R48 ;  /* 0x0000000281387824 */ /* 0x000fe200078e0230 */
[----:B------:R-:W-:Y:S01]  /*488c0*/  IADD3 R46, P0, R48, R75, RZ ;  /* 0x0000004b302e7210 */ /* 0x000fe20007f1e0ff */
[----:B------:R-:W-:Y:S01]  /*488d0*/  STG.E.U8 desc[UR4][R54.64], R210 ;  /* 0x000000d236007986 */ /* 0x000fe2000c101104 */
[C---:B------:R-:W-:Y:S01]  /*488e0*/  PRMT R223, R43.reuse, 0x7773, RZ ;  /* 0x000077732bdf7816 */ /* 0x040fe200000000ff */
[----:B------:R-:W3:Y:S01]  /*488f0*/  LDC R129, c[0x0][0x278] ;  /* 0x00009e00ff817b82 */ /* 0x000ee20000000800 */
[C---:B------:R-:W-:Y:S01]  /*48900*/  PRMT R216, R43.reuse, 0x7772, RZ ;  /* 0x000077722bd87816 */ /* 0x040fe200000000ff */
[----:B------:R4:W-:Y:S01]  /*48910*/  STG.E.U8 desc[UR4][R44.64], R206 ;  /* 0x000000ce2c007986 */ /* 0x0009e2000c101104 */
[C---:B------:R-:W-:Y:S02]  /*48920*/  PRMT R211, R43.reuse, 0x7771, RZ ;  /* 0x000077712bd37816 */ /* 0x040fe400000000ff */
[----:B------:R-:W-:-:S02]  /*48930*/  PRMT R43, R43, 0x7770, RZ ;  /* 0x000077702b2b7816 */ /* 0x000fc400000000ff */
[----:B------:R-:W-:Y:S01]  /*48940*/  LEA.HI.X.SX32 R47, R48, R71, 0x1, P0 ;  /* 0x00000047302f7211 */ /* 0x000fe200000f0eff */
[----:B------:R-:W-:Y:S01]  /*48950*/  IMAD R48, R131, 0x2, R56 ;  /* 0x0000000283307824 */ /* 0x000fe200078e0238 */
[----:B------:R-:W-:Y:S02]  /*48960*/  LEA.HI R131, R197, 0xae, RZ, 0x1a ;  /* 0x000000aec5837811 */ /* 0x000fe400078fd0ff */
[C---:B----4-:R-:W-:Y:S01]  /*48970*/  IADD3 R44, P0, R56.reuse, R75, RZ ;  /* 0x0000004b382c7210 */ /* 0x050fe20007f1e0ff */
[----:B------:R4:W-:Y:S01]  /*48980*/  STG.E.U8 desc[UR4][R46.64], R43 ;  /* 0x0000002b2e007986 */ /* 0x0009e2000c101104 */
[----:B-1----:R-:W-:Y:S02]  /*48990*/  IMAD R62, R57, 0x2, R48 ;  /* 0x00000002393e7824 */ /* 0x002fe400078e0230 */
[----:B------:R-:W-:Y:S01]  /*489a0*/  LEA.HI.X.SX32 R45, R56, R71, 0x1, P0 ;  /* 0x00000047382d7211 */ /* 0x000fe200000f0eff */
[----:B------:R-:W1:Y:S02]  /*489b0*/  LDC R57, c[0x0][0x278] ;  /* 0x00009e00ff397b82 */ /* 0x000e640000000800 */
[----:B------:R-:W-:-:S02]  /*489c0*/  IADD3 R54, P3, R62, R75, RZ ;  /* 0x0000004b3e367210 */ /* 0x000fc40007f7e0ff */
[----:B----4-:R-:W-:-:S04]  /*489d0*/  IADD3 R46, P0, R48, R75, RZ ;  /* 0x0000004b302e7210 */ /* 0x010fc80007f1e0ff */
[----:B------:R-:W4:Y:S01]  /*489e0*/  LDC R43, c[0x0][0x278] ;  /* 0x00009e00ff2b7b82 */ /* 0x000f220000000800 */
[-C--:B------:R-:W-:Y:S01]  /*489f0*/  LEA.HI.X.SX32 R47, R48, R71.reuse, 0x1, P0 ;  /* 0x00000047302f7211 */ /* 0x080fe200000f0eff */
[----:B------:R-:W-:Y:S01]  /*48a00*/  IMAD R48, R131, R124, RZ ;  /* 0x0000007c83307224 */ /* 0x000fe200078e02ff */
[----:B------:R0:W-:Y:S01]  /*48a10*/  STG.E.U8 desc[UR4][R44.64], R215 ;  /* 0x000000d72c007986 */ /* 0x0001e2000c101104 */
[----:B------:R-:W-:Y:S01]  /*48a20*/  LEA.HI.X.SX32 R55, R62, R71, 0x1, P3 ;  /* 0x000000473e377211 */ /* 0x000fe200018f0eff */
[----:B--2---:R-:W-:-:S03]  /*48a30*/  IMAD R62, R63, 0x4, R62 ;  /* 0x000000043f3e7824 */ /* 0x004fc600078e023e */
[----:B------:R-:W2:Y:S01]  /*48a40*/  LDC R131, c[0x0][0x278] ;  /* 0x00009e00ff837b82 */ /* 0x000ea20000000800 */
[----:B------:R3:W-:Y:S01]  /*48a50*/  STG.E.U8 desc[UR4][R46.64], R214 ;  /* 0x000000d62e007986 */ /* 0x0007e2000c101104 */
[----:B0-----:R-:W-:-:S06]  /*48a60*/  IADD3 R44, P0, R48, R75, RZ ;  /* 0x0000004b302c7210 */ /* 0x001fcc0007f1e0ff */
[----:B------:R-:W0:Y:S01]  /*48a70*/  LDC R63, c[0x0][0x278] ;  /* 0x00009e00ff3f7b82 */ /* 0x000e220000000800 */
[----:B------:R-:W-:Y:S01]  /*48a80*/  LEA.HI.X.SX32 R45, R48, R71, 0x1, P0 ;  /* 0x00000047302d7211 */ /* 0x000fe200000f0eff */
[----:B------:R-:W-:Y:S01]  /*48a90*/  IMAD R48, R125, 0x2, R62 ;  /* 0x000000027d307824 */ /* 0x000fe200078e023e */
[----:B------:R1:W-:Y:S01]  /*48aa0*/  STG.E.U8 desc[UR4][R54.64], R213 ;  /* 0x000000d536007986 */ /* 0x0003e2000c101104 */
[C---:B---3--:R-:W-:Y:S02]  /*48ab0*/  IADD3 R46, P0, R62.reuse, R75, RZ ;  /* 0x0000004b3e2e7210 */ /* 0x048fe40007f1e0ff */
[----:B------:R-:W-:Y:S01]  /*48ac0*/  IMAD R56, R129, 0x2, R48 ;  /* 0x0000000281387824 */ /* 0x000fe200078e0230 */
[----:B------:R3:W-:Y:S01]  /*48ad0*/  STG.E.U8 desc[UR4][R44.64], R211 ;  /* 0x000000d32c007986 */ /* 0x0007e2000c101104 */
[----:B------:R-:W-:Y:S01]  /*48ae0*/  LEA.HI.X.SX32 R47, R62, R71, 0x1, P0 ;  /* 0x000000473e2f7211 */ /* 0x000fe200000f0eff */
[----:B------:R-:W2:Y:S01]  /*48af0*/  LDC R125, c[0x0][0x278] ;  /* 0x00009e00ff7d7b82 */ /* 0x000ea20000000800 */
[----:B-1----:R-:W-:-:S07]  /*48b00*/  IADD3 R54, P3, R48, R75, RZ ;  /* 0x0000004b30367210 */ /* 0x002fce0007f7e0ff */
[----:B------:R-:W1:Y:S01]  /*48b10*/  LDC R129, c[0x0][0x278] ;  /* 0x00009e00ff817b82 */ /* 0x000e620000000800 */
[----:B------:R-:W-:Y:S01]  /*48b20*/  LEA.HI.X.SX32 R55, R48, R71, 0x1, P3 ;  /* 0x0000004730377211 */ /* 0x000fe200018f0eff */
[----:B------:R-:W-:Y:S01]  /*48b30*/  IMAD R48, R57, 0x2, R56 ;  /* 0x0000000239307824 */ /* 0x000fe200078e0238 */
[C---:B---3--:R-:W-:Y:S01]  /*48b40*/  IADD3 R44, P0, R56.reuse, R75, RZ ;  /* 0x0000004b382c7210 */ /* 0x048fe20007f1e0ff */
[----:B------:R3:W-:Y:S03]  /*48b50*/  STG.E.U8 desc[UR4][R46.64], R217 ;  /* 0x000000d92e007986 */ /* 0x0007e6000c101104 */
[----:B------:R-:W-:Y:S02]  /*48b60*/  LEA.HI.X.SX32 R45, R56, R71, 0x1, P0 ;  /* 0x00000047382d7211 */ /* 0x000fe400000f0eff */
[----:B---3--:R-:W-:-:S04]  /*48b70*/  IADD3 R46, P0, R48, R75, RZ ;  /* 0x0000004b302e7210 */ /* 0x008fc80007f1e0ff */
[----:B------:R-:W-:Y:S01]  /*48b80*/  LEA.HI.X.SX32 R47, R48, R71, 0x1, P0 ;  /* 0x00000047302f7211 */ /* 0x000fe200000f0eff */
[----:B----4-:R-:W-:Y:S02]  /*48b90*/  IMAD R48, R43, 0x2, R48 ;  /* 0x000000022b307824 */ /* 0x010fe400078e0230 */
[----:B------:R-:W3:Y:S01]  /*48ba0*/  LDC R43, c[0x0][0x278] ;  /* 0x00009e00ff2b7b82 */ /* 0x000ee20000000800 */
[----:B------:R-:W-:Y:S01]  /*48bb0*/  STG.E.U8 desc[UR4][R54.64], R219 ;  /* 0x000000db36007986 */ /* 0x000fe2000c101104 */
[----:B0-----:R-:W-:-:S03]  /*48bc0*/  IMAD R62, R63, 0x2, R48 ;  /* 0x000000023f3e7824 */ /* 0x001fc600078e0230 */
[----:B------:R-:W-:Y:S03]  /*48bd0*/  STG.E.U8 desc[UR4][R44.64], R218 ;  /* 0x000000da2c007986 */ /* 0x000fe6000c101104 */
[----:B------:R-:W0:Y:S01]  /*48be0*/  LDC R63, c[0x0][0x278] ;  /* 0x00009e00ff3f7b82 */ /* 0x000e220000000800 */
[----:B------:R4:W-:Y:S01]  /*48bf0*/  STG.E.U8 desc[UR4][R46.64], R216 ;  /* 0x000000d82e007986 */ /* 0x0009e2000c101104 */
[----:B--2---:R-:W-:Y:S01]  /*48c00*/  IMAD R124, R131, 0x2, R62 ;  /* 0x00000002837c7824 */ /* 0x004fe200078e023e */
[----:B------:R-:W-:Y:S02]  /*48c10*/  LEA.HI R57, R197, 0xbe, RZ, 0x1a ;  /* 0x000000bec5397811 */ /* 0x000fe400078fd0ff */
[----:B----4-:R-:W-:-:S03]  /*48c20*/  IADD3 R46, P0, R48, R75, RZ ;  /* 0x0000004b302e7210 */ /* 0x010fc60007f1e0ff */
[----:B------:R-:W2:Y:S01]  /*48c30*/  LDC R131, c[0x0][0x278] ;  /* 0x00009e00ff837b82 */ /* 0x000ea20000000800 */
[----:B------:R-:W-:Y:S02]  /*48c40*/  LEA.HI.X.SX32 R47, R48, R71, 0x1, P0 ;  /* 0x00000047302f7211 */ /* 0x000fe400000f0eff */
[-C--:B------:R-:W-:Y:S01]  /*48c50*/  IADD3 R56, P0, R124, R75.reuse, RZ ;  /* 0x0000004b7c387210 */ /* 0x080fe20007f1e0ff */
[----:B------:R-:W-:Y:S01]  /*48c60*/  IMAD R128, R57, R128, RZ ;  /* 0x0000008039807224 */ /* 0x000fe200078e02ff */
[----:B------:R-:W-:Y:S02]  /*48c70*/  IADD3 R54, P3, R62, R75, RZ ;  /* 0x0000004b3e367210 */ /* 0x000fe40007f7e0ff */
[-C--:B------:R-:W-:Y:S01]  /*48c80*/  LEA.HI.X.SX32 R57, R124, R71.reuse, 0x1, P0 ;  /* 0x000000477c397211 */ /* 0x080fe200000f0eff */
[----:B---3--:R-:W-:Y:S02]  /*48c90*/  IMAD R124, R43, 0x4, R124 ;  /* 0x000000042b7c7824 */ /* 0x008fe400078e027c */
[----:B------:R-:W3:Y:S01]  /*48ca0*/  LDC R43, c[0x0][0x278] ;  /* 0x00009e00ff2b7b82 */ /* 0x000ee20000000800 */
[----:B------:R-:W-:-:S02]  /*48cb0*/  LEA.HI.X.SX32 R55, R62, R71, 0x1, P3 ;  /* 0x000000473e377211 */ /* 0x000fc400018f0eff */
[C---:B------:R-:W-:Y:S01]  /*48cc0*/  IADD3 R44, P3, R128.reuse, R75, RZ ;  /* 0x0000004b802c7210 */ /* 0x040fe20007f7e0ff */
[----:B------:R-:W-:Y:S01]  /*48cd0*/  IMAD R48, R125, 0x2, R124 ;  /* 0x000000027d307824 */ /* 0x000fe200078e027c */
[----:B------:R4:W-:Y:S02]  /*48ce0*/  STG.E.U8 desc[UR4][R46.64], R225 ;  /* 0x000000e12e007986 */ /* 0x0009e4000c101104 */
[----:B------:R-:W-:Y:S01]  /*48cf0*/  LEA.HI.X.SX32 R45, R128, R71, 0x1, P3 ;  /* 0x00000047802d7211 */ /* 0x000fe200018f0eff */
[----:B------:R-:W2:Y:S01]  /*48d00*/  LDC R125, c[0x0][0x278] ;  /* 0x00009e00ff7d7b82 */ /* 0x000ea20000000800 */
[----:B0-----:R-:W-:Y:S01]  /*48d10*/  IMAD R62, R63, 0x2, R48 ;  /* 0x000000023f3e7824 */ /* 0x001fe200078e0230 */
[----:B------:R-:W-:Y:S04]  /*48d20*/  STG.E.U8 desc[UR4][R54.64], R222 ;  /* 0x000000de36007986 */ /* 0x000fe8000c101104 */
[----:B------:R-:W-:Y:S02]  /*48d30*/  STG.E.U8 desc[UR4][R56.64], R221 ;  /* 0x000000dd38007986 */ /* 0x000fe4000c101104 */
[----:B------:R-:W0:Y:S01]  /*48d40*/  LDC R63, c[0x0][0x278] ;  /* 0x00009e00ff3f7b82 */ /* 0x000e220000000800 */
[C---:B----4-:R-:W-:Y:S01]  /*48d50*/  IADD3 R46, P0, R124.reuse, R75, RZ ;  /* 0x0000004b7c2e7210 */ /* 0x050fe20007f1e0ff */
[----:B------:R4:W-:Y:S03]  /*48d60*/  STG.E.U8 desc[UR4][R44.64], R223 ;  /* 0x000000df2c007986 */ /* 0x0009e6000c101104 */
[----:B------:R-:W-:Y:S01]  /*48d70*/  LEA.HI.X.SX32 R47, R124, R71, 0x1, P0 ;  /* 0x000000477c2f7211 */ /* 0x000fe200000f0eff */
[----:B-1----:R-:W-:-:S02]  /*48d80*/  IMAD R124, R129, 0x2, R62 ;  /* 0x00000002817c7824 */ /* 0x002fc400078e023e */
[----:B------:R-:W1:Y:S01]  /*48d90*/  LDC R129, c[0x0][0x278] ;  /* 0x00009e00ff817b82 */ /* 0x000e620000000800 */
[----:B----4-:R-:W-:-:S04]  /*48da0*/  IADD3 R44, P0, R48, R75, RZ ;  /* 0x0000004b302c7210 */ /* 0x010fc80007f1e0ff */
[----:B------:R-:W-:Y:S02]  /*48db0*/  LEA.HI.X.SX32 R45, R48, R71, 0x1, P0 ;  /* 0x00000047302d7211 */ /* 0x000fe400000f0eff */
[-C--:B------:R-:W-:Y:S02]  /*48dc0*/  IADD3 R56, P0, R124, R75.reuse, RZ ;  /* 0x0000004b7c387210 */ /* 0x080fe40007f1e0ff */
[----:B------:R-:W-:Y:S02]  /*48dd0*/  IADD3 R54, P3, R62, R75, RZ ;  /* 0x0000004b3e367210 */ /* 0x000fe40007f7e0ff */
[-C--:B------:R-:W-:Y:S01]  /*48de0*/  LEA.HI.X.SX32 R57, R124, R71.reuse, 0x1, P0 ;  /* 0x000000477c397211 */ /* 0x080fe200000f0eff */
[----:B---3--:R-:W-:Y:S02]  /*48df0*/  IMAD R124, R43, 0x2, R124 ;  /* 0x000000022b7c7824 */ /* 0x008fe400078e027c */
[----:B------:R-:W3:Y:S01]  /*48e00*/  LDC R43, c[0x0][0x278] ;  /* 0x00009e00ff2b7b82 */ /* 0x000ee20000000800 */
[----:B------:R-:W-:Y:S01]  /*48e10*/  LEA.HI.X.SX32 R55, R62, R71, 0x1, P3 ;  /* 0x000000473e377211 */ /* 0x000fe200018f0eff */
[----:B--2---:R-:W-:Y:S01]  /*48e20*/  IMAD R48, R131, 0x2, R124 ;  /* 0x0000000283307824 */ /* 0x004fe200078e027c */
[----:B------:R2:W-:Y:S01]  /*48e30*/  STG.E.U8 desc[UR4][R46.64], R228 ;  /* 0x000000e42e007986 */ /* 0x0005e2000c101104 */
[----:B------:R-:W-:-:S04]  /*48e40*/  LEA.HI R128, R197, 0xce, RZ, 0x1a ;  /* 0x000000cec5807811 */ /* 0x000fc800078fd0ff */
[----:B------:R-:W4:Y:S01]  /*48e50*/  LDC R131, c[0x0][0x278] ;  /* 0x00009e00ff837b82 */ /* 0x000f220000000800 */
[----:B------:R0:W-:Y:S01]  /*48e60*/  STG.E.U8 desc[UR4][R44.64], R227 ;  /* 0x000000e32c007986 */ /* 0x0001e2000c101104 */
[----:B------:R-:W-:-:S03]  /*48e70*/  IMAD R62, R125, 0x2, R48 ;  /* 0x000000027d3e7824 */ /* 0x000fc600078e0230 */
[----:B------:R-:W-:Y:S01]  /*48e80*/  STG.E.U8 desc[UR4][R54.64], R226 ;  /* 0x000000e236007986 */ /* 0x000fe2000c101104 */
[-C--:B--2---:R-:W-:Y:S02]  /*48e90*/  IADD3 R46, P3, R48, R75.reuse, RZ ;  /* 0x0000004b302e7210 */ /* 0x084fe40007f7e0ff */
[----:B------:R-:W2:Y:S01]  /*48ea0*/  LDC R125, c[0x0][0x278] ;  /* 0x00009e00ff7d7b82 */ /* 0x000ea20000000800 */
[----:B------:R1:W-:Y:S01]  /*48eb0*/  STG.E.U8 desc[UR4][R56.64], R224 ;  /* 0x000000e038007986 */ /* 0x0003e2000c101104 */
[----:B0-----:R-:W-:-:S04]  /*48ec0*/  IADD3 R44, P0, R124, R75, RZ ;  /* 0x0000004b7c2c7210 */ /* 0x001fc80007f1e0ff */
[----:B------:R-:W-:Y:S02]  /*48ed0*/  LEA.HI.X.SX32 R45, R124, R71, 0x1, P0 ;  /* 0x000000477c2d7211 */ /* 0x000fe400000f0eff */
[----:B-1----:R-:W0:Y:S01]  /*48ee0*/  LDC R57, c[0x0][0x278] ;  /* 0x00009e00ff397b82 */ /* 0x002e220000000800 */
[----:B------:R-:W-:Y:S01]  /*48ef0*/  IMAD R124, R128, R63, RZ ;  /* 0x0000003f807c7224 */ /* 0x000fe200078e02ff */
[----:B------:R-:W-:Y:S01]  /*48f00*/  IADD3 R54, P0, R62, R75, RZ ;  /* 0x0000004b3e367210 */ /* 0x000fe20007f1e0ff */
[----:B------:R1:W-:Y:S01]  /*48f10*/  STG.E.U8 desc[UR4][R44.64], R231 ;  /* 0x000000e72c007986 */ /* 0x0003e2000c101104 */
[----:B------:R-:W-:-:S04]  /*48f20*/  LEA.HI.X.SX32 R47, R48, R71, 0x1, P3 ;  /* 0x00000047302f7211 */ /* 0x000fc800018f0eff */
[----:B------:R-:W2:Y:S01]  /*48f30*/  LDC R63, c[0x0][0x278] ;  /* 0x00009e00ff3f7b82 */ /* 0x000ea20000000800 */
[----:B------:R-:W-:Y:S01]  /*48f40*/  LEA.HI.X.SX32 R55, R62, R71, 0x1, P0 ;  /* 0x000000473e377211 */ /* 0x000fe200000f0eff */
[----:B------:R-:W-:Y:S01]  /*48f50*/  IMAD R62, R129, 0x4, R62 ;  /* 0x00000004813e7824 */ /* 0x000fe200078e023e */
[----:B------:R4:W-:Y:S01]  /*48f60*/  STG.E.U8 desc[UR4][R46.64], R230 ;  /* 0x000000e62e007986 */ /* 0x0009e2000c101104 */
[C---:B-1----:R-:W-:Y:S02]  /*48f70*/  IADD3 R44, P0, R124.reuse, R75, RZ ;  /* 0x0000004b7c2c7210 */ /* 0x042fe40007f1e0ff */
[----:B---3--:R-:W-:Y:S02]  /*48f80*/  IMAD R48, R43, 0x2, R62 ;  /* 0x000000022b307824 */ /* 0x008fe400078e023e */
[----:B------:R-:W1:Y:S01]  /*48f90*/  LDC R43, c[0x0][0x278] ;  /* 0x00009e00ff2b7b82 */ /* 0x000e620000000800 */
[----:B------:R-:W-:Y:S02]  /*48fa0*/  LEA.HI.X.SX32 R45, R124, R71, 0x1, P0 ;  /* 0x000000477c2d7211 */ /* 0x000fe400000f0eff */
[----:B----4-:R-:W-:Y:S01]  /*48fb0*/  IADD3 R46, P0, R62, R75, RZ ;  /* 0x0000004b3e2e7210 */ /* 0x010fe20007f1e0ff */
[----:B------:R3:W-:Y:S01]  /*48fc0*/  STG.E.U8 desc[UR4][R54.64], R229 ;  /* 0x000000e536007986 */ /* 0x0007e2000c101104 */
[----:B------:R-:W-:-:S03]  /*48fd0*/  IMAD R56, R131, 0x2, R48 ;  /* 0x0000000283387824 */ /* 0x000fc600078e0230 */
[----:B------:R-:W4:Y:S01]  /*48fe0*/  LDC R124, c[0x0][0x278] ;  /* 0x00009e00ff7c7b82 */ /* 0x000f220000000800 */
[----:B------:R-:W-:Y:S01]  /*48ff0*/  LEA.HI.X.SX32 R47, R62, R71, 0x1, P0 ;  /* 0x000000473e2f7211 */ /* 0x000fe200000f0eff */
[----:B------:R0:W-:Y:S01]  /*49000*/  STG.E.U8 desc[UR4][R44.64], R232 ;  /* 0x000000e82c007986 */ /* 0x0001e2000c101104 */
[----:B---3--:R-:W-:-:S04]  /*49010*/  IADD3 R54, P0, R48, R75, RZ ;  /* 0x0000004b30367210 */ /* 0x008fc80007f1e0ff */
[----:B------:R-:W-:Y:S01]  /*49020*/  LEA.HI.X.SX32 R55, R48, R71, 0x1, P0 ;  /* 0x0000004730377211 */ /* 0x000fe200000f0eff */
[----:B0-----:R-:W-:Y:S01]  /*49030*/  IMAD R48, R57, 0x2, R56 ;  /* 0x0000000239307824 */ /* 0x001fe200078e0238 */
[C---:B------:R-:W-:Y:S01]  /*49040*/  IADD3 R44, P0, R56.reuse, R75, RZ ;  /* 0x0000004b382c7210 */ /* 0x040fe20007f1e0ff */
[----:B------:R-:W0:Y:S01]  /*49050*/  LDC R57, c[0x0][0x278] ;  /* 0x00009e00ff397b82 */ /* 0x000e220000000800 */
[----:B------:R3:W-:Y:S02]  /*49060*/  STG.E.U8 desc[UR4][R46.64], R235 ;  /* 0x000000eb2e007986 */ /* 0x0007e4000c101104 */
[----:B------:R-:W-:Y:S01]  /*49070*/  LEA.HI.X.SX32 R45, R56, R71, 0x1, P0 ;  /* 0x00000047382d7211 */ /* 0x000fe200000f0eff */
[----:B--2---:R-:W-:Y:S01]  /*49080*/  IMAD R56, R63, 0x2, R48 ;  /* 0x000000023f387824 */ /* 0x004fe200078e0230 */
[----:B------:R-:W-:Y:S03]  /*49090*/  STG.E.U8 desc[UR4][R54.64], R234 ;  /* 0x000000ea36007986 */ /* 0x000fe6000c101104 */
[----:B------:R-:W2:Y:S01]  /*490a0*/  LDC R63, c[0x0][0x278] ;  /* 0x00009e00ff3f7b82 */ /* 0x000ea20000000800 */
[----:B------:R1:W-:Y:S01]  /*490b0*/  STG.E.U8 desc[UR4][R44.64], R236 ;  /* 0x000000ec2c007986 */ /* 0x0003e2000c101104 */
[----:B---3--:R-:W-:-:S04]  /*490c0*/  IADD3 R46, P0, R48, R75, RZ ;  /* 0x0000004b302e7210 */ /* 0x008fc80007f1e0ff */
[----:B------:R-:W-:Y:S01]  /*490d0*/  LEA.HI.X.SX32 R47, R48, R71, 0x1, P0 ;  /* 0x00000047302f7211 */ /* 0x000fe200000f0eff */
[----:B------:R-:W-:Y:S02]  /*490e0*/  IMAD R48, R125, 0x2, R56 ;  /* 0x000000027d307824 */ /* 0x000fe400078e0238 */
[----:B------:R-:W3:Y:S01]  /*490f0*/  LDC R125, c[0x0][0x278] ;  /* 0x00009e00ff7d7b82 */ /* 0x000ee20000000800 */
[C---:B-1----:R-:W-:Y:S01]  /*49100*/  IADD3 R44, P0, R56.reuse, R75, RZ ;  /* 0x0000004b382c7210 */ /* 0x042fe20007f1e0ff */
[----:B------:R1:W-:Y:S03]  /*49110*/  STG.E.U8 desc[UR4][R46.64], R233 ;  /* 0x000000e92e007986 */ /* 0x0003e6000c101104 */
[----:B------:R-:W-:Y:S01]  /*49120*/  LEA.HI.X.SX32 R45, R56, R71, 0x1, P0 ;  /* 0x00000047382d7211 */ /* 0x000fe200000f0eff */
[----:B------:R-:W-:Y:S02]  /*49130*/  IMAD R56, R43, 0x2, R48 ;  /* 0x000000022b387824 */ /* 0x000fe400078e0230 */
[----:B------:R-:W3:Y:S02]  /*49140*/  LDC R43, c[0x0][0x278] ;  /* 0x00009e00ff2b7b82 */ /* 0x000ee40000000800 */
[----:B------:R4:W-:Y:S01]  /*49150*/  STG.E.U8 desc[UR4][R44.64], R238 ;  /* 0x000000ee2c007986 */ /* 0x0009e2000c101104 */
[----:B-1----:R-:W-:-:S04]  /*49160*/  IADD3 R46, P0, R48, R75, RZ ;  /* 0x0000004b302e7210 */ /* 0x002fc80007f1e0ff */
[----:B------:R-:W-:Y:S02]  /*49170*/  LEA.HI.X.SX32 R47, R48, R71, 0x1, P0 ;  /* 0x00000047302f7211 */ /* 0x000fe400000f0eff */
[C---:B----4-:R-:W-:Y:S02]  /*49180*/  IADD3 R44, P0, R56.reuse, R75, RZ ;  /* 0x0000004b382c7210 */ /* 0x050fe40007f1e0ff */
[----:B------:R-:W-:Y:S02]  /*49190*/  LEA.HI R129, R197, 0xde, RZ, 0x1a ;  /* 0x000000dec5817811 */ /* 0x000fe400078fd0ff */
[----:B------:R-:W-:Y:S01]  /*491a0*/  LEA.HI.X.SX32 R45, R56, R71, 0x1, P0 ;  /* 0x00000047382d7211 */ /* 0x000fe200000f0eff */
[----:B0-----:R-:W-:Y:S02]  /*491b0*/  IMAD R56, R57, 0x4, R56 ;  /* 0x0000000439387824 */ /* 0x001fe400078e0238 */
[----:B------:R-:W0:Y:S01]  /*491c0*/  LDC R57, c[0x0][0x278] ;  /* 0x00009e00ff397b82 */ /* 0x000e220000000800 */
[----:B------:R-:W-:Y:S01]  /*491d0*/  IMAD R62, R129, R124, RZ ;  /* 0x0000007c813e7224 */ /* 0x000fe200078e02ff */
[----:B------:R-:W-:Y:S01]  /*491e0*/  STG.E.U8 desc[UR4][R46.64], R241 ;  /* 0x000000f12e007986 */ /* 0x000fe2000c101104 */
[----:B--2---:R-:W-:-:S05]  /*491f0*/  IMAD R48, R63, 0x2, R56 ;  /* 0x000000023f307824 */ /* 0x004fca00078e0238 */
[----:B------:R-:W1:Y:S01]  /*49200*/  LDC R129, c[0x0][0x278] ;  /* 0x00009e00ff817b82 */ /* 0x000e620000000800 */
[C---:B------:R-:W-:Y:S01]  /*49210*/  IADD3 R54, P3, R62.reuse, R75, RZ ;  /* 0x0000004b3e367210 */ /* 0x040fe20007f7e0ff */
[----:B------:R2:W-:Y:S03]  /*49220*/  STG.E.U8 desc[UR4][R44.64], R239 ;  /* 0x000000ef2c007986 */ /* 0x0005e6000c101104 */
[----:B------:R-:W-:-:S03]  /*49230*/  LEA.HI.X.SX32 R55, R62, R71, 0x1, P3 ;  /* 0x000000473e377211 */ /* 0x000fc600018f0eff */
[----:B------:R-:W4:Y:S01]  /*49240*/  LDC R63, c[0x0][0x278] ;  /* 0x00009e00ff3f7b82 */ /* 0x000f220000000800 */
[----:B--2---:R-:W-:-:S07]  /*49250*/  IADD3 R44, P0, R56, R75, RZ ;  /* 0x0000004b382c7210 */ /* 0x004fce0007f1e0ff */
[----:B------:R-:W2:Y:S01]  /*49260*/  LDC R62, c[0x0][0x278] ;  /* 0x00009e00ff3e7b82 */ /* 0x000ea20000000800 */
[----:B------:R-:W-:Y:S01]  /*49270*/  LEA.HI.X.SX32 R45, R56, R71, 0x1, P0 ;  /* 0x00000047382d7211 */ /* 0x000fe200000f0eff */
[----:B---3--:R-:W-:Y:S01]  /*49280*/  IMAD R56, R125, 0x2, R48 ;  /* 0x000000027d387824 */ /* 0x008fe200078e0230 */
[C---:B------:R-:W-:Y:S01]  /*49290*/  IADD3 R46, P0, R48.reuse, R75, RZ ;  /* 0x0000004b302e7210 */ /* 0x040fe20007f1e0ff */
[----:B------:R3:W-:Y:S03]  /*492a0*/  STG.E.U8 desc[UR4][R54.64], R242 ;  /* 0x000000f236007986 */ /* 0x0007e6000c101104 */
[----:B------:R-:W-:Y:S01]  /*492b0*/  LEA.HI.X.SX32 R47, R48, R71, 0x1, P0 ;  /* 0x00000047302f7211 */ /* 0x000fe200000f0eff */
[----:B------:R0:W-:Y:S01]  /*492c0*/  STG.E.U8 desc[UR4][R44.64], R240 ;  /* 0x000000f02c007986 */ /* 0x0001e2000c101104 */
[----:B------:R-:W-:Y:S01]  /*492d0*/  IMAD R48, R43, 0x2, R56 ;  /* 0x000000022b307824 */ /* 0x000fe200078e0238 */
[----:B------:R-:W2:Y:S02]  /*492e0*/  LDC R125, c[0x0][0x278] ;  /* 0x00009e00ff7d7b82 */ /* 0x000ea40000000800 */
[----:B------:R1:W-:Y:S06]  /*492f0*/  STG.E.U8 desc[UR4][R46.64], R220 ;  /* 0x000000dc2e007986 */ /* 0x0003ec000c101104 */
[----:B---3--:R-:W3:Y:S01]  /*49300*/  LDC R55, c[0x0][0x278] ;  /* 0x00009e00ff377b82 */ /* 0x008ee20000000800 */
[----:B0-----:R-:W-:Y:S01]  /*49310*/  IADD3 R44, P0, R56, R75, RZ ;  /* 0x0000004b382c7210 */ /* 0x001fe20007f1e0ff */
[----:B------:R-:W-:-:S03]  /*49320*/  IMAD R54, R57, 0x2, R48 ;  /* 0x0000000239367824 */ /* 0x000fc600078e0230 */
[----:B------:R-:W-:Y:S02]  /*49330*/  LEA.HI.X.SX32 R45, R56, R71, 0x1, P0 ;  /* 0x00000047382d7211 */ /* 0x000fe400000f0eff */
[C---:B-1----:R-:W-:Y:S01]  /*49340*/  IADD3 R46, P0, R48.reuse, R75, RZ ;  /* 0x0000004b302e7210 */ /* 0x042fe20007f1e0ff */
[----:B------:R-:W0:Y:S02]  /*49350*/  LDC R57, c[0x0][0x278] ;  /* 0x00009e00ff397b82 */ /* 0x000e240000000800 */
[----:B------:R1:W-:Y:S01]  /*49360*/  STG.E.U8 desc[UR4][R44.64], R42 ;  /* 0x0000002a2c007986 */ /* 0x0003e2000c101104 */
[----:B------:R-:W-:Y:S01]  /*49370*/  LEA.HI.X.SX32 R47, R48, R71, 0x1, P0 ;  /* 0x00000047302f7211 */ /* 0x000fe200000f0eff */
[----:B------:R-:W-:Y:S01]  /*49380*/  IMAD R48, R129, 0x2, R54 ;  /* 0x0000000281307824 */ /* 0x000fe200078e0236 */
[----:B------:R-:W-:-:S03]  /*49390*/  LEA.HI R129, R197, 0xee, RZ, 0x1a ;  /* 0x000000eec5817811 */ /* 0x000fc600078fd0ff */
[----:B------:R-:W0:Y:S01]  /*493a0*/  LDC R56, c[0x0][0x278] ;  /* 0x00009e00ff387b82 */ /* 0x000e220000000800 */
[----:B-1----:R-:W-:-:S04]  /*493b0*/  IADD3 R42, P0, R54, R75, RZ ;  /* 0x0000004b362a7210 */ /* 0x002fc80007f1e0ff */
[----:B------:R-:W-:Y:S01]  /*493c0*/  LEA.HI.X.SX32 R43, R54, R71, 0x1, P0 ;  /* 0x00000047362b7211 */ /* 0x000fe200000f0eff */
[----:B----4-:R-:W-:Y:S01]  /*493d0*/  IMAD R54, R63, 0x2, R48 ;  /* 0x000000023f367824 */ /* 0x010fe200078e0230 */
[C---:B------:R-:W-:Y:S01]  /*493e0*/  IADD3 R44, P0, R48.reuse, R75, RZ ;  /* 0x0000004b302c7210 */ /* 0x040fe20007f1e0ff */
[----:B------:R-:W1:Y:S01]  /*493f0*/  LDC R63, c[0x0][0x278] ;  /* 0x00009e00ff3f7b82 */ /* 0x000e620000000800 */
[----:B------:R4:W-:Y:S02]  /*49400*/  STG.E.U8 desc[UR4][R46.64], R41 ;  /* 0x000000292e007986 */ /* 0x0009e4000c101104 */
[----:B------:R-:W-:Y:S01]  /*49410*/  LEA.HI.X.SX32 R45, R48, R71, 0x1, P0 ;  /* 0x00000047302d7211 */ /* 0x000fe200000f0eff */
[----:B--2---:R-:W-:Y:S01]  /*49420*/  IMAD R48, R129, R62, RZ ;  /* 0x0000003e81307224 */ /* 0x004fe200078e02ff */
[----:B------:R2:W-:Y:S03]  /*49430*/  STG.E.U8 desc[UR4][R42.64], R246 ;  /* 0x000000f62a007986 */ /* 0x0005e6000c101104 */
[----:B------:R-:W1:Y:S01]  /*49440*/  LDC R129, c[0x0][0x278] ;  /* 0x00009e00ff817b82 */ /* 0x000e620000000800 */
[----:B------:R3:W-:Y:S07]  /*49450*/  STG.E.U8 desc[UR4][R44.64], R245 ;  /* 0x000000f52c007986 */ /* 0x0007ee000c101104 */
[----:B----4-:R-:W4:Y:S01]  /*49460*/  LDC R41, c[0x0][0x278] ;  /* 0x00009e00ff297b82 */ /* 0x010f220000000800 */
[----:B--2---:R-:W-:-:S04]  /*49470*/  IADD3 R42, P0, R54, R75, RZ ;  /* 0x0000004b362a7210 */ /* 0x004fc80007f1e0ff */
[----:B------:R-:W-:Y:S01]  /*49480*/  LEA.HI.X.SX32 R43, R54, R71, 0x1, P0 ;  /* 0x00000047362b7211 */ /* 0x000fe200000f0eff */
[----:B---3--:R-:W-:Y:S01]  /*49490*/  IMAD R54, R55, 0x4, R54 ;  /* 0x0000000437367824 */ /* 0x008fe200078e0236 */
[C---:B------:R-:W-:Y:S01]  /*494a0*/  IADD3 R44, P0, R48.reuse, R75, RZ ;  /* 0x0000004b302c7210 */ /* 0x040fe20007f1e0ff */
[----:B------:R-:W2:Y:S02]  /*494b0*/  LDC R55, c[0x0][0x278] ;  /* 0x00009e00ff377b82 */ /* 0x000ea40000000800 */
[----:B------:R3:W-:Y:S01]  /*494c0*/  STG.E.U8 desc[UR4][R42.64], R237 ;  /* 0x000000ed2a007986 */ /* 0x0007e2000c101104 */
[----:B------:R-:W-:Y:S01]  /*494d0*/  LEA.HI.X.SX32 R45, R48, R71, 0x1, P0 ;  /* 0x00000047302d7211 */ /* 0x000fe200000f0eff */
[----:B0-----:R-:W-:-:S04]  /*494e0*/  IMAD R48, R57, 0x2, R54 ;  /* 0x0000000239307824 */ /* 0x001fc800078e0236 */
[----:B------:R-:W0:Y:S01]  /*494f0*/  LDC R57, c[0x0][0x278] ;  /* 0x00009e00ff397b82 */ /* 0x000e220000000800 */
[----:B---3--:R-:W-:-:S04]  /*49500*/  IADD3 R42, P0, R54, R75, RZ ;  /* 0x0000004b362a7210 */ /* 0x008fc80007f1e0ff */
[----:B------:R-:W-:Y:S01]  /*49510*/  LEA.HI.X.SX32 R43, R54, R71, 0x1, P0 ;  /* 0x00000047362b7211 */ /* 0x000fe200000f0eff */
[----:B------:R-:W-:Y:S01]  /*49520*/  IMAD R54, R125, 0x2, R48 ;  /* 0x000000027d367824 */ /* 0x000fe200078e0230 */
[C---:B------:R-:W-:Y:S01]  /*49530*/  IADD3 R46, P0, R48.reuse, R75, RZ ;  /* 0x0000004b302e7210 */ /* 0x040fe20007f1e0ff */
[----:B------:R-:W-:Y:S03]  /*49540*/  STG.E.U8 desc[UR4][R44.64], R38 ;  /* 0x000000262c007986 */ /* 0x000fe6000c101104 */
[----:B------:R-:W-:Y:S01]  /*49550*/  LEA.HI.X.SX32 R47, R48, R71, 0x1, P0 ;  /* 0x00000047302f7211 */ /* 0x000fe200000f0eff */
[----:B------:R3:W-:Y:S01]  /*49560*/  STG.E.U8 desc[UR4][R42.64], R251 ;  /* 0x000000fb2a007986 */ /* 0x0007e2000c101104 */
[----:B-1----:R-:W-:Y:S02]  /*49570*/  IMAD R48, R63, 0x2, R54 ;  /* 0x000000023f307824 */ /* 0x002fe400078e0236 */
[----:B------:R-:W1:Y:S01]  /*49580*/  LDC R63, c[0x0][0x278] ;  /* 0x00009e00ff3f7b82 */ /* 0x000e620000000800 */
[----:B---3--:R-:W-:Y:S01]  /*49590*/  IADD3 R42, P0, R54, R75, RZ ;  /* 0x0000004b362a7210 */ /* 0x008fe20007f1e0ff */
[----:B----4-:R-:W-:-:S06]  /*495a0*/  IMAD R38, R41, 0x2, R48 ;  /* 0x0000000229267824 */ /* 0x010fcc00078e0230 */
[----:B------:R-:W3:Y:S01]  /*495b0*/  LDC R41, c[0x0][0x278] ;  /* 0x00009e00ff297b82 */ /* 0x000ee20000000800 */
[----:B------:R-:W-:Y:S02]  /*495c0*/  LEA.HI.X.SX32 R43, R54, R71, 0x1, P0 ;  /* 0x00000047362b7211 */ /* 0x000fe400000f0eff */
[----:B------:R-:W-:-:S04]  /*495d0*/  IADD3 R44, P0, R48, R75, RZ ;  /* 0x0000004b302c7210 */ /* 0x000fc80007f1e0ff */
[----:B------:R-:W-:Y:S01]  /*495e0*/  LEA.HI.X.SX32 R45, R48, R71, 0x1, P0 ;  /* 0x00000047302d7211 */ /* 0x000fe200000f0eff */
[----:B--2---:R-:W-:Y:S02]  /*495f0*/  IMAD R48, R55, 0x2, R38 ;  /* 0x0000000237307824 */ /* 0x004fe400078e0226 */
[----:B------:R-:W2:Y:S01]  /*49600*/  LDC R55, c[0x0][0x278] ;  /* 0x00009e00ff377b82 */ /* 0x000ea20000000800 */
[----:B------:R-:W-:Y:S01]  /*49610*/  STG.E.U8 desc[UR4][R46.64], R248 ;  /* 0x000000f82e007986 */ /* 0x000fe2000c101104 */
[----:B0-----:R-:W-:Y:S01]  /*49620*/  IMAD R54, R57, 0x2, R48 ;  /* 0x0000000239367824 */ /* 0x001fe200078e0230 */
[----:B------:R-:W-:Y:S02]  /*49630*/  LEA.HI R125, R197, 0xfe, RZ, 0x1a ;  /* 0x000000fec57d7811 */ /* 0x000fe400078fd0ff */
[----:B------:R0:W-:Y:S03]  /*49640*/  STG.E.U8 desc[UR4][R42.64], R243 ;  /* 0x000000f32a007986 */ /* 0x0001e6000c101104 */
[----:B------:R-:W4:Y:S01]  /*49650*/  LDC R57, c[0x0][0x278] ;  /* 0x00009e00ff397b82 */ /* 0x000f220000000800 */
[----:B------:R1:W-:Y:S01]  /*49660*/  STG.E.U8 desc[UR4][R44.64], R26 ;  /* 0x0000001a2c007986 */ /* 0x0003e2000c101104 */
[----:B0-----:R-:W-:-:S02]  /*49670*/  IADD3 R42, P0, R38, R75, RZ ;  /* 0x0000004b262a7210 */ /* 0x001fc40007f1e0ff */
[----:B------:R-:W-:Y:S02]  /*49680*/  IADD3 R46, P3, R54, R75, RZ ;  /* 0x0000004b362e7210 */ /* 0x000fe40007f7e0ff */
[----:B------:R-:W-:Y:S01]  /*49690*/  LEA.HI.X.SX32 R43, R38, R71, 0x1, P0 ;  /* 0x00000047262b7211 */ /* 0x000fe200000f0eff */
[----:B-1----:R-:W-:Y:S01]  /*496a0*/  IMAD R26, R125, R56, RZ ;  /* 0x000000387d1a7224 */ /* 0x002fe200078e02ff */
[----:B------:R-:W-:Y:S01]  /*496b0*/  IADD3 R44, P0, R48, R75, RZ ;  /* 0x0000004b302c7210 */ /* 0x000fe20007f1e0ff */
[----:B------:R-:W0:Y:S01]  /*496c0*/  LDC R125, c[0x0][0x278] ;  /* 0x00009e00ff7d7b82 */ /* 0x000e220000000800 */
[-C--:B------:R-:W-:Y:S01]  /*496d0*/  LEA.HI.X.SX32 R47, R54, R71.reuse, 0x1, P3 ;  /* 0x00000047362f7211 */ /* 0x080fe200018f0eff */
[----:B------:R1:W-:Y:S01]  /*496e0*/  STG.E.U8 desc[UR4][R42.64], R252 ;  /* 0x000000fc2a007986 */ /* 0x0003e2000c101104 */
[----:B------:R-:W-:Y:S01]  /*496f0*/  LEA.HI.X.SX32 R45, R48, R71, 0x1, P0 ;  /* 0x00000047302d7211 */ /* 0x000fe200000f0eff */
[----:B------:R-:W-:-:S04]  /*49700*/  IMAD R54, R63, 0x4, R54 ;  /* 0x000000043f367824 */ /* 0x000fc800078e0236 */
[----:B------:R-:W0:Y:S01]  /*49710*/  LDC R63, c[0x0][0x278] ;  /* 0x00009e00ff3f7b82 */ /* 0x000e220000000800 */
[----:B-1----:R-:W-:-:S07]  /*49720*/  IADD3 R42, P0, R26, R75, RZ ;  /* 0x0000004b1a2a7210 */ /* 0x002fce0007f1e0ff */
[----:B------:R-:W1:Y:S01]  /*49730*/  LDC R56, c[0x0][0x278] ;  /* 0x00009e00ff387b82 */ /* 0x000e620000000800 */
[----:B------:R-:W-:Y:S01]  /*49740*/  LEA.HI.X.SX32 R43, R26, R71, 0x1, P0 ;  /* 0x000000471a2b7211 */ /* 0x000fe200000f0eff */
[----:B---3--:R-:W-:Y:S01]  /*49750*/  IMAD R26, R41, 0x2, R54 ;  /* 0x00000002291a7824 */ /* 0x008fe200078e0236 */
[----:B------:R3:W-:Y:S03]  /*49760*/  STG.E.U8 desc[UR4][R44.64], R249 ;  /* 0x000000f92c007986 */ /* 0x0007e6000c101104 */
[----:B--2---:R-:W-:Y:S01]  /*49770*/  IMAD R38, R55, 0x2, R26 ;  /* 0x0000000237267824 */ /* 0x004fe200078e021a */
[----:B------:R2:W-:Y:S04]  /*49780*/  STG.E.U8 desc[UR4][R46.64], R244 ;  /* 0x000000f42e007986 */ /* 0x0005e8000c101104 */
[----:B------:R4:W-:Y:S01]  /*49790*/  STG.E.U8 desc[UR4][R42.64], R37 ;  /* 0x000000252a007986 */ /* 0x0009e2000c101104 */
[----:B---3--:R-:W-:-:S02]  /*497a0*/  IADD3 R44, P0, R54, R75, RZ ;  /* 0x0000004b362c7210 */ /* 0x008fc40007f1e0ff */
[----:B--2---:R-:W-:Y:S02]  /*497b0*/  IADD3 R46, P3, R26, R75, RZ ;  /* 0x0000004b1a2e7210 */ /* 0x004fe40007f7e0ff */
[-C--:B------:R-:W-:Y:S02]  /*497c0*/  LEA.HI.X.SX32 R45, R54, R71.reuse, 0x1, P0 ;  /* 0x00000047362d7211 */ /* 0x080fe400000f0eff */
[----:B------:R-:W-:Y:S01]  /*497d0*/  LEA.HI.X.SX32 R47, R26, R71, 0x1, P3 ;  /* 0x000000471a2f7211 */ /* 0x000fe200018f0eff */
[----:B----4-:R-:W-:Y:S01]  /*497e0*/  IMAD R26, R57, 0x2, R38 ;  /* 0x00000002391a7824 */ /* 0x010fe200078e0226 */
[C---:B------:R-:W-:Y:S01]  /*497f0*/  IADD3 R42, P0, R38.reuse, R75, RZ ;  /* 0x0000004b262a7210 */ /* 0x040fe20007f1e0ff */
[----:B------:R2:W-:Y:S01]  /*49800*/  STG.E.U8 desc[UR4][R44.64], R35 ;  /* 0x000000232c007986 */ /* 0x0005e2000c101104 */
[----:B------:R-:W3:Y:S02]  /*49810*/  LDC R37, c[0x0][0x278] ;  /* 0x00009e00ff257b82 */ /* 0x000ee40000000800 */
[----:B------:R-:W-:Y:S01]  /*49820*/  LEA.HI.X.SX32 R43, R38, R71, 0x1, P0 ;  /* 0x00000047262b7211 */ /* 0x000fe200000f0eff */
[----:B------:R4:W-:Y:S05]  /*49830*/  STG.E.U8 desc[UR4][R46.64], R40 ;  /* 0x000000282e007986 */ /* 0x0009ea000c101104 */
[----:B------:R-:W3:Y:S01]  /*49840*/  LDC R57, c[0x0][0x278] ;  /* 0x00009e00ff397b82 */ /* 0x000ee20000000800 */
[----:B--2---:R-:W-:-:S04]  /*49850*/  IADD3 R44, P0, R26, R75, RZ ;  /* 0x0000004b1a2c7210 */ /* 0x004fc80007f1e0ff */
[----:B------:R-:W-:Y:S01]  /*49860*/  LEA.HI.X.SX32 R45, R26, R71, 0x1, P0 ;  /* 0x000000471a2d7211 */ /* 0x000fe200000f0eff */
[----:B0-----:R-:W-:Y:S02]  /*49870*/  IMAD R26, R63, 0x2, R26 ;  /* 0x000000023f1a7824 */ /* 0x001fe400078e021a */
[----:B----4-:R-:W0:Y:S02]  /*49880*/  LDC R47, c[0x0][0x278] ;  /* 0x00009e00ff2f7b82 */ /* 0x010e240000000800 */
[----:B------:R-:W-:Y:S01]  /*49890*/  IMAD R48, R125, 0x2, R26 ;  /* 0x000000027d307824 */ /* 0x000fe200078e021a */
[----:B------:R-:W-:-:S05]  /*498a0*/  IADD3 R54, P0, R26, R75, RZ ;  /* 0x0000004b1a367210 */ /* 0x000fca0007f1e0ff */
[----:B------:R-:W2:Y:S01]  /*498b0*/  LDC R63, c[0x0][0x278] ;  /* 0x00009e00ff3f7b82 */ /* 0x000ea20000000800 */
[----:B------:R-:W-:Y:S01]  /*498c0*/  IMAD R46, R129, 0x2, R48 ;  /* 0x00000002812e7824 */ /* 0x000fe200078e0230 */
[----:B------:R-:W-:Y:S02]  /*498d0*/  LEA.HI R41, R197, 0x10e, RZ, 0x1a ;  /* 0x0000010ec5297811 */ /* 0x000fe400078fd0ff */
[----:B------:R-:W-:Y:S01]  /*498e0*/  LEA.HI.X.SX32 R55, R26, R71, 0x1, P0 ;  /* 0x000000471a377211 */ /* 0x000fe200000f0eff */
[----:B------:R-:W-:Y:S01]  /*498f0*/  STG.E.U8 desc[UR4][R42.64], R39 ;  /* 0x000000272a007986 */ /* 0x000fe2000c101104 */
[C---:B------:R-:W-:Y:S01]  /*49900*/  IADD3 R40, P0, R46.reuse, R75, RZ ;  /* 0x0000004b2e287210 */ /* 0x040fe20007f1e0ff */
[----:B-1----:R-:W-:Y:S01]  /*49910*/  IMAD R56, R41, R56, RZ ;  /* 0x0000003829387224 */ /* 0x002fe200078e02ff */
[----:B------:R-:W1:Y:S01]  /*49920*/  LDC R125, c[0x0][0x278] ;  /* 0x00009e00ff7d7b82 */ /* 0x000e620000000800 */
[----:B------:R4:W-:Y:S01]  /*49930*/  STG.E.U8 desc[UR4][R44.64], R34 ;  /* 0x000000222c007986 */ /* 0x0009e2000c101104 */
[----:B------:R-:W-:Y:S01]  /*49940*/  LEA.HI.X.SX32 R41, R46, R71, 0x1, P0 ;  /* 0x000000472e297211 */ /* 0x000fe200000f0eff */
[----:B---3--:R-:W-:Y:S01]  /*49950*/  IMAD R46, R37, 0x4, R46 ;  /* 0x00000004252e7824 */ /* 0x008fe200078e022e */
[----:B------:R-:W-:-:S03]  /*49960*/  IADD3 R38, P3, R48, R75, RZ ;  /* 0x0000004b30267210 */ /* 0x000fc60007f7e0ff */
[----:B------:R-:W-:Y:S01]  /*49970*/  IMAD R26, R57, 0x2, R46 ;  /* 0x00000002391a7824 */ /* 0x000fe200078e022e */
[----:B----4-:R-:W3:Y:S01]  /*49980*/  LDC R45, c[0x0][0x278] ;  /* 0x00009e00ff2d7b82 */ /* 0x010ee20000000800 */
[----:B------:R-:W-:Y:S02]  /*49990*/  LEA.HI.X.SX32 R39, R48, R71, 0x1, P3 ;  /* 0x0000004730277211 */ /* 0x000fe400018f0eff */
[----:B0-----:R-:W-:Y:S01]  /*499a0*/  IMAD R44, R47, 0x2, R26 ;  /* 0x000000022f2c7824 */ /* 0x001fe200078e021a */
[-C--:B------:R-:W-:Y:S02]  /*499b0*/  IADD3 R42, P0, R46, R75.reuse, RZ ;  /* 0x0000004b2e2a7210 */ /* 0x080fe40007f1e0ff */
[----:B------:R-:W-:Y:S01]  /*499c0*/  IADD3 R34, P3, R56, R75, RZ ;  /* 0x0000004b38227210 */ /* 0x000fe20007f7e0ff */
[----:B------:R-:W-:Y:S01]  /*499d0*/  STG.E.U8 desc[UR4][R54.64], R33 ;  /* 0x0000002136007986 */ /* 0x000fe2000c101104 */
[----:B------:R-:W0:Y:S01]  /*499e0*/  LDC R57, c[0x0][0x278] ;  /* 0x00009e00ff397b82 */ /* 0x000e220000000800 */
[----:B------:R-:W-:-:S02]  /*499f0*/  LEA.HI.X.SX32 R43, R46, R71, 0x1, P0 ;  /* 0x000000472e2b7211 */ /* 0x000fc400000f0eff */
[----:B------:R4:W-:Y:S01]  /*49a00*/  STG.E.U8 desc[UR4][R38.64], R23 ;  /* 0x0000001726007986 */ /* 0x0009e2000c101104 */
[----:B------:R-:W-:Y:S01]  /*49a10*/  LEA.HI.X.SX32 R35, R56, R71, 0x1, P3 ;  /* 0x0000004738237211 */ /* 0x000fe200018f0eff */
[----:B--2---:R-:W-:Y:S02]  /*49a20*/  IMAD R46, R63, 0x2, R44 ;  /* 0x000000023f2e7824 */ /* 0x004fe400078e022c */
[----:B------:R2:W-:Y:S01]  /*49a30*/  STG.E.U8 desc[UR4][R40.64], R36 ;  /* 0x0000002428007986 */ /* 0x0005e2000c101104 */
[----:B------:R-:W0:Y:S01]  /*49a40*/  LDC R47, c[0x0][0x278] ;  /* 0x00009e00ff2f7b82 */ /* 0x000e220000000800 */
[----:B----4-:R-:W-:-:S07]  /*49a50*/  IADD3 R38, P0, R26, R75, RZ ;  /* 0x0000004b1a267210 */ /* 0x010fce0007f1e0ff */
[----:B------:R-:W4:Y:S01]  /*49a60*/  LDC R23, c[0x0][0x278] ;  /* 0x00009e00ff177b82 */ /* 0x000f220000000800 */
[----:B------:R1:W-:Y:S01]  /*49a70*/  STG.E.U8 desc[UR4][R34.64], R27 ;  /* 0x0000001b22007986 */ /* 0x0003e2000c101104 */
[----:B------:R-:W-:Y:S02]  /*49a80*/  LEA.HI.X.SX32 R39, R26, R71, 0x1, P0 ;  /* 0x000000471a277211 */ /* 0x000fe400000f0eff */
[-C--:B--2---:R-:W-:Y:S02]  /*49a90*/  IADD3 R40, P0, R46, R75.reuse, RZ ;  /* 0x0000004b2e287210 */ /* 0x084fe40007f1e0ff */
[----:B------:R-:W-:Y:S02]  /*49aa0*/  IADD3 R36, P3, R44, R75, RZ ;  /* 0x0000004b2c247210 */ /* 0x000fe40007f7e0ff */
[-C--:B------:R-:W-:Y:S01]  /*49ab0*/  LEA.HI.X.SX32 R41, R46, R71.reuse, 0x1, P0 ;  /* 0x000000472e297211 */ /* 0x080fe200000f0eff */
[----:B---3--:R-:W-:Y:S02]  /*49ac0*/  IMAD R46, R45, 0x2, R46 ;  /* 0x000000022d2e7824 */ /* 0x008fe400078e022e */
[----:B------:R-:W2:Y:S08]  /*49ad0*/  LDC R45, c[0x0][0x278] ;  /* 0x00009e00ff2d7b82 */ /* 0x000eb00000000800 */
[----:B-1----:R-:W1:Y:S01]  /*49ae0*/  LDC R27, c[0x0][0x278] ;  /* 0x00009e00ff1b7b82 */ /* 0x002e620000000800 */
[----:B------:R-:W-:Y:S01]  /*49af0*/  LEA.HI.X.SX32 R37, R44, R71, 0x1, P3 ;  /* 0x000000472c257211 */ /* 0x000fe200018f0eff */
[----:B------:R3:W-:Y:S01]  /*49b00*/  STG.E.U8 desc[UR4][R42.64], R31 ;  /* 0x0000001f2a007986 */ /* 0x0007e2000c101104 */
[----:B------:R-:W-:Y:S01]  /*49b10*/  IMAD R26, R125, 0x2, R46 ;  /* 0x000000027d1a7824 */ /* 0x000fe200078e022e */
[----:B------:R-:W-:-:S02]  /*49b20*/  LEA.HI R44, R197, 0x11e, RZ, 0x1a ;  /* 0x0000011ec52c7811 */ /* 0x000fc400078fd0ff */
[----:B------:R0:W-:Y:S01]  /*49b30*/  STG.E.U8 desc[UR4][R38.64], R28 ;  /* 0x0000001c26007986 */ /* 0x0001e2000c101104 */
[----:B------:R-:W-:-:S03]  /*49b40*/  IADD3 R34, P0, R46, R75, RZ ;  /* 0x0000004b2e227210 */ /* 0x000fc60007f1e0ff */
[----:B------:R4:W-:Y:S01]  /*49b50*/  STG.E.U8 desc[UR4][R36.64], R32 ;  /* 0x0000002024007986 */ /* 0x0009e2000c101104 */
[----:B---3--:R-:W3:Y:S01]  /*49b60*/  LDC R43, c[0x0][0x278] ;  /* 0x00009e00ff2b7b82 */ /* 0x008ee20000000800 */
[----:B0-----:R-:W-:Y:S01]  /*49b70*/  IMAD R28, R57, 0x2, R26 ;  /* 0x00000002391c7824 */ /* 0x001fe200078e021a */
[----:B------:R-:W-:-:S06]  /*49b80*/  LEA.HI.X.SX32 R35, R46, R71, 0x1, P0 ;  /* 0x000000472e237211 */ /* 0x000fcc00000f0eff */
[----:B----4-:R-:W0:Y:S01]  /*49b90*/  LDC R37, c[0x0][0x278] ;  /* 0x00009e00ff257b82 */ /* 0x010e220000000800 */
[----:B------:R4:W-:Y:S01]  /*49ba0*/  STG.E.U8 desc[UR4][R40.64], R30 ;  /* 0x0000001e28007986 */ /* 0x0009e2000c101104 */
[----:B------:R-:W-:Y:S01]  /*49bb0*/  IADD3 R38, P3, R26, R75, RZ ;  /* 0x0000004b1a267210 */ /* 0x000fe20007f7e0ff */
[----:B------:R-:W-:Y:S01]  /*49bc0*/  IMAD R36, R44, R23, RZ ;  /* 0x000000172c247224 */ /* 0x000fe200078e02ff */
[----:B------:R-:W-:Y:S02]  /*49bd0*/  IADD3 R32, P0, R28, R75, RZ ;  /* 0x0000004b1c207210 */ /* 0x000fe40007f1e0ff */
[-C--:B------:R-:W-:Y:S02]  /*49be0*/  LEA.HI.X.SX32 R39, R26, R71.reuse, 0x1, P3 ;  /* 0x000000471a277211 */ /* 0x080fe400018f0eff */
[----:B------:R-:W-:Y:S01]  /*49bf0*/  LEA.HI.X.SX32 R33, R28, R71, 0x1, P0 ;  /* 0x000000471c217211 */ /* 0x000fe200000f0eff */
[----:B-1----:R-:W-:Y:S01]  /*49c00*/  IMAD R28, R27, 0x4, R28 ;  /* 0x000000041b1c7824 */ /* 0x002fe200078e021c */
[----:B----4-:R-:W1:Y:S01]  /*49c10*/  LDC R41, c[0x0][0x278] ;  /* 0x00009e00ff297b82 */ /* 0x010e620000000800 */
[C---:B------:R-:W-:Y:S01]  /*49c20*/  IADD3 R26, P0, R36.reuse, R75, RZ ;  /* 0x0000004b241a7210 */ /* 0x040fe20007f1e0ff */
[----:B------:R4:W-:Y:S03]  /*49c30*/  STG.E.U8 desc[UR4][R34.64], R24 ;  /* 0x0000001822007986 */ /* 0x0009e6000c101104 */
[----:B------:R-:W-:Y:S01]  /*49c40*/  LEA.HI.X.SX32 R27, R36, R71, 0x1, P0 ;  /* 0x00000047241b7211 */ /* 0x000fe200000f0eff */
[----:B--2---:R-:W-:Y:S01]  /*49c50*/  IMAD R36, R45, 0x2, R28 ;  /* 0x000000022d247824 */ /* 0x004fe200078e021c */
[C---:B------:R-:W-:Y:S01]  /*49c60*/  IADD3 R30, P0, R28.reuse, R75, RZ ;  /* 0x0000004b1c1e7210 */ /* 0x040fe20007f1e0ff */
[----:B------:R2:W-:Y:S01]  /*49c70*/  STG.E.U8 desc[UR4][R38.64], R22 ;  /* 0x0000001626007986 */ /* 0x0005e2000c101104 */
[----:B------:R-:W1:Y:S02]  /*49c80*/  LDC R40, c[0x0][0x278] ;  /* 0x00009e00ff287b82 */ /* 0x000e640000000800 */
[----:B------:R-:W-:-:S06]  /*49c90*/  LEA.HI.X.SX32 R31, R28, R71, 0x1, P0 ;  /* 0x000000471c1f7211 */ /* 0x000fcc00000f0eff */
[----:B----4-:R-:W4:Y:S01]  /*49ca0*/  LDC R35, c[0x0][0x278] ;  /* 0x00009e00ff237b82 */ /* 0x010f220000000800 */
[----:B---3--:R-:W-:Y:S01]  /*49cb0*/  IMAD R24, R43, 0x2, R36 ;  /* 0x000000022b187824 */ /* 0x008fe200078e0224 */
[----:B--2---:R-:W-:-:S03]  /*49cc0*/  IADD3 R22, P0, R36, R75, RZ ;  /* 0x0000004b24167210 */ /* 0x004fc60007f1e0ff */
[----:B0-----:R-:W-:Y:S01]  /*49cd0*/  IMAD R34, R37, 0x2, R24 ;  /* 0x0000000225227824 */ /* 0x001fe200078e0218 */
[----:B------:R-:W-:Y:S02]  /*49ce0*/  LEA.HI.X.SX32 R23, R36, R71, 0x1, P0 ;  /* 0x0000004724177211 */ /* 0x000fe400000f0eff */
[----:B------:R-:W0:Y:S01]  /*49cf0*/  LDC R37, c[0x0][0x278] ;  /* 0x00009e00ff257b82 */ /* 0x000e220000000800 */
[C---:B------:R-:W-:Y:S01]  /*49d00*/  IADD3 R28, P0, R24.reuse, R75, RZ ;  /* 0x0000004b181c7210 */ /* 0x040fe20007f1e0ff */
[----:B------:R2:W-:Y:S04]  /*49d10*/  STG.E.U8 desc[UR4][R32.64], R29 ;  /* 0x0000001d20007986 */ /* 0x0005e8000c101104 */
[----:B------:R3:W-:Y:S01]  /*49d20*/  STG.E.U8 desc[UR4][R26.64], R11 ;  /* 0x0000000b1a007986 */ /* 0x0007e2000c101104 */
[----:B------:R-:W-:Y:S01]  /*49d30*/  LEA.HI R39, R197, 0x12e, RZ, 0x1a ;  /* 0x0000012ec5277811 */ /* 0x000fe200078fd0ff */
[----:B------:R-:W0:Y:S01]  /*49d40*/  LDC R43, c[0x0][0x278] ;  /* 0x00009e00ff2b7b82 */ /* 0x000e220000000800 */
[----:B--2---:R-:W-:Y:S01]  /*49d50*/  LEA.HI.X.SX32 R29, R24, R71, 0x1, P0 ;  /* 0x00000047181d7211 */ /* 0x004fe200000f0eff */
[----:B-1----:R-:W-:Y:S01]  /*49d60*/  IMAD R24, R41, 0x2, R34 ;  /* 0x0000000229187824 */ /* 0x002fe200078e0222 */
[----:B------:R-:W-:-:S05]  /*49d70*/  IADD3 R32, P0, R34, R75, RZ ;  /* 0x0000004b22207210 */ /* 0x000fca0007f1e0ff */
[----:B------:R-:W1:Y:S01]  /*49d80*/  LDC R45, c[0x0][0x278] ;  /* 0x00009e00ff2d7b82 */ /* 0x000e620000000800 */
[----:B------:R2:W-:Y:S01]  /*49d90*/  STG.E.U8 desc[UR4][R30.64], R13 ;  /* 0x0000000d1e007986 */ /* 0x0005e2000c101104 */
[----:B------:R-:W-:-:S06]  /*49da0*/  LEA.HI.X.SX32 R33, R34, R71, 0x1, P0 ;  /* 0x0000004722217211 */ /* 0x000fcc00000f0eff */
[----:B---3--:R-:W3:Y:S01]  /*49db0*/  LDC R11, c[0x0][0x278] ;  /* 0x00009e00ff0b7b82 */ /* 0x008ee20000000800 */
[----:B------:R-:W-:Y:S01]  /*49dc0*/  IADD3 R26, P0, R24, R75, RZ ;  /* 0x0000004b181a7210 */ /* 0x000fe20007f1e0ff */
[----:B--2---:R-:W-:-:S06]  /*49dd0*/  IMAD R30, R47, 0x2, R24 ;  /* 0x000000022f1e7824 */ /* 0x004fcc00078e0218 */
[----:B------:R-:W2:Y:S01]  /*49de0*/  LDC R13, c[0x0][0x278] ;  /* 0x00009e00ff0d7b82 */ /* 0x000ea20000000800 */
[----:B------:R0:W-:Y:S01]  /*49df0*/  STG.E.U8 desc[UR4][R22.64], R25 ;  /* 0x0000001916007986 */ /* 0x0001e2000c101104 */
[----:B------:R-:W-:Y:S01]  /*49e00*/  LEA.HI.X.SX32 R27, R24, R71, 0x1, P0 ;  /* 0x00000047181b7211 */ /* 0x000fe200000f0eff */
[----:B----4-:R-:W-:Y:S02]  /*49e10*/  IMAD R34, R35, 0x2, R30 ;  /* 0x0000000223227824 */ /* 0x010fe400078e021e */
[----:B------:R4:W-:Y:S01]  /*49e20*/  STG.E.U8 desc[UR4][R28.64], R21 ;  /* 0x000000151c007986 */ /* 0x0009e2000c101104 */
[----:B------:R-:W-:Y:S01]  /*49e30*/  IMAD R36, R39, R40, RZ ;  /* 0x0000002827247224 */ /* 0x000fe200078e02ff */
[----:B------:R-:W-:Y:S01]  /*49e40*/  PRMT R49, R77, 0x7773, RZ ;  /* 0x000077734d317816 */ /* 0x000fe200000000ff */
[----:B------:R-:W1:Y:S01]  /*49e50*/  LDC R47, c[0x0][0x278] ;  /* 0x00009e00ff2f7b82 */ /* 0x000e620000000800 */
[----:B0-----:R-:W-:-:S07]  /*49e60*/  IADD3 R22, P0, R30, R75, RZ ;  /* 0x0000004b1e167210 */ /* 0x001fce0007f1e0ff */
[----:B----4-:R-:W0:Y:S01]  /*49e70*/  LDC R21, c[0x0][0x278] ;  /* 0x00009e00ff157b82 */ /* 0x010e220000000800 */
[----:B------:R-:W-:Y:S01]  /*49e80*/  LEA.HI.X.SX32 R23, R30, R71, 0x1, P0 ;  /* 0x000000471e177211 */ /* 0x000fe200000f0eff */
[----:B------:R4:W-:Y:S01]  /*49e90*/  STG.E.U8 desc[UR4][R32.64], R0 ;  /* 0x0000000020007986 */ /* 0x0009e2000c101104 */
[----:B------:R-:W-:-:S03]  /*49ea0*/  IADD3 R24, P0, R34, R75, RZ ;  /* 0x0000004b22187210 */ /* 0x000fc60007f1e0ff */
[----:B------:R3:W-:Y:S01]  /*49eb0*/  STG.E.U8 desc[UR4][R26.64], R12 ;  /* 0x0000000c1a007986 */ /* 0x0007e2000c101104 */
[----:B------:R-:W-:Y:S01]  /*49ec0*/  LEA.HI.X.SX32 R25, R34, R71, 0x1, P0 ;  /* 0x0000004722197211 */ /* 0x000fe200000f0eff */
[----:B------:R-:W-:Y:S01]  /*49ed0*/  IMAD R34, R37, 0x4, R34 ;  /* 0x0000000425227824 */ /* 0x000fe200078e0222 */
[----:B----4-:R-:W4:Y:S01]  /*49ee0*/  LDC R33, c[0x0][0x278] ;  /* 0x00009e00ff217b82 */ /* 0x010f220000000800 */
[----:B------:R2:W-:Y:S03]  /*49ef0*/  STG.E.U8 desc[UR4][R22.64], R7 ;  /* 0x0000000716007986 */ /* 0x0005e6000c101104 */
[----:B------:R-:W-:Y:S01]  /*49f00*/  IADD3 R30, P0, R34, R75, RZ ;  /* 0x0000004b221e7210 */ /* 0x000fe20007f1e0ff */
[----:B---3--:R-:W-:-:S03]  /*49f10*/  IMAD R0, R11, 0x2, R34 ;  /* 0x000000020b007824 */ /* 0x008fc600078e0222 */
[----:B------:R-:W3:Y:S01]  /*49f20*/  LDC R27, c[0x0][0x278] ;  /* 0x00009e00ff1b7b82 */ /* 0x000ee20000000800 */
[----:B------:R-:W-:Y:S01]  /*49f30*/  LEA.HI.X.SX32 R31, R34, R71, 0x1, P0 ;  /* 0x00000047221f7211 */ /* 0x000fe200000f0eff */
[----:B--2---:R-:W-:Y:S01]  /*49f40*/  IMAD R26, R13, 0x2, R0 ;  /* 0x000000020d1a7824 */ /* 0x004fe200078e0200 */
[----:B------:R-:W-:-:S05]  /*49f50*/  IADD3 R28, P3, R36, R75, RZ ;  /* 0x0000004b241c7210 */ /* 0x000fca0007f7e0ff */
[----:B------:R-:W2:Y:S01]  /*49f60*/  LDC R7, c[0x0][0x278] ;  /* 0x00009e00ff077b82 */ /* 0x000ea20000000800 */
[----:B------:R-:W-:Y:S02]  /*49f70*/  IADD3 R12, P0, R0, R75, RZ ;  /* 0x0000004b000c7210 */ /* 0x000fe40007f1e0ff */
[-C--:B------:R-:W-:Y:S02]  /*49f80*/  LEA.HI.X.SX32 R29, R36, R71.reuse, 0x1, P3 ;  /* 0x00000047241d7211 */ /* 0x080fe400018f0eff */
[----:B------:R-:W-:-:S03]  /*49f90*/  LEA.HI.X.SX32 R13, R0, R71, 0x1, P0 ;  /* 0x00000047000d7211 */ /* 0x000fc600000f0eff */
[----:B------:R-:W1:Y:S01]  /*49fa0*/  LDC R11, c[0x0][0x278] ;  /* 0x00009e00ff0b7b82 */ /* 0x000e620000000800 */
[C---:B------:R-:W-:Y:S01]  /*49fb0*/  IADD3 R22, P0, R26.reuse, R75, RZ ;  /* 0x0000004b1a167210 */ /* 0x040fe20007f1e0ff */
[----:B0-----:R-:W-:Y:S01]  /*49fc0*/  IMAD R0, R21, 0x2, R26 ;  /* 0x0000000215007824 */ /* 0x001fe200078e021a */
[----:B------:R-:W-:Y:S02]  /*49fd0*/  STG.E.U8 desc[UR4][R24.64], R19 ;  /* 0x0000001318007986 */ /* 0x000fe4000c101104 */
[----:B------:R-:W-:-:S03]  /*49fe0*/  LEA.HI.X.SX32 R23, R26, R71, 0x1, P0 ;  /* 0x000000471a177211 */ /* 0x000fc600000f0eff */
[----:B------:R-:W0:Y:S01]  /*49ff0*/  LDC R21, c[0x0][0x278] ;  /* 0x00009e00ff157b82 */ /* 0x000e220000000800 */
[----:B------:R3:W-:Y:S01]  /*4a000*/  STG.E.U8 desc[UR4][R28.64], R18 ;  /* 0x000000121c007986 */ /* 0x0007e2000c101104 */
[----:B----4-:R-:W-:-:S03]  /*4a010*/  IMAD R26, R33, 0x2, R0 ;  /* 0x00000002211a7824 */ /* 0x010fc600078e0200 */
[----:B------:R-:W-:Y:S01]  /*4a020*/  STG.E.U8 desc[UR4][R30.64], R17 ;  /* 0x000000111e007986 */ /* 0x000fe2000c101104 */
[C---:B---3--:R-:W-:Y:S02]  /*4a030*/  IADD3 R18, P0, R0.reuse, R75, RZ ;  /* 0x0000004b00127210 */ /* 0x048fe40007f1e0ff */
[----:B------:R-:W3:Y:S02]  /*4a040*/  LDC R29, c[0x0][0x278] ;  /* 0x00009e00ff1d7b82 */ /* 0x000ee40000000800 */
[----:B------:R-:W-:Y:S01]  /*4a050*/  LEA.HI.X.SX32 R19, R0, R71, 0x1, P0 ;  /* 0x0000004700137211 */ /* 0x000fe200000f0eff */
[----:B------:R-:W-:Y:S01]  /*4a060*/  IMAD R0, R27, 0x2, R26 ;  /* 0x000000021b007824 */ /* 0x000fe200078e021a */
[----:B------:R-:W-:-:S04]  /*4a070*/  IADD3 R24, P0, R26, R75, RZ ;  /* 0x0000004b1a187210 */ /* 0x000fc80007f1e0ff */
[----:B------:R-:W4:Y:S01]  /*4a080*/  LDC R27, c[0x0][0x278] ;  /* 0x00009e00ff1b7b82 */ /* 0x000f220000000800 */
[----:B------:R1:W-:Y:S01]  /*4a090*/  STG.E.U8 desc[UR4][R12.64], R16 ;  /* 0x000000100c007986 */ /* 0x0003e2000c101104 */
[----:B------:R-:W-:Y:S01]  /*4a0a0*/  LEA.HI.X.SX32 R25, R26, R71, 0x1, P0 ;  /* 0x000000471a197211 */ /* 0x000fe200000f0eff */
[----:B--2---:R-:W-:Y:S01]  /*4a0b0*/  IMAD R26, R7, 0x2, R0 ;  /* 0x00000002071a7824 */ /* 0x004fe200078e0200 */
[----:B------:R-:W-:Y:S01]  /*4a0c0*/  LEA.HI R28, R197, 0x13e, RZ, 0x1a ;  /* 0x0000013ec51c7811 */ /* 0x000fe200078fd0ff */
[----:B------:R-:W-:Y:S03]  /*4a0d0*/  STG.E.U8 desc[UR4][R22.64], R15 ;  /* 0x0000000f16007986 */ /* 0x000fe6000c101104 */
[----:B------:R-:W2:Y:S01]  /*4a0e0*/  LDC R7, c[0x0][0x278] ;  /* 0x00009e00ff077b82 */ /* 0x000ea20000000800 */
[C---:B-1----:R-:W-:Y:S01]  /*4a0f0*/  IADD3 R12, P0, R0.reuse, R75, RZ ;  /* 0x0000004b000c7210 */ /* 0x042fe20007f1e0ff */
[----:B------:R1:W-:Y:S03]  /*4a100*/  STG.E.U8 desc[UR4][R18.64], R9 ;  /* 0x0000000912007986 */ /* 0x0003e6000c101104 */
[----:B------:R-:W-:Y:S01]  /*4a110*/  LEA.HI.X.SX32 R13, R0, R71, 0x1, P0 ;  /* 0x00000047000d7211 */ /* 0x000fe200000f0eff */
[----:B------:R-:W-:Y:S01]  /*4a120*/  IMAD R0, R28, R11, RZ ;  /* 0x0000000b1c007224 */ /* 0x000fe200078e02ff */
[C---:B------:R-:W-:Y:S01]  /*4a130*/  IADD3 R16, P0, R26.reuse, R75, RZ ;  /* 0x0000004b1a107210 */ /* 0x040fe20007f1e0ff */
[----:B------:R-:W2:Y:S03]  /*4a140*/  LDC R11, c[0x0][0x278] ;  /* 0x00009e00ff0b7b82 */ /* 0x000ea60000000800 */
[----:B------:R-:W-:Y:S01]  /*4a150*/  LEA.HI.X.SX32 R17, R26, R71, 0x1, P0 ;  /* 0x000000471a117211 */ /* 0x000fe200000f0eff */
[----:B0-----:R-:W-:-:S04]  /*4a160*/  IMAD R26, R21, 0x4, R26 ;  /* 0x00000004151a7824 */ /* 0x001fc800078e021a */
[----:B-1----:R-:W0:Y:S01]  /*4a170*/  LDC R9, c[0x0][0x278] ;  /* 0x00009e00ff097b82 */ /* 0x002e220000000800 */
[C---:B------:R-:W-:Y:S01]  /*4a180*/  IADD3 R18, P0, R0.reuse, R75, RZ ;  /* 0x0000004b00127210 */ /* 0x040fe20007f1e0ff */
[----:B------:R1:W-:Y:S03]  /*4a190*/  STG.E.U8 desc[UR4][R24.64], R14 ;  /* 0x0000000e18007986 */ /* 0x0003e6000c101104 */
[----:B------:R-:W-:Y:S01]  /*4a1a0*/  LEA.HI.X.SX32 R19, R0, R71, 0x1, P0 ;  /* 0x0000004700137211 */ /* 0x000fe200000f0eff */
[----:B---3--:R-:W-:Y:S02]  /*4a1b0*/  IMAD R0, R29, 0x2, R26 ;  /* 0x000000021d007824 */ /* 0x008fe400078e021a */
[----:B------:R-:W3:Y:S01]  /*4a1c0*/  LDC R21, c[0x0][0x278] ;  /* 0x00009e00ff157b82 */ /* 0x000ee20000000800 */
[----:B------:R4:W-:Y:S01]  /*4a1d0*/  STG.E.U8 desc[UR4][R12.64], R4 ;  /* 0x000000040c007986 */ /* 0x0009e2000c101104 */
[----:B-1----:R-:W-:-:S06]  /*4a1e0*/  IADD3 R14, P0, R26, R75, RZ ;  /* 0x0000004b1a0e7210 */ /* 0x002fcc0007f1e0ff */
[----:B------:R-:W1:Y:S01]  /*4a1f0*/  LDC R23, c[0x0][0x278] ;  /* 0x00009e00ff177b82 */ /* 0x000e620000000800 */
[----:B------:R-:W-:Y:S02]  /*4a200*/  LEA.HI.X.SX32 R15, R26, R71, 0x1, P0 ;  /* 0x000000471a0f7211 */ /* 0x000fe400000f0eff */
[C---:B----4-:R-:W-:Y:S01]  /*4a210*/  IADD3 R12, P0, R0.reuse, R75, RZ ;  /* 0x0000004b000c7210 */ /* 0x050fe20007f1e0ff */
[----:B------:R-:W-:Y:S01]  /*4a220*/  IMAD R4, R27, 0x2, R0 ;  /* 0x000000021b047824 */ /* 0x000fe200078e0200 */
[----:B------:R4:W-:Y:S03]  /*4a230*/  STG.E.U8 desc[UR4][R16.64], R6 ;  /* 0x0000000610007986 */ /* 0x0009e6000c101104 */
[----:B------:R-:W1:Y:S01]  /*4a240*/  LDC R25, c[0x0][0x278] ;  /* 0x00009e00ff197b82 */ /* 0x000e620000000800 */
[----:B------:R-:W-:Y:S01]  /*4a250*/  LEA.HI.X.SX32 R13, R0, R71, 0x1, P0 ;  /* 0x00000047000d7211 */ /* 0x000fe200000f0eff */
[----:B--2---:R-:W-:Y:S01]  /*4a260*/  IMAD R0, R7, 0x2, R4 ;  /* 0x0000000207007824 */ /* 0x004fe200078e0204 */
[----:B------:R0:W-:Y:S01]  /*4a270*/  STG.E.U8 desc[UR4][R18.64], R5 ;  /* 0x0000000512007986 */ /* 0x0001e2000c101104 */
[----:B----4-:R-:W-:-:S04]  /*4a280*/  IADD3 R6, P0, R4, R75, RZ ;  /* 0x0000004b04067210 */ /* 0x010fc80007f1e0ff */
[----:B------:R-:W-:Y:S01]  /*4a290*/  LEA.HI.X.SX32 R7, R4, R71, 0x1, P0 ;  /* 0x0000004704077211 */ /* 0x000fe200000f0eff */
[----:B0-----:R-:W-:Y:S01]  /*4a2a0*/  IMAD R18, R9, 0x2, R0 ;  /* 0x0000000209127824 */ /* 0x001fe200078e0200 */
[C---:B------:R-:W-:Y:S01]  /*4a2b0*/  IADD3 R16, P0, R0.reuse, R75, RZ ;  /* 0x0000004b00107210 */ /* 0x040fe20007f1e0ff */
[----:B------:R-:W0:Y:S01]  /*4a2c0*/  LDC R9, c[0x0][0x278] ;  /* 0x00009e00ff097b82 */ /* 0x000e220000000800 */
[C---:B------:R-:W-:Y:S02]  /*4a2d0*/  PRMT R51, R77.reuse, 0x7772, RZ ;  /* 0x000077724d337816 */ /* 0x040fe400000000ff */
[C---:B------:R-:W-:Y:S02]  /*4a2e0*/  PRMT R52, R77.reuse, 0x7771, RZ ;  /* 0x000077714d347816 */ /* 0x040fe400000000ff */
[----:B------:R-:W-:Y:S02]  /*4a2f0*/  PRMT R77, R77, 0x7770, RZ ;  /* 0x000077704d4d7816 */ /* 0x000fe400000000ff */
[----:B------:R-:W-:Y:S01]  /*4a300*/  LEA.HI.X.SX32 R17, R0, R71, 0x1, P0 ;  /* 0x0000004700117211 */ /* 0x000fe200000f0eff */
[----:B------:R-:W-:Y:S01]  /*4a310*/  IMAD R0, R11, 0x2, R18 ;  /* 0x000000020b007824 */ /* 0x000fe200078e0212 */
[C---:B------:R-:W-:Y:S01]  /*4a320*/  IADD3 R4, P0, R18.reuse, R75, RZ ;  /* 0x0000004b12047210 */ /* 0x040fe20007f1e0ff */
[----:B------:R-:W2:Y:S01]  /*4a330*/  LDC R11, c[0x0][0x278] ;  /* 0x00009e00ff0b7b82 */ /* 0x000ea20000000800 */
[----:B------:R-:W-:Y:S02]  /*4a340*/  STG.E.U8 desc[UR4][R14.64], R53 ;  /* 0x000000350e007986 */ /* 0x000fe4000c101104 */
[----:B------:R-:W-:-:S02]  /*4a350*/  LEA.HI.X.SX32 R5, R18, R71, 0x1, P0 ;  /* 0x0000004712057211 */ /* 0x000fc400000f0eff */
[----:B------:R4:W-:Y:S01]  /*4a360*/  STG.E.U8 desc[UR4][R12.64], R77 ;  /* 0x0000004d0c007986 */ /* 0x0009e2000c101104 */
[----:B------:R-:W-:Y:S01]  /*4a370*/  LEA.HI R18, R197, 0x14e, RZ, 0x1a ;  /* 0x0000014ec5127811 */ /* 0x000fe200078fd0ff */
[----:B---3--:R-:W-:Y:S01]  /*4a380*/  IMAD R22, R21, 0x2, R0 ;  /* 0x0000000215167824 */ /* 0x008fe200078e0200 */
[----:B------:R-:W3:Y:S01]  /*4a390*/  LDC R19, c[0x0][0x278] ;  /* 0x00009e00ff137b82 */ /* 0x000ee20000000800 */
[-C--:B----4-:R-:W-:Y:S01]  /*4a3a0*/  IADD3 R12, P0, R0, R75.reuse, RZ ;  /* 0x0000004b000c7210 */ /* 0x090fe20007f1e0ff */
[----:B------:R4:W-:Y:S02]  /*4a3b0*/  STG.E.U8 desc[UR4][R6.64], R81 ;  /* 0x0000005106007986 */ /* 0x0009e4000c101104 */
[----:B------:R-:W-:-:S04]  /*4a3c0*/  IADD3 R14, P3, R22, R75, RZ ;  /* 0x0000004b160e7210 */ /* 0x000fc80007f7e0ff */
[----:B------:R-:W3:Y:S01]  /*4a3d0*/  LDC R21, c[0x0][0x278] ;  /* 0x00009e00ff157b82 */ /* 0x000ee20000000800 */
[----:B------:R-:W-:Y:S01]  /*4a3e0*/  LEA.HI.X.SX32 R13, R0, R71, 0x1, P0 ;  /* 0x00000047000d7211 */ /* 0x000fe200000f0eff */
[----:B-1----:R-:W-:Y:S01]  /*4a3f0*/  IMAD R0, R18, R23, RZ ;  /* 0x0000001712007224 */ /* 0x002fe200078e02ff */
[----:B------:R1:W-:Y:S01]  /*4a400*/  STG.E.U8 desc[UR4][R16.64], R84 ;  /* 0x0000005410007986 */ /* 0x0003e2000c101104 */
[----:B------:R-:W-:Y:S01]  /*4a410*/  LEA.HI.X.SX32 R15, R22, R71, 0x1, P3 ;  /* 0x00000047160f7211 */ /* 0x000fe200018f0eff */
[----:B------:R-:W-:-:S03]  /*4a420*/  IMAD R22, R25, 0x4, R22 ;  /* 0x0000000419167824 */ /* 0x000fc600078e0216 */
[----:B------:R-:W3:Y:S01]  /*4a430*/  LDC R23, c[0x0][0x278] ;  /* 0x00009e00ff177b82 */ /* 0x000ee20000000800 */
[----:B----4-:R-:W-:-:S07]  /*4a440*/  IADD3 R6, P0, R0, R75, RZ ;  /* 0x0000004b00067210 */ /* 0x010fce0007f1e0ff */
[----:B-1----:R-:W1:Y:S01]  /*4a450*/  LDC R17, c[0x0][0x278] ;  /* 0x00009e00ff117b82 */ /* 0x002e620000000800 */
[----:B------:R-:W-:Y:S01]  /*4a460*/  LEA.HI.X.SX32 R7, R0, R71, 0x1, P0 ;  /* 0x0000004700077211 */ /* 0x000fe200000f0eff */
[----:B0-----:R-:W-:Y:S01]  /*4a470*/  IMAD R0, R9, 0x2, R22 ;  /* 0x0000000209007824 */ /* 0x001fe200078e0216 */
[----:B------:R0:W-:Y:S03]  /*4a480*/  STG.E.U8 desc[UR4][R4.64], R10 ;  /* 0x0000000a04007986 */ /* 0x0001e6000c101104 */
[----:B--2---:R-:W-:Y:S01]  /*4a490*/  IMAD R16, R11, 0x2, R0 ;  /* 0x000000020b107824 */ /* 0x004fe200078e0200 */
[----:B------:R2:W-:Y:S01]  /*4a4a0*/  STG.E.U8 desc[UR4][R12.64], R52 ;  /* 0x000000340c007986 */ /* 0x0005e2000c101104 */
[----:B------:R-:W4:Y:S01]  /*4a4b0*/  LDC R9, c[0x0][0x278] ;  /* 0x00009e00ff097b82 */ /* 0x000f220000000800 */
[----:B0-----:R-:W-:-:S07]  /*4a4c0*/  IADD3 R4, P0, R22, R75, RZ ;  /* 0x0000004b16047210 */ /* 0x001fce0007f1e0ff */
[----:B------:R-:W0:Y:S01]  /*4a4d0*/  LDC R25, c[0x0][0x278] ;  /* 0x00009e00ff197b82 */ /* 0x000e220000000800 */
[----:B------:R-:W-:Y:S02]  /*4a4e0*/  IADD3 R10, P3, R0, R75, RZ ;  /* 0x0000004b000a7210 */ /* 0x000fe40007f7e0ff */
[-C--:B------:R-:W-:Y:S02]  /*4a4f0*/  LEA.HI.X.SX32 R5, R22, R71.reuse, 0x1, P0 ;  /* 0x0000004716057211 */ /* 0x080fe400000f0eff */
[----:B------:R-:W-:Y:S01]  /*4a500*/  LEA.HI.X.SX32 R11, R0, R71, 0x1, P3 ;  /* 0x00000047000b7211 */ /* 0x000fe200018f0eff */
[----:B---3--:R-:W-:Y:S01]  /*4a510*/  IMAD R0, R19, 0x2, R16 ;  /* 0x0000000213007824 */ /* 0x008fe200078e0210 */
[C---:B--2---:R-:W-:Y:S01]  /*4a520*/  IADD3 R12, P0, R16.reuse, R75, RZ ;  /* 0x0000004b100c7210 */ /* 0x044fe20007f1e0ff */
[----:B------:R2:W-:Y:S01]  /*4a530*/  STG.E.U8 desc[UR4][R14.64], R59 ;  /* 0x0000003b0e007986 */ /* 0x0005e2000c101104 */
[----:B------:R-:W3:Y:S02]  /*4a540*/  LDC R19, c[0x0][0x278] ;  /* 0x00009e00ff137b82 */ /* 0x000ee40000000800 */
[----:B------:R-:W-:-:S02]  /*4a550*/  LEA.HI.X.SX32 R13, R16, R71, 0x1, P0 ;  /* 0x00000047100d7211 */ /* 0x000fc400000f0eff */
[----:B--2---:R-:W-:-:S04]  /*4a560*/  IADD3 R14, P0, R0, R75, RZ ;  /* 0x0000004b000e7210 */ /* 0x004fc80007f1e0ff */
[----:B------:R-:W-:Y:S01]  /*4a570*/  LEA.HI.X.SX32 R15, R0, R71, 0x1, P0 ;  /* 0x00000047000f7211 */ /* 0x000fe200000f0eff */
[----:B-1----:R-:W-:Y:S02]  /*4a580*/  IMAD R0, R17, 0x2, R0 ;  /* 0x0000000211007824 */ /* 0x002fe400078e0200 */
[----:B------:R-:W1:Y:S02]  /*4a590*/  LDC R17, c[0x0][0x278] ;  /* 0x00009e00ff117b82 */ /* 0x000e640000000800 */
[----:B------:R-:W-:Y:S01]  /*4a5a0*/  IMAD R16, R21, 0x2, R0 ;  /* 0x0000000215107824 */ /* 0x000fe200078e0200 */
[----:B------:R-:W-:Y:S01]  /*4a5b0*/  STG.E.U8 desc[UR4][R6.64], R80 ;  /* 0x0000005006007986 */ /* 0x000fe2000c101104 */
[----:B------:R-:W-:Y:S02]  /*4a5c0*/  LEA.HI R22, R197, 0x15e, RZ, 0x1a ;  /* 0x0000015ec5167811 */ /* 0x000fe400078fd0ff */
[----:B------:R-:W-:Y:S01]  /*4a5d0*/  IMAD R18, R23, 0x2, R16 ;  /* 0x0000000217127824 */ /* 0x000fe200078e0210 */
[----:B------:R2:W-:Y:S01]  /*4a5e0*/  STG.E.U8 desc[UR4][R4.64], R3 ;  /* 0x0000000304007986 */ /* 0x0005e2000c101104 */
[----:B------:R-:W0:Y:S01]  /*4a5f0*/  LDC R21, c[0x0][0x278] ;  /* 0x00009e00ff157b82 */ /* 0x000e220000000800 */
[----:B----4-:R-:W-:-:S02]  /*4a600*/  IMAD R22, R22, R9, RZ ;  /* 0x0000000916167224 */ /* 0x010fc400078e02ff */
[----:B------:R4:W-:Y:S05]  /*4a610*/  STG.E.U8 desc[UR4][R10.64], R51 ;  /* 0x000000330a007986 */ /* 0x0009ea000c101104 */
[----:B------:R-:W0:Y:S01]  /*4a620*/  LDC R9, c[0x0][0x278] ;  /* 0x00009e00ff097b82 */ /* 0x000e220000000800 */
[----:B--2---:R-:W-:-:S07]  /*4a630*/  IADD3 R4, P0, R0, R75, RZ ;  /* 0x0000004b00047210 */ /* 0x004fce0007f1e0ff */
[----:B------:R-:W2:Y:S01]  /*4a640*/  LDC R3, c[0x0][0x278] ;  /* 0x00009e00ff037b82 */ /* 0x000ea20000000800 */
[----:B------:R-:W-:Y:S02]  /*4a650*/  LEA.HI.X.SX32 R5, R0, R71, 0x1, P0 ;  /* 0x0000004700057211 */ /* 0x000fe400000f0eff */
[----:B----4-:R-:W-:-:S04]  /*4a660*/  IADD3 R10, P0, R18, R75, RZ ;  /* 0x0000004b120a7210 */ /* 0x010fc80007f1e0ff */
[----:B------:R-:W-:Y:S01]  /*4a670*/  LEA.HI.X.SX32 R11, R18, R71, 0x1, P0 ;  /* 0x00000047120b7211 */ /* 0x000fe200000f0eff */
[----:B-1----:R-:W-:Y:S01]  /*4a680*/  IMAD R18, R17, 0x4, R18 ;  /* 0x0000000411127824 */ /* 0x002fe200078e0212 */
[----:B------:R-:W-:Y:S01]  /*4a690*/  IADD3 R6, P3, R16, R75, RZ ;  /* 0x0000004b10067210 */ /* 0x000fe20007f7e0ff */
[----:B------:R-:W1:Y:S01]  /*4a6a0*/  LDC R17, c[0x0][0x278] ;  /* 0x00009e00ff117b82 */ /* 0x000e620000000800 */
[----:B------:R-:W-:Y:S01]  /*4a6b0*/  STG.E.U8 desc[UR4][R12.64], R58 ;  /* 0x0000003a0c007986 */ /* 0x000fe2000c101104 */
[----:B---3--:R-:W-:-:S03]  /*4a6c0*/  IMAD R0, R19, 0x2, R18 ;  /* 0x0000000213007824 */ /* 0x008fc600078e0212 */
[----:B------:R3:W-:Y:S01]  /*4a6d0*/  STG.E.U8 desc[UR4][R14.64], R78 ;  /* 0x0000004e0e007986 */ /* 0x0007e2000c101104 */
[----:B------:R-:W-:Y:S02]  /*4a6e0*/  LEA.HI.X.SX32 R7, R16, R71, 0x1, P3 ;  /* 0x0000004710077211 */ /* 0x000fe400018f0eff */
[----:B------:R-:W4:Y:S01]  /*4a6f0*/  LDC R19, c[0x0][0x278] ;  /* 0x00009e00ff137b82 */ /* 0x000f220000000800 */
[----:B------:R0:W-:Y:S07]  /*4a700*/  STG.E.U8 desc[UR4][R4.64], R2 ;  /* 0x0000000204007986 */ /* 0x0001ee000c101104 */
[----:B------:R-:W4:Y:S01]  /*4a710*/  LDC R23, c[0x0][0x278] ;  /* 0x00009e00ff177b82 */ /* 0x000f220000000800 */
[-C--:B---3--:R-:W-:Y:S01]  /*4a720*/  IADD3 R14, P0, R18, R75.reuse, RZ ;  /* 0x0000004b120e7210 */ /* 0x088fe20007f1e0ff */
[----:B--2---:R-:W-:Y:S01]  /*4a730*/  IMAD R16, R3, 0x2, R0 ;  /* 0x0000000203107824 */ /* 0x004fe200078e0200 */
[----:B------:R-:W-:-:S02]  /*4a740*/  IADD3 R12, P3, R22, R75, RZ ;  /* 0x0000004b160c7210 */ /* 0x000fc40007f7e0ff */
[-C--:B------:R-:W-:Y:S01]  /*4a750*/  LEA.HI.X.SX32 R15, R18, R71.reuse, 0x1, P0 ;  /* 0x00000047120f7211 */ /* 0x080fe200000f0eff */
[----:B------:R-:W-:Y:S02]  /*4a760*/  STG.E.U8 desc[UR4][R6.64], R49 ;  /* 0x0000003106007986 */ /* 0x000fe4000c101104 */
[----:B------:R-:W2:Y:S02]  /*4a770*/  LDC R18, c[0x0][0x278] ;  /* 0x00009e00ff127b82 */ /* 0x000ea40000000800 */
[----:B------:R3:W-:Y:S01]  /*4a780*/  STG.E.U8 desc[UR4][R10.64], R50 ;  /* 0x000000320a007986 */ /* 0x0007e2000c101104 */
[----:B------:R-:W-:Y:S02]  /*4a790*/  LEA.HI.X.SX32 R13, R22, R71, 0x1, P3 ;  /* 0x00000047160d7211 */ /* 0x000fe400018f0eff */
[----:B0-----:R-:W-:-:S03]  /*4a7a0*/  IADD3 R2, P0, R0, R75, RZ ;  /* 0x0000004b00027210 */ /* 0x001fc60007f1e0ff */
[----:B------:R0:W-:Y:S01]  /*4a7b0*/  STG.E.U8 desc[UR4][R12.64], R76 ;  /* 0x0000004c0c007986 */ /* 0x0001e2000c101104 */
[----:B------:R-:W-:Y:S01]  /*4a7c0*/  PRMT R113, R64, 0x7770, RZ ;  /* 0x0000777040717816 */ /* 0x000fe200000000ff */
[----:B------:R-:W2:Y:S01]  /*4a7d0*/  LDC R22, c[0x0][0x278] ;  /* 0x00009e00ff167b82 */ /* 0x000ea20000000800 */
[----:B---3--:R-:W-:-:S07]  /*4a7e0*/  IMAD R10, R9, 0x2, R16 ;  /* 0x00000002090a7824 */ /* 0x008fce00078e0210 */
[----:B------:R-:W3:Y:S01]  /*4a7f0*/  LDC R9, c[0x0][0x278] ;  /* 0x00009e00ff097b82 */ /* 0x000ee20000000800 */
[----:B------:R-:W-:Y:S01]  /*4a800*/  LEA.HI.X.SX32 R3, R0, R71, 0x1, P0 ;  /* 0x0000004700037211 */ /* 0x000fe200000f0eff */
[----:B-1----:R-:W-:Y:S01]  /*4a810*/  IMAD R0, R17, 0x2, R10 ;  /* 0x0000000211007824 */ /* 0x002fe200078e020a */
[-C--:B------:R-:W-:Y:S01]  /*4a820*/  IADD3 R4, P3, R16, R75.reuse, RZ ;  /* 0x0000004b10047210 */ /* 0x080fe20007f7e0ff */
[----:B------:R1:W-:Y:S01]  /*4a830*/  STG.E.U8 desc[UR4][R14.64], R87 ;  /* 0x000000570e007986 */ /* 0x0003e2000c101104 */
[----:B------:R-:W-:-:S03]  /*4a840*/  IADD3 R6, P0, R10, R75, RZ ;  /* 0x0000004b0a067210 */ /* 0x000fc60007f1e0ff */
[----:B0-----:R-:W0:Y:S01]  /*4a850*/  LDC R13, c[0x0][0x278] ;  /* 0x00009e00ff0d7b82 */ /* 0x001e220000000800 */
[----:B------:R-:W-:Y:S01]  /*4a860*/  IMAD R12, R21, 0x2, R0 ;  /* 0x00000002150c7824 */ /* 0x000fe200078e0200 */
[-C--:B------:R-:W-:Y:S02]  /*4a870*/  LEA.HI.X.SX32 R5, R16, R71.reuse, 0x1, P3 ;  /* 0x0000004710057211 */ /* 0x080fe400018f0eff */
[----:B------:R-:W-:-:S04]  /*4a880*/  LEA.HI.X.SX32 R7, R10, R71, 0x1, P0 ;  /* 0x000000470a077211 */ /* 0x000fc800000f0eff */
[----:B-1----:R-:W1:Y:S01]  /*4a890*/  LDC R15, c[0x0][0x278] ;  /* 0x00009e00ff0f7b82 */ /* 0x002e620000000800 */
[----:B------:R-:W-:Y:S01]  /*4a8a0*/  LEA.HI R17, R197, 0x16e, RZ, 0x1a ;  /* 0x0000016ec5117811 */ /* 0x000fe200078fd0ff */
[----:B----4-:R-:W-:Y:S01]  /*4a8b0*/  IMAD R14, R19, 0x2, R12 ;  /* 0x00000002130e7824 */ /* 0x010fe200078e020c */
[C---:B------:R-:W-:Y:S01]  /*4a8c0*/  IADD3 R10, P0, R0.reuse, R75, RZ ;  /* 0x0000004b000a7210 */ /* 0x040fe20007f1e0ff */
[----:B------:R-:W-:Y:S03]  /*4a8d0*/  STG.E.U8 desc[UR4][R2.64], R89 ;  /* 0x0000005902007986 */ /* 0x000fe6000c101104 */
[----:B------:R-:W-:Y:S01]  /*4a8e0*/  LEA.HI.X.SX32 R11, R0, R71, 0x1, P0 ;  /* 0x00000047000b7211 */ /* 0x000fe200000f0eff */
[----:B------:R4:W-:Y:S01]  /*4a8f0*/  STG.E.U8 desc[UR4][R4.64], R93 ;  /* 0x0000005d04007986 */ /* 0x0009e2000c101104 */
[----:B--2---:R-:W-:Y:S01]  /*4a900*/  IMAD R0, R17, R18, RZ ;  /* 0x0000001211007224 */ /* 0x004fe200078e02ff */
[----:B------:R-:W2:Y:S02]  /*4a910*/  LDC R19, c[0x0][0x278] ;  /* 0x00009e00ff137b82 */ /* 0x000ea40000000800 */
[----:B------:R3:W-:Y:S06]  /*4a920*/  STG.E.U8 desc[UR4][R6.64], R97 ;  /* 0x0000006106007986 */ /* 0x0007ec000c101104 */
[----:B------:R-:W2:Y:S01]  /*4a930*/  LDC R17, c[0x0][0x278] ;  /* 0x00009e00ff117b82 */ /* 0x000ea20000000800 */
[----:B----4-:R-:W-:-:S04]  /*4a940*/  IADD3 R4, P0, R14, R75, RZ ;  /* 0x0000004b0e047210 */ /* 0x010fc80007f1e0ff */
[----:B------:R-:W-:Y:S01]  /*4a950*/  LEA.HI.X.SX32 R5, R14, R71, 0x1, P0 ;  /* 0x000000470e057211 */ /* 0x000fe200000f0eff */
[----:B---3--:R-:W-:Y:S01]  /*4a960*/  IMAD R14, R9, 0x4, R14 ;  /* 0x00000004090e7824 */ /* 0x008fe200078e020e */
[-C--:B------:R-:W-:Y:S01]  /*4a970*/  IADD3 R6, P0, R0, R75.reuse, RZ ;  /* 0x0000004b00067210 */ /* 0x080fe20007f1e0ff */
[----:B------:R-:W3:Y:S01]  /*4a980*/  LDC R9, c[0x0][0x278] ;  /* 0x00009e00ff097b82 */ /* 0x000ee20000000800 */
[----:B------:R-:W-:Y:S02]  /*4a990*/  IADD3 R2, P3, R12, R75, RZ ;  /* 0x0000004b0c027210 */ /* 0x000fe40007f7e0ff */
[-C--:B------:R-:W-:Y:S01]  /*4a9a0*/  LEA.HI.X.SX32 R7, R0, R71.reuse, 0x1, P0 ;  /* 0x0000004700077211 */ /* 0x080fe200000f0eff */
[----:B0-----:R-:W-:Y:S01]  /*4a9b0*/  IMAD R0, R13, 0x2, R14 ;  /* 0x000000020d007824 */ /* 0x001fe200078e020e */
[----:B------:R-:W-:Y:S01]  /*4a9c0*/  LEA.HI.X.SX32 R3, R12, R71, 0x1, P3 ;  /* 0x000000470c037211 */ /* 0x000fe200018f0eff */
[----:B------:R1:W-:Y:S01]  /*4a9d0*/  STG.E.U8 desc[UR4][R10.64], R83 ;  /* 0x000000530a007986 */ /* 0x0003e2000c101104 */
[C---:B------:R-:W-:Y:S01]  /*4a9e0*/  IADD3 R12, P0, R14.reuse, R75, RZ ;  /* 0x0000004b0e0c7210 */ /* 0x040fe20007f1e0ff */
[----:B------:R-:W0:Y:S02]  /*4a9f0*/  LDC R16, c[0x0][0x278] ;  /* 0x00009e00ff107b82 */ /* 0x000e240000000800 */
[----:B------:R4:W-:Y:S01]  /*4aa00*/  STG.E.U8 desc[UR4][R2.64], R85 ;  /* 0x0000005502007986 */ /* 0x0009e2000c101104 */
[----:B------:R-:W-:-:S02]  /*4aa10*/  LEA.HI.X.SX32 R13, R14, R71, 0x1, P0 ;  /* 0x000000470e0d7211 */ /* 0x000fc400000f0eff */
[----:B------:R-:W-:-:S03]  /*4aa20*/  LEA.HI R21, R197, 0x17e, RZ, 0x1a ;  /* 0x0000017ec5157811 */ /* 0x000fc600078fd0ff */
[----:B------:R-:W0:Y:S01]  /*4aa30*/  LDC R18, c[0x0][0x278] ;  /* 0x00009e00ff127b82 */ /* 0x000e220000000800 */
[----:B-1----:R-:W-:-:S07]  /*4aa40*/  IMAD R10, R15, 0x2, R0 ;  /* 0x000000020f0a7824 */ /* 0x002fce00078e0200 */
[----:B------:R-:W1:Y:S01]  /*4aa50*/  LDC R15, c[0x0][0x278] ;  /* 0x00009e00ff0f7b82 */ /* 0x000e620000000800 */
[C---:B----4-:R-:W-:Y:S01]  /*4aa60*/  IADD3 R2, P0, R0.reuse, R75, RZ ;  /* 0x0000004b00027210 */ /* 0x050fe20007f1e0ff */
[----:B------:R4:W-:Y:S03]  /*4aa70*/  STG.E.U8 desc[UR4][R4.64], R90 ;  /* 0x0000005a04007986 */ /* 0x0009e6000c101104 */
[----:B------:R-:W-:Y:S01]  /*4aa80*/  LEA.HI.X.SX32 R3, R0, R71, 0x1, P0 ;  /* 0x0000004700037211 */ /* 0x000fe200000f0eff */
[----:B--2---:R-:W-:Y:S02]  /*4aa90*/  IMAD R0, R17, 0x2, R10 ;  /* 0x0000000211007824 */ /* 0x004fe400078e020a */
[----:B------:R-:W2:Y:S01]  /*4aaa0*/  LDC R17, c[0x0][0x278] ;  /* 0x00009e00ff117b82 */ /* 0x000ea20000000800 */
[C---:B----4-:R-:W-:Y:S01]  /*4aab0*/  IADD3 R4, P0, R10.reuse, R75, RZ ;  /* 0x0000004b0a047210 */ /* 0x050fe20007f1e0ff */
[----:B---3--:R-:W-:Y:S01]  /*4aac0*/  IMAD R14, R9, 0x2, R0 ;  /* 0x00000002090e7824 */ /* 0x008fe200078e0200 */
[----:B------:R3:W-:Y:S05]  /*4aad0*/  STG.E.U8 desc[UR4][R6.64], R91 ;  /* 0x0000005b06007986 */ /* 0x0007ea000c101104 */
[----:B------:R-:W4:Y:S01]  /*4aae0*/  LDC R9, c[0x0][0x278] ;  /* 0x00009e00ff097b82 */ /* 0x000f220000000800 */
[----:B------:R-:W-:-:S02]  /*4aaf0*/  LEA.HI.X.SX32 R5, R10, R71, 0x1, P0 ;  /* 0x000000470a057211 */ /* 0x000fc400000f0eff */
[----:B------:R-:W-:-:S04]  /*4ab00*/  IADD3 R10, P0, R0, R75, RZ ;  /* 0x0000004b000a7210 */ /* 0x000fc80007f1e0ff */
[----:B------:R-:W-:Y:S01]  /*4ab10*/  LEA.HI.X.SX32 R11, R0, R71, 0x1, P0 ;  /* 0x00000047000b7211 */ /* 0x000fe200000f0eff */
[----:B------:R-:W-:Y:S01]  /*4ab20*/  IMAD R0, R19, 0x2, R14 ;  /* 0x0000000213007824 */ /* 0x000fe200078e020e */
[----:B------:R-:W-:Y:S01]  /*4ab30*/  STG.E.U8 desc[UR4][R12.64], R82 ;  /* 0x000000520c007986 */ /* 0x000fe2000c101104 */
[----:B------:R-:W4:Y:S01]  /*4ab40*/  LDC R19, c[0x0][0x278] ;  /* 0x00009e00ff137b82 */ /* 0x000f220000000800 */
[C---:B---3--:R-:W-:Y:S02]  /*4ab50*/  IADD3 R6, P0, R14.reuse, R75, RZ ;  /* 0x0000004b0e067210 */ /* 0x048fe40007f1e0ff */
[----:B------:R3:W-:Y:S02]  /*4ab60*/  STG.E.U8 desc[UR4][R2.64], R86 ;  /* 0x0000005602007986 */ /* 0x0007e4000c101104 */
[----:B------:R-:W-:Y:S01]  /*4ab70*/  LEA.HI.X.SX32 R7, R14, R71, 0x1, P0 ;  /* 0x000000470e077211 */ /* 0x000fe200000f0eff */
[----:B-1----:R-:W-:Y:S01]  /*4ab80*/  IMAD R14, R15, 0x2, R0 ;  /* 0x000000020f0e7824 */ /* 0x002fe200078e0200 */
[----:B------:R1:W-:Y:S01]  /*4ab90*/  STG.E.U8 desc[UR4][R4.64], R88 ;  /* 0x0000005804007986 */ /* 0x0003e2000c101104 */
[----:B------:R-:W4:Y:S01]  /*4aba0*/  LDC R15, c[0x0][0x278] ;  /* 0x00009e00ff0f7b82 */ /* 0x000f220000000800 */
[----:B---3--:R-:W-:-:S07]  /*4abb0*/  IADD3 R2, P0, R0, R75, RZ ;  /* 0x0000004b00027210 */ /* 0x008fce0007f1e0ff */
[----:B------:R-:W3:Y:S01]  /*4abc0*/  LDC R49, c[0x0][0x278] ;  /* 0x00009e00ff317b82 */ /* 0x000ee20000000800 */
[----:B------:R-:W-:Y:S02]  /*4abd0*/  LEA.HI.X.SX32 R3, R0, R71, 0x1, P0 ;  /* 0x0000004700037211 */ /* 0x000fe400000f0eff */
[----:B-1----:R-:W-:Y:S02]  /*4abe0*/  IADD3 R4, P0, R14, R75, RZ ;  /* 0x0000004b0e047210 */ /* 0x002fe40007f1e0ff */
[----:B------:R-:W-:-:S03]  /*4abf0*/  PRMT R116, R65, 0x7770, RZ ;  /* 0x0000777041747816 */ /* 0x000fc600000000ff */
[----:B------:R-:W1:Y:S01]  /*4ac00*/  LDC R51, c[0x0][0x278] ;  /* 0x00009e00ff337b82 */ /* 0x000e620000000800 */
[----:B------:R-:W-:Y:S01]  /*4ac10*/  LEA.HI.X.SX32 R5, R14, R71, 0x1, P0 ;  /* 0x000000470e057211 */ /* 0x000fe200000f0eff */
[----:B--2---:R-:W-:Y:S02]  /*4ac20*/  IMAD R14, R17, 0x4, R14 ;  /* 0x00000004110e7824 */ /* 0x004fe400078e020e */
[----:B0-----:R-:W-:-:S04]  /*4ac30*/  IMAD R16, R21, R16, RZ ;  /* 0x0000001015107224 */ /* 0x001fc800078e02ff */
[----:B------:R-:W0:Y:S01]  /*4ac40*/  LDC R17, c[0x0][0x278] ;  /* 0x00009e00ff117b82 */ /* 0x000e220000000800 */
[----:B------:R2:W-:Y:S01]  /*4ac50*/  STG.E.U8 desc[UR4][R10.64], R74 ;  /* 0x0000004a0a007986 */ /* 0x0005e2000c101104 */
[----:B----4-:R-:W-:Y:S01]  /*4ac60*/  IMAD R0, R9, 0x2, R14 ;  /* 0x0000000209007824 */ /* 0x010fe200078e020e */
[----:B------:R-:W-:-:S05]  /*4ac70*/  IADD3 R12, P3, R16, R75, RZ ;  /* 0x0000004b100c7210 */ /* 0x000fca0007f7e0ff */
[----:B------:R-:W4:Y:S01]  /*4ac80*/  LDC R21, c[0x0][0x278] ;  /* 0x00009e00ff157b82 */ /* 0x000f220000000800 */
[----:B------:R2:W-:Y:S02]  /*4ac90*/  STG.E.U8 desc[UR4][R6.64], R79 ;  /* 0x0000004f06007986 */ /* 0x0005e4000c101104 */
[----:B--2---:R-:W-:-:S05]  /*4aca0*/  IADD3 R10, P0, R14, R75, RZ ;  /* 0x0000004b0e0a7210 */ /* 0x004fca0007f1e0ff */
[----:B------:R-:W2:Y:S01]  /*4acb0*/  LDC R9, c[0x0][0x278] ;  /* 0x00009e00ff097b82 */ /* 0x000ea20000000800 */
[-C--:B------:R-:W-:Y:S01]  /*4acc0*/  LEA.HI.X.SX32 R11, R14, R71.reuse, 0x1, P0 ;  /* 0x000000470e0b7211 */ /* 0x080fe200000f0eff */
[----:B------:R-:W-:Y:S01]  /*4acd0*/  IMAD R14, R19, 0x2, R0 ;  /* 0x00000002130e7824 */ /* 0x000fe200078e0200 */
[----:B------:R-:W-:Y:S02]  /*4ace0*/  LEA.HI.X.SX32 R13, R16, R71, 0x1, P3 ;  /* 0x00000047100d7211 */ /* 0x000fe400018f0eff */
[C---:B------:R-:W-:Y:S01]  /*4acf0*/  IADD3 R6, P0, R0.reuse, R75, RZ ;  /* 0x0000004b00067210 */ /* 0x040fe20007f1e0ff */
[----:B------:R3:W-:Y:S02]  /*4ad00*/  STG.E.U8 desc[UR4][R2.64], R72 ;  /* 0x0000004802007986 */ /* 0x0007e4000c101104 */
[----:B------:R-:W1:Y:S01]  /*4ad10*/  LDC R16, c[0x0][0x278] ;  /* 0x00009e00ff107b82 */ /* 0x000e620000000800 */
[----:B------:R-:W-:Y:S01]  /*4ad20*/  LEA.HI.X.SX32 R7, R0, R71, 0x1, P0 ;  /* 0x0000004700077211 */ /* 0x000fe200000f0eff */
[----:B------:R-:W-:Y:S01]  /*4ad30*/  STG.E.U8 desc[UR4][R4.64], R73 ;  /* 0x0000004904007986 */ /* 0x000fe2000c101104 */
[----:B------:R-:W-:-:S03]  /*4ad40*/  IMAD R0, R15, 0x2, R14 ;  /* 0x000000020f007824 */ /* 0x000fc600078e020e */
[----:B------:R0:W-:Y:S02]  /*4ad50*/  STG.E.U8 desc[UR4][R12.64], R92 ;  /* 0x0000005c0c007986 */ /* 0x0001e4000c101104 */
[----:B------:R-:W1:Y:S01]  /*4ad60*/  LDC R15, c[0x0][0x278] ;  /* 0x00009e00ff0f7b82 */ /* 0x000e620000000800 */
[----:B---3--:R-:W-:-:S04]  /*4ad70*/  IADD3 R2, P0, R14, R75, RZ ;  /* 0x0000004b0e027210 */ /* 0x008fc80007f1e0ff */
[----:B------:R-:W-:-:S03]  /*4ad80*/  LEA.HI.X.SX32 R3, R14, R71, 0x1, P0 ;  /* 0x000000470e037211 */ /* 0x000fc600000f0eff */
[----:B0-----:R-:W0:Y:S01]  /*4ad90*/  LDC R13, c[0x0][0x278] ;  /* 0x00009e00ff0d7b82 */ /* 0x001e220000000800 */
[C---:B------:R-:W-:Y:S01]  /*4ada0*/  IADD3 R4, P0, R0.reuse, R75, RZ ;  /* 0x0000004b00047210 */ /* 0x040fe20007f1e0ff */
[----:B------:R-:W-:Y:S01]  /*4adb0*/  IMAD R12, R17, 0x2, R0 ;  /* 0x00000002110c7824 */ /* 0x000fe200078e0200 */
[----:B------:R3:W-:Y:S02]  /*4adc0*/  STG.E.U8 desc[UR4][R10.64], R100 ;  /* 0x000000640a007986 */ /* 0x0007e4000c101104 */
[----:B------:R-:W-:Y:S01]  /*4add0*/  LEA.HI.X.SX32 R5, R0, R71, 0x1, P0 ;  /* 0x0000004700057211 */ /* 0x000fe200000f0eff */
[----:B----4-:R-:W-:Y:S01]  /*4ade0*/  IMAD R0, R21, 0x2, R12 ;  /* 0x0000000215007824 */ /* 0x010fe200078e020c */
[----:B------:R4:W-:Y:S01]  /*4adf0*/  STG.E.U8 desc[UR4][R6.64], R103 ;  /* 0x0000006706007986 */ /* 0x0009e2000c101104 */
[----:B------:R-:W0:Y:S01]  /*4ae00*/  LDC R17, c[0x0][0x278] ;  /* 0x00009e00ff117b82 */ /* 0x000e220000000800 */
[----:B---3--:R-:W-:-:S07]  /*4ae10*/  IADD3 R10, P0, R12, R75, RZ ;  /* 0x0000004b0c0a7210 */ /* 0x008fce0007f1e0ff */
[----:B------:R-:W3:Y:S01]  /*4ae20*/  LDC R21, c[0x0][0x278] ;  /* 0x00009e00ff157b82 */ /* 0x000ee20000000800 */
[----:B------:R-:W-:Y:S01]  /*4ae30*/  LEA.HI.X.SX32 R11, R12, R71, 0x1, P0 ;  /* 0x000000470c0b7211 */ /* 0x000fe200000f0eff */
[----:B--2---:R-:W-:Y:S01]  /*4ae40*/  IMAD R12, R9, 0x2, R0 ;  /* 0x00000002090c7824 */ /* 0x004fe200078e0200 */
[----:B----4-:R-:W-:Y:S01]  /*4ae50*/  IADD3 R6, P0, R0, R75, RZ ;  /* 0x0000004b00067210 */ /* 0x010fe20007f1e0ff */
[----:B------:R2:W-:Y:S01]  /*4ae60*/  STG.E.U8 desc[UR4][R2.64], R106 ;  /* 0x0000006a02007986 */ /* 0x0005e2000c101104 */
[----:B------:R-:W-:-:S03]  /*4ae70*/  LEA.HI R19, R197, 0x18e, RZ, 0x1a ;  /* 0x0000018ec5137811 */ /* 0x000fc600078fd0ff */
[----:B------:R-:W4:Y:S01]  /*4ae80*/  LDC R9, c[0x0][0x278] ;  /* 0x00009e00ff097b82 */ /* 0x000f220000000800 */
[----:B------:R-:W-:Y:S01]  /*4ae90*/  LEA.HI.X.SX32 R7, R0, R71, 0x1, P0 ;  /* 0x0000004700077211 */ /* 0x000fe200000f0eff */
[----:B-1----:R-:W-:Y:S01]  /*4aea0*/  IMAD R0, R19, R16, RZ ;  /* 0x0000001013007224 */ /* 0x002fe200078e02ff */
[----:B------:R1:W-:Y:S05]  /*4aeb0*/  STG.E.U8 desc[UR4][R4.64], R110 ;  /* 0x0000006e04007986 */ /* 0x0003ea000c101104 */
[----:B------:R-:W3:Y:S01]  /*4aec0*/  LDC R19, c[0x0][0x278] ;  /* 0x00009e00ff137b82 */ /* 0x000ee20000000800 */
[----:B--2---:R-:W-:-:S04]  /*4aed0*/  IADD3 R2, P0, R12, R75, RZ ;  /* 0x0000004b0c027210 */ /* 0x004fc80007f1e0ff */
[----:B------:R-:W-:Y:S01]  /*4aee0*/  LEA.HI.X.SX32 R3, R12, R71, 0x1, P0 ;  /* 0x000000470c037211 */ /* 0x000fe200000f0eff */
[----:B0-----:R-:W-:Y:S02]  /*4aef0*/  IMAD R12, R13, 0x4, R12 ;  /* 0x000000040d0c7824 */ /* 0x001fe400078e020c */
[----:B------:R-:W0:Y:S01]  /*4af00*/  LDC R13, c[0x0][0x278] ;  /* 0x00009e00ff0d7b82 */ /* 0x000e220000000800 */
[C---:B-1----:R-:W-:Y:S01]  /*4af10*/  IADD3 R4, P0, R0.reuse, R75, RZ ;  /* 0x0000004b00047210 */ /* 0x042fe20007f1e0ff */
[----:B------:R1:W-:Y:S03]  /*4af20*/  STG.E.U8 desc[UR4][R10.64], R96 ;  /* 0x000000600a007986 */ /* 0x0003e6000c101104 */
[----:B------:R-:W-:Y:S01]  /*4af30*/  LEA.HI.X.SX32 R5, R0, R71, 0x1, P0 ;  /* 0x0000004700057211 */ /* 0x000fe200000f0eff */
[----:B------:R-:W-:Y:S02]  /*4af40*/  IMAD R0, R15, 0x2, R12 ;  /* 0x000000020f007824 */ /* 0x000fe400078e020c */
[----:B------:R-:W2:Y:S01]  /*4af50*/  LDC R15, c[0x0][0x278] ;  /* 0x00009e00ff0f7b82 */ /* 0x000ea20000000800 */
[----:B------:R1:W-:Y:S02]  /*4af60*/  STG.E.U8 desc[UR4][R6.64], R68 ;  /* 0x0000004406007986 */ /* 0x0003e4000c101104 */
[----:B-1----:R-:W-:-:S04]  /*4af70*/  IADD3 R10, P0, R12, R75, RZ ;  /* 0x0000004b0c0a7210 */ /* 0x002fc80007f1e0ff */
[----:B------:R-:W-:Y:S01]  /*4af80*/  LEA.HI.X.SX32 R11, R12, R71, 0x1, P0 ;  /* 0x000000470c0b7211 */ /* 0x000fe200000f0eff */
[----:B------:R-:W-:Y:S01]  /*4af90*/  IMAD R12, R17, 0x2, R0 ;  /* 0x00000002110c7824 */ /* 0x000fe200078e0200 */
[C---:B------:R-:W-:Y:S01]  /*4afa0*/  IADD3 R6, P0, R0.reuse, R75, RZ ;  /* 0x0000004b00067210 */ /* 0x040fe20007f1e0ff */
[----:B------:R-:W1:Y:S01]  /*4afb0*/  LDC R17, c[0x0][0x278] ;  /* 0x00009e00ff117b82 */ /* 0x000e620000000800 */
[----:B------:R3:W-:Y:S02]  /*4afc0*/  STG.E.U8 desc[UR4][R2.64], R69 ;  /* 0x0000004502007986 */ /* 0x0007e4000c101104 */
[----:B------:R-:W-:Y:S01]  /*4afd0*/  LEA.HI.X.SX32 R7, R0, R71, 0x1, P0 ;  /* 0x0000004700077211 */ /* 0x000fe200000f0eff */
[----:B----4-:R-:W-:-:S04]  /*4afe0*/  IMAD R0, R9, 0x2, R12 ;  /* 0x0000000209007824 */ /* 0x010fc800078e020c */
[----:B------:R-:W4:Y:S01]  /*4aff0*/  LDC R9, c[0x0][0x278] ;  /* 0x00009e00ff097b82 */ /* 0x000f220000000800 */
[----:B---3--:R-:W-:Y:S01]  /*4b000*/  IADD3 R2, P0, R12, R75, RZ ;  /* 0x0000004b0c027210 */ /* 0x008fe20007f1e0ff */
[----:B0-----:R-:W-:-:S03]  /*4b010*/  IMAD R14, R13, 0x2, R0 ;  /* 0x000000020d0e7824 */ /* 0x001fc600078e0200 */
[----:B------:R-:W-:Y:S02]  /*4b020*/  LEA.HI.X.SX32 R3, R12, R71, 0x1, P0 ;  /* 0x000000470c037211 */ /* 0x000fe400000f0eff */
[C---:B------:R-:W-:Y:S01]  /*4b030*/  IADD3 R12, P0, R0.reuse, R75, RZ ;  /* 0x0000004b000c7210 */ /* 0x040fe20007f1e0ff */
[----:B------:R0:W-:Y:S03]  /*4b040*/  STG.E.U8 desc[UR4][R4.64], R105 ;  /* 0x0000006904007986 */ /* 0x0001e6000c101104 */
[----:B------:R-:W-:Y:S01]  /*4b050*/  LEA.HI.X.SX32 R13, R0, R71, 0x1, P0 ;  /* 0x00000047000d7211 */ /* 0x000fe200000f0eff */
[----:B------:R-:W-:Y:S02]  /*4b060*/  IMAD R0, R19, 0x2, R14 ;  /* 0x0000000213007824 */ /* 0x000fe400078e020e */
[----:B------:R-:W3:Y:S01]  /*4b070*/  LDC R19, c[0x0][0x278] ;  /* 0x00009e00ff137b82 */ /* 0x000ee20000000800 */
[----:B------:R1:W-:Y:S01]  /*4b080*/  STG.E.U8 desc[UR4][R10.64], R95 ;  /* 0x0000005f0a007986 */ /* 0x0003e2000c101104 */
[----:B0-----:R-:W-:-:S03]  /*4b090*/  IADD3 R4, P0, R14, R75, RZ ;  /* 0x0000004b0e047210 */ /* 0x001fc60007f1e0ff */
[----:B------:R0:W-:Y:S01]  /*4b0a0*/  STG.E.U8 desc[UR4][R6.64], R99 ;  /* 0x0000006306007986 */ /* 0x0001e2000c101104 */
[----:B--2---:R-:W-:Y:S01]  /*4b0b0*/  IMAD R16, R15, 0x2, R0 ;  /* 0x000000020f107824 */ /* 0x004fe200078e0200 */
[----:B------:R-:W-:Y:S01]  /*4b0c0*/  LEA.HI.X.SX32 R5, R14, R71, 0x1, P0 ;  /* 0x000000470e057211 */ /* 0x000fe200000f0eff */
[----:B------:R-:W2:Y:S01]  /*4b0d0*/  LDC R15, c[0x0][0x278] ;  /* 0x00009e00ff0f7b82 */ /* 0x000ea20000000800 */
[----:B------:R-:W-:Y:S02]  /*4b0e0*/  LEA.HI R14, R197, 0x19e, RZ, 0x1a ;  /* 0x0000019ec50e7811 */ /* 0x000fe400078fd0ff */
[-C--:B-1----:R-:W-:Y:S02]  /*4b0f0*/  IADD3 R10, P3, R16, R75.reuse, RZ ;  /* 0x0000004b100a7210 */ /* 0x082fe40007f7e0ff */
[----:B0-----:R-:W-:-:S04]  /*4b100*/  IADD3 R6, P0, R0, R75, RZ ;  /* 0x0000004b00067210 */ /* 0x001fc80007f1e0ff */
[----:B------:R-:W-:Y:S01]  /*4b110*/  LEA.HI.X.SX32 R7, R0, R71, 0x1, P0 ;  /* 0x0000004700077211 */ /* 0x000fe200000f0eff */
[----:B------:R-:W-:Y:S01]  /*4b120*/  IMAD R0, R14, R17, RZ ;  /* 0x000000110e007224 */ /* 0x000fe200078e02ff */
[----:B------:R0:W-:Y:S01]  /*4b130*/  STG.E.U8 desc[UR4][R2.64], R102 ;  /* 0x0000006602007986 */ /* 0x0001e2000c101104 */
[----:B------:R-:W-:Y:S01]  /*4b140*/  LEA.HI.X.SX32 R11, R16, R71, 0x1, P3 ;  /* 0x00000047100b7211 */ /* 0x000fe200018f0eff */
[----:B----4-:R-:W-:Y:S01]  /*4b150*/  IMAD R16, R9, 0x4, R16 ;  /* 0x0000000409107824 */ /* 0x010fe200078e0210 */
[----:B------:R-:W1:Y:S01]  /*4b160*/  LDC R17, c[0x0][0x278] ;  /* 0x00009e00ff117b82 */ /* 0x000e620000000800 */
[----:B------:R3:W-:Y:S07]  /*4b170*/  STG.E.U8 desc[UR4][R12.64], R70 ;  /* 0x000000460c007986 */ /* 0x0007ee000c101104 */
[----:B------:R-:W4:Y:S01]  /*4b180*/  LDC R9, c[0x0][0x278] ;  /* 0x00009e00ff097b82 */ /* 0x000f220000000800 */
[----:B0-----:R-:W-:-:S04]  /*4b190*/  IADD3 R2, P0, R0, R75, RZ ;  /* 0x0000004b00027210 */ /* 0x001fc80007f1e0ff */
[----:B------:R-:W-:Y:S01]  /*4b1a0*/  LEA.HI.X.SX32 R3, R0, R71, 0x1, P0 ;  /* 0x0000004700037211 */ /* 0x000fe200000f0eff */
[----:B------:R-:W-:Y:S01]  /*4b1b0*/  IMAD R0, R21, 0x2, R16 ;  /* 0x0000000215007824 */ /* 0x000fe200078e0210 */
[----:B------:R0:W-:Y:S01]  /*4b1c0*/  STG.E.U8 desc[UR4][R4.64], R94 ;  /* 0x0000005e04007986 */ /* 0x0001e2000c101104 */
[----:B------:R-:W-:Y:S01]  /*4b1d0*/  PRMT R119, R66, 0x7770, RZ ;  /* 0x0000777042777816 */ /* 0x000fe200000000ff */
[----:B------:R-:W1:Y:S01]  /*4b1e0*/  LDC R21, c[0x0][0x278] ;  /* 0x00009e00ff157b82 */ /* 0x000e620000000800 */
[----:B---3--:R-:W-:Y:S01]  /*4b1f0*/  IMAD R12, R19, 0x2, R0 ;  /* 0x00000002130c7824 */ /* 0x008fe200078e0200 */
[----:B------:R3:W-:Y:S04]  /*4b200*/  STG.E.U8 desc[UR4][R6.64], R98 ;  /* 0x0000006206007986 */ /* 0x0007e8000c101104 */
[----:B------:R2:W-:Y:S02]  /*4b210*/  STG.E.U8 desc[UR4][R10.64], R101 ;  /* 0x000000650a007986 */ /* 0x0005e4000c101104 */
[----:B------:R-:W1:Y:S01]  /*4b220*/  LDC R19, c[0x0][0x278] ;  /* 0x00009e00ff137b82 */ /* 0x000e620000000800 */
[----:B0-----:R-:W-:-:S02]  /*4b230*/  IADD3 R4, P0, R16, R75, RZ ;  /* 0x0000004b10047210 */ /* 0x001fc40007f1e0ff */
[----:B---3--:R-:W-:Y:S02]  /*4b240*/  IADD3 R6, P3, R0, R75, RZ ;  /* 0x0000004b00067210 */ /* 0x008fe40007f7e0ff */
[-C--:B------:R-:W-:Y:S02]  /*4b250*/  LEA.HI.X.SX32 R5, R16, R71.reuse, 0x1, P0 ;  /* 0x0000004710057211 */ /* 0x080fe400000f0eff */
[----:B------:R-:W-:Y:S01]  /*4b260*/  LEA.HI.X.SX32 R7, R0, R71, 0x1, P3 ;  /* 0x0000004700077211 */ /* 0x000fe200018f0eff */
[----:B--2---:R-:W-:Y:S01]  /*4b270*/  IMAD R0, R15, 0x2, R12 ;  /* 0x000000020f007824 */ /* 0x004fe200078e020c */
[C---:B------:R-:W-:Y:S01]  /*4b280*/  IADD3 R10, P0, R12.reuse, R75, RZ ;  /* 0x0000004b0c0a7210 */ /* 0x040fe20007f1e0ff */
[----:B------:R-:W0:Y:S03]  /*4b290*/  LDC R15, c[0x0][0x278] ;  /* 0x00009e00ff0f7b82 */ /* 0x000e260000000800 */
[----:B------:R-:W-:-:S02]  /*4b2a0*/  LEA.HI.X.SX32 R11, R12, R71, 0x1, P0 ;  /* 0x000000470c0b7211 */ /* 0x000fc400000f0eff */
[----:B------:R-:W-:-:S04]  /*4b2b0*/  IADD3 R12, P0, R0, R75, RZ ;  /* 0x0000004b000c7210 */ /* 0x000fc80007f1e0ff */
[----:B------:R-:W-:Y:S01]  /*4b2c0*/  LEA.HI.X.SX32 R13, R0, R71, 0x1, P0 ;  /* 0x00000047000d7211 */ /* 0x000fe200000f0eff */
[----:B----4-:R-:W-:Y:S02]  /*4b2d0*/  IMAD R0, R9, 0x2, R0 ;  /* 0x0000000209007824 */ /* 0x010fe400078e0200 */
[----:B------:R-:W2:Y:S01]  /*4b2e0*/  LDC R9, c[0x0][0x278] ;  /* 0x00009e00ff097b82 */ /* 0x000ea20000000800 */
[----:B------:R3:W-:Y:S01]  /*4b2f0*/  STG.E.U8 desc[UR4][R2.64], R104 ;  /* 0x0000006802007986 */ /* 0x0007e2000c101104 */
[----:B-1----:R-:W-:-:S06]  /*4b300*/  IMAD R14, R17, 0x2, R0 ;  /* 0x00000002110e7824 */ /* 0x002fcc00078e0200 */
[----:B------:R-:W1:Y:S01]  /*4b310*/  LDC R17, c[0x0][0x278] ;  /* 0x00009e00ff117b82 */ /* 0x000e620000000800 */
[----:B------:R-:W-:Y:S01]  /*4b320*/  IMAD R16, R23, 0x2, R14 ;  /* 0x0000000217107824 */ /* 0x000fe200078e020e */
[----:B---3--:R-:W-:Y:S02]  /*4b330*/  LEA.HI R3, R197, 0x1ae, RZ, 0x1a ;  /* 0x000001aec5037811 */ /* 0x008fe400078fd0ff */
[C---:B------:R-:W-:Y:S01]  /*4b340*/  IADD3 R2, P0, R0.reuse, R75, RZ ;  /* 0x0000004b00027210 */ /* 0x040fe20007f1e0ff */
[----:B------:R-:W-:Y:S01]  /*4b350*/  STG.E.U8 desc[UR4][R4.64], R113 ;  /* 0x0000007104007986 */ /* 0x000fe2000c101104 */
[----:B------:R-:W-:Y:S01]  /*4b360*/  PRMT R122, R67, 0x7770, RZ ;  /* 0x00007770437a7816 */ /* 0x000fe200000000ff */
[----:B------:R-:W-:Y:S01]  /*4b370*/  IMAD R18, R3, R18, RZ ;  /* 0x0000001203127224 */ /* 0x000fe200078e02ff */
[----:B------:R-:W-:Y:S01]  /*4b380*/  LEA.HI.X.SX32 R3, R0, R71, 0x1, P0 ;  /* 0x0000004700037211 */ /* 0x000fe200000f0eff */
[----:B------:R3:W-:Y:S01]  /*4b390*/  STG.E.U8 desc[UR4][R6.64], R116 ;  /* 0x0000007406007986 */ /* 0x0007e2000c101104 */
[----:B------:R-:W-:Y:S01]  /*4b3a0*/  PRMT R109, R64, 0x7771, RZ ;  /* 0x00007771406d7816 */ /* 0x000fe200000000ff */
[----:B------:R-:W4:Y:S01]  /*4b3b0*/  LDC R23, c[0x0][0x278] ;  /* 0x00009e00ff177b82 */ /* 0x000f220000000800 */
[----:B---3--:R-:W-:-:S04]  /*4b3c0*/  IADD3 R6, P0, R16, R75, RZ ;  /* 0x0000004b10067210 */ /* 0x008fc80007f1e0ff */
[----:B------:R-:W-:Y:S01]  /*4b3d0*/  LEA.HI.X.SX32 R7, R16, R71, 0x1, P0 ;  /* 0x0000004710077211 */ /* 0x000fe200000f0eff */
[----:B--2---:R-:W-:Y:S02]  /*4b3e0*/  IMAD R16, R9, 0x4, R16 ;  /* 0x0000000409107824 */ /* 0x004fe400078e0210 */
[----:B------:R-:W2:Y:S01]  /*4b3f0*/  LDC R9, c[0x0][0x278] ;  /* 0x00009e00ff097b82 */ /* 0x000ea20000000800 */
[C---:B------:R-:W-:Y:S01]  /*4b400*/  IADD3 R4, P3, R14.reuse, R75, RZ ;  /* 0x0000004b0e047210 */ /* 0x040fe20007f7e0ff */
[----:B0-----:R-:W-:Y:S01]  /*4b410*/  IMAD R0, R15, 0x2, R16 ;  /* 0x000000020f007824 */ /* 0x001fe200078e0210 */
[----:B------:R-:W-:Y:S02]  /*4b420*/  STG.E.U8 desc[UR4][R10.64], R119 ;  /* 0x000000770a007986 */ /* 0x000fe4000c101104 */
[----:B------:R-:W-:Y:S02]  /*4b430*/  LEA.HI.X.SX32 R5, R14, R71, 0x1, P3 ;  /* 0x000000470e057211 */ /* 0x000fe400018f0eff */
[----:B------:R0:W-:Y:S01]  /*4b440*/  STG.E.U8 desc[UR4][R12.64], R122 ;  /* 0x0000007a0c007986 */ /* 0x0001e2000c101104 */
[----:B------:R-:W3:Y:S01]  /*4b450*/  LDC R15, c[0x0][0x278] ;  /* 0x00009e00ff0f7b82 */ /* 0x000ee20000000800 */
[----:B-1----:R-:W-:Y:S01]  /*4b460*/  IMAD R14, R17, 0x2, R0 ;  /* 0x00000002110e7824 */ /* 0x002fe200078e0200 */
[----:B------:R-:W-:Y:S01]  /*4b470*/  PRMT R111, R65, 0x7771, RZ ;  /* 0x00007771416f7816 */ /* 0x000fe200000000ff */
[----:B------:R1:W-:Y:S01]  /*4b480*/  STG.E.U8 desc[UR4][R2.64], R109 ;  /* 0x0000006d02007986 */ /* 0x0003e2000c101104 */
[----:B------:R-:W-:-:S04]  /*4b490*/  PRMT R115, R66, 0x7771, RZ ;  /* 0x0000777142737816 */ /* 0x000fc800000000ff */
[----:B------:R-:W4:Y:S01]  /*4b4a0*/  LDC R17, c[0x0][0x278] ;  /* 0x00009e00ff117b82 */ /* 0x000f220000000800 */
[----:B0-----:R-:W-:-:S04]  /*4b4b0*/  IADD3 R12, P0, R16, R75, RZ ;  /* 0x0000004b100c7210 */ /* 0x001fc80007f1e0ff */
[----:B------:R-:W-:Y:S01]  /*4b4c0*/  LEA.HI.X.SX32 R13, R16, R71, 0x1, P0 ;  /* 0x00000047100d7211 */ /* 0x000fe200000f0eff */
[----:B------:R-:W-:Y:S01]  /*4b4d0*/  IMAD R16, R19, 0x2, R14 ;  /* 0x0000000213107824 */ /* 0x000fe200078e020e */
[C---:B-1----:R-:W-:Y:S01]  /*4b4e0*/  IADD3 R2, P0, R0.reuse, R75, RZ ;  /* 0x0000004b00027210 */ /* 0x042fe20007f1e0ff */
[----:B------:R-:W-:Y:S01]  /*4b4f0*/  STG.E.U8 desc[UR4][R4.64], R111 ;  /* 0x0000006f04007986 */ /* 0x000fe2000c101104 */
[----:B------:R-:W0:Y:S02]  /*4b500*/  LDC R19, c[0x0][0x278] ;  /* 0x00009e00ff137b82 */ /* 0x000e240000000800 */
[----:B------:R-:W-:Y:S01]  /*4b510*/  LEA.HI.X.SX32 R3, R0, R71, 0x1, P0 ;  /* 0x0000004700037211 */ /* 0x000fe200000f0eff */
[----:B------:R1:W-:Y:S01]  /*4b520*/  STG.E.U8 desc[UR4][R6.64], R115 ;  /* 0x0000007306007986 */ /* 0x0003e2000c101104 */
[----:B------:R-:W-:Y:S02]  /*4b530*/  IADD3 R10, P3, R18, R75, RZ ;  /* 0x0000004b120a7210 */ /* 0x000fe40007f7e0ff */
[----:B------:R-:W-:-:S02]  /*4b540*/  PRMT R117, R67, 0x7771, RZ ;  /* 0x0000777143757816 */ /* 0x000fc400000000ff */
[----:B-1----:R-:W-:-:S04]  /*4b550*/  IADD3 R6, P0, R16, R75, RZ ;  /* 0x0000004b10067210 */ /* 0x002fc80007f1e0ff */
[-C--:B------:R-:W-:Y:S01]  /*4b560*/  LEA.HI.X.SX32 R7, R16, R71.reuse, 0x1, P0 ;  /* 0x0000004710077211 */ /* 0x080fe200000f0eff */
[----:B--2---:R-:W-:Y:S02]  /*4b570*/  IMAD R16, R9, 0x2, R16 ;  /* 0x0000000209107824 */ /* 0x004fe400078e0210 */
[----:B------:R-:W1:Y:S01]  /*4b580*/  LDC R9, c[0x0][0x278] ;  /* 0x00009e00ff097b82 */ /* 0x000e620000000800 */
[----:B------:R-:W-:Y:S01]  /*4b590*/  LEA.HI.X.SX32 R11, R18, R71, 0x1, P3 ;  /* 0x00000047120b7211 */ /* 0x000fe200018f0eff */
[----:B------:R-:W-:Y:S01]  /*4b5a0*/  IMAD R0, R21, 0x2, R16 ;  /* 0x0000000215007824 */ /* 0x000fe200078e0210 */
[----:B------:R-:W-:Y:S02]  /*4b5b0*/  PRMT R108, R64, 0x7772, RZ ;  /* 0x00007772406c7816 */ /* 0x000fe400000000ff */
[----:B------:R-:W-:Y:S01]  /*4b5c0*/  IADD3 R4, P3, R14, R75, RZ ;  /* 0x0000004b0e047210 */ /* 0x000fe20007f7e0ff */
[----:B------:R2:W-:Y:S02]  /*4b5d0*/  STG.E.U8 desc[UR4][R10.64], R117 ;  /* 0x000000750a007986 */ /* 0x0005e4000c101104 */
[----:B------:R-:W1:Y:S01]  /*4b5e0*/  LDC R21, c[0x0][0x278] ;  /* 0x00009e00ff157b82 */ /* 0x000e620000000800 */
[----:B------:R-:W-:Y:S01]  /*4b5f0*/  PRMT R112, R65, 0x7772, RZ ;  /* 0x0000777241707816 */ /* 0x000fe200000000ff */
[----:B------:R3:W-:Y:S01]  /*4b600*/  STG.E.U8 desc[UR4][R12.64], R108 ;  /* 0x0000006c0c007986 */ /* 0x0007e2000c101104 */
[----:B------:R-:W-:-:S02]  /*4b610*/  PRMT R114, R66, 0x7772, RZ ;  /* 0x0000777242727816 */ /* 0x000fc400000000ff */
[----:B------:R-:W-:Y:S02]  /*4b620*/  LEA.HI.X.SX32 R5, R14, R71, 0x1, P3 ;  /* 0x000000470e057211 */ /* 0x000fe400018f0eff */
[----:B------:R-:W-:Y:S02]  /*4b630*/  LEA.HI R14, R197, 0x1be, RZ, 0x1a ;  /* 0x000001bec50e7811 */ /* 0x000fe400078fd0ff */
[C---:B--2---:R-:W-:Y:S01]  /*4b640*/  IADD3 R10, P0, R16.reuse, R75, RZ ;  /* 0x0000004b100a7210 */ /* 0x044fe20007f1e0ff */
[----:B------:R2:W-:Y:S01]  /*4b650*/  STG.E.U8 desc[UR4][R2.64], R112 ;  /* 0x0000007002007986 */ /* 0x0005e2000c101104 */
[----:B---3--:R-:W-:Y:S02]  /*4b660*/  IMAD R12, R15, 0x2, R0 ;  /* 0x000000020f0c7824 */ /* 0x008fe400078e0200 */
[----:B------:R-:W3:Y:S01]  /*4b670*/  LDC R15, c[0x0][0x278] ;  /* 0x00009e00ff0f7b82 */ /* 0x000ee20000000800 */
[----:B------:R-:W-:Y:S01]  /*4b680*/  PRMT R118, R67, 0x7772, RZ ;  /* 0x0000777243767816 */ /* 0x000fe200000000ff */
[----:B------:R0:W-:Y:S01]  /*4b690*/  STG.E.U8 desc[UR4][R4.64], R114 ;  /* 0x0000007204007986 */ /* 0x0001e2000c101104 */
[----:B------:R-:W-:Y:S01]  /*4b6a0*/  LEA.HI.X.SX32 R11, R16, R71, 0x1, P0 ;  /* 0x00000047100b7211 */ /* 0x000fe200000f0eff */
[----:B----4-:R-:W-:Y:S01]  /*4b6b0*/  IMAD R14, R14, R17, RZ ;  /* 0x000000110e0e7224 */ /* 0x010fe200078e02ff */
[----:B--2---:R-:W-:-:S03]  /*4b6c0*/  IADD3 R2, P3, R0, R75, RZ ;  /* 0x0000004b00027210 */ /* 0x004fc60007f7e0ff */
[----:B------:R-:W2:Y:S01]  /*4b6d0*/  LDC R17, c[0x0][0x278] ;  /* 0x00009e00ff117b82 */ /* 0x000ea20000000800 */
[----:B------:R4:W-:Y:S01]  /*4b6e0*/  STG.E.U8 desc[UR4][R6.64], R118 ;  /* 0x0000007606007986 */ /* 0x0009e2000c101104 */
[----:B0-----:R-:W-:Y:S02]  /*4b6f0*/  IADD3 R4, P0, R12, R75, RZ ;  /* 0x0000004b0c047210 */ /* 0x001fe40007f1e0ff */
[-C--:B------:R-:W-:Y:S01]  /*4b700*/  LEA.HI.X.SX32 R3, R0, R71.reuse, 0x1, P3 ;  /* 0x0000004700037211 */ /* 0x080fe200018f0eff */
[----:B------:R-:W-:Y:S01]  /*4b710*/  IMAD R0, R19, 0x4, R12 ;  /* 0x0000000413007824 */ /* 0x000fe200078e020c */
[----:B------:R-:W-:Y:S02]  /*4b720*/  LEA.HI.X.SX32 R5, R12, R71, 0x1, P0 ;  /* 0x000000470c057211 */ /* 0x000fe400000f0eff */
[----:B------:R-:W0:Y:S01]  /*4b730*/  LDC R19, c[0x0][0x278] ;  /* 0x00009e00ff137b82 */ /* 0x000e220000000800 */
[----:B----4-:R-:W-:Y:S02]  /*4b740*/  IADD3 R6, P0, R14, R75, RZ ;  /* 0x0000004b0e067210 */ /* 0x010fe40007f1e0ff */
[----:B------:R-:W-:-:S02]  /*4b750*/  PRMT R107, R64, 0x7773, RZ ;  /* 0x00007773406b7816 */ /* 0x000fc400000000ff */
[----:B------:R-:W-:Y:S02]  /*4b760*/  PRMT R64, R65, 0x7773, RZ ;  /* 0x0000777341407816 */ /* 0x000fe400000000ff */
[----:B------:R-:W-:Y:S01]  /*4b770*/  LEA.HI.X.SX32 R7, R14, R71, 0x1, P0 ;  /* 0x000000470e077211 */ /* 0x000fe200000f0eff */
[----:B-1----:R-:W-:Y:S01]  /*4b780*/  IMAD R14, R9, 0x2, R0 ;  /* 0x00000002090e7824 */ /* 0x002fe200078e0200 */
[----:B------:R-:W-:Y:S01]  /*4b790*/  IADD3 R12, P0, R0, R75, RZ ;  /* 0x0000004b000c7210 */ /* 0x000fe20007f1e0ff */
[----:B------:R-:W1:Y:S01]  /*4b7a0*/  LDC R9, c[0x0][0x278] ;  /* 0x00009e00ff097b82 */ /* 0x000e620000000800 */
[----:B------:R-:W-:Y:S01]  /*4b7b0*/  STG.E.U8 desc[UR4][R10.64], R107 ;  /* 0x0000006b0a007986 */ /* 0x000fe2000c101104 */
[----:B------:R-:W-:Y:S02]  /*4b7c0*/  PRMT R65, R66, 0x7773, RZ ;  /* 0x0000777342417816 */ /* 0x000fe400000000ff */
[----:B------:R-:W-:Y:S01]  /*4b7d0*/  LEA.HI.X.SX32 R13, R0, R71, 0x1, P0 ;  /* 0x00000047000d7211 */ /* 0x000fe200000f0eff */
[----:B------:R4:W-:Y:S01]  /*4b7e0*/  STG.E.U8 desc[UR4][R2.64], R64 ;  /* 0x0000004002007986 */ /* 0x0009e2000c101104 */
[----:B------:R-:W-:-:S02]  /*4b7f0*/  IMAD R0, R21, 0x2, R14 ;  /* 0x0000000215007824 */ /* 0x000fc400078e020e */
[----:B------:R-:W1:Y:S01]  /*4b800*/  LDC R16, c[0x0][0x278] ;  /* 0x00009e00ff107b82 */ /* 0x000e620000000800 */
[----:B------:R3:W-:Y:S01]  /*4b810*/  STG.E.U8 desc[UR4][R4.64], R65 ;  /* 0x0000004104007986 */ /* 0x0007e2000c101104 */
[----:B------:R-:W-:Y:S02]  /*4b820*/  PRMT R66, R67, 0x7773, RZ ;  /* 0x0000777343427816 */ /* 0x000fe400000000ff */
[----:B----4-:R-:W-:-:S04]  /*4b830*/  IADD3 R2, P0, R14, R75, RZ ;  /* 0x0000004b0e027210 */ /* 0x010fc80007f1e0ff */
[----:B------:R-:W-:Y:S01]  /*4b840*/  LEA.HI.X.SX32 R3, R14, R71, 0x1, P0 ;  /* 0x000000470e037211 */ /* 0x000fe200000f0eff */
[----:B---3--:R-:W-:Y:S01]  /*4b850*/  IMAD R14, R15, 0x2, R0 ;  /* 0x000000020f0e7824 */ /* 0x008fe200078e0200 */
[----:B------:R-:W-:Y:S01]  /*4b860*/  IADD3 R4, P0, R0, R75, RZ ;  /* 0x0000004b00047210 */ /* 0x000fe20007f1e0ff */
[----:B------:R-:W3:Y:S01]  /*4b870*/  LDC R15, c[0x0][0x278] ;  /* 0x00009e00ff0f7b82 */ /* 0x000ee20000000800 */
        /* <DEDUP_REMOVED lines=8> */
[----:B------:R-:W-:Y:S01]  /*4b900*/  LEA.HI.X.SX32 R5, R0, R71, 0x1, P0 ;  /* 0x0000004700057211 */ /* 0x000fe200000f0eff */
[----:B--2---:R-:W-:Y:S01]  /*4b910*/  IMAD R0, R17, 0x2, R14 ;  /* 0x0000000211007824 */ /* 0x004fe200078e020e */
[C---:B------:R-:W-:Y:S01]  /*4b920*/  IADD3 R10, P0, R14.reuse, R75, RZ ;  /* 0x0000004b0e0a7210 */ /* 0x040fe20007f1e0ff */
[----:B------:R2:W-:Y:S01]  /*4b930*/  STG.E.U8 desc[UR4][R6.64], R66 ;  /* 0x0000004206007986 */ /* 0x0005e2000c101104 */
[----:B------:R-:W4:Y:S02]  /*4b940*/  LDC R17, c[0x0][0x278] ;  /* 0x00009e00ff117b82 */ /* 0x000f240000000800 */
[----:B------:R-:W-:Y:S01]  /*4b950*/  LEA.HI.X.SX32 R11, R14, R71, 0x1, P0 ;  /* 0x000000470e0b7211 */ /* 0x000fe200000f0eff */
[----:B------:R0:W-:Y:S04]  /*4b960*/  STG.E.U8 desc[UR4][R12.64], R60 ;  /* 0x0000003c0c007986 */ /* 0x0001e8000c101104 */
[----:B------:R-:W-:Y:S04]  /*4b970*/  STG.E.U8 desc[UR4][R2.64], R61 ;  /* 0x0000003d02007986 */ /* 0x000fe8000c101104 */
[----:B------:R1:W-:Y:S01]  /*4b980*/  STG.E.U8 desc[UR4][R4.64], R138 ;  /* 0x0000008a04007986 */ /* 0x0003e2000c101104 */
[----:B--2---:R-:W-:Y:S01]  /*4b990*/  IADD3 R6, P0, R0, R75, RZ ;  /* 0x0000004b00067210 */ /* 0x004fe20007f1e0ff */
[----:B0-----:R-:W-:-:S03]  /*4b9a0*/  IMAD R12, R19, 0x2, R0 ;  /* 0x00000002130c7824 */ /* 0x001fc600078e0200 */
[----:B------:R-:W-:Y:S02]  /*4b9b0*/  LEA.HI.X.SX32 R7, R0, R71, 0x1, P0 ;  /* 0x0000004700077211 */ /* 0x000fe400000f0eff */
[----:B------:R-:W-:Y:S01]  /*4b9c0*/  LEA.HI R21, R197, 0x1ce, RZ, 0x1a ;  /* 0x000001cec5157811 */ /* 0x000fe200078fd0ff */
[----:B-1----:R-:W-:Y:S01]  /*4b9d0*/  IMAD R0, R9, 0x2, R12 ;  /* 0x0000000209007824 */ /* 0x002fe200078e020c */
[----:B------:R-:W0:Y:S01]  /*4b9e0*/  LDC R5, c[0x0][0x278] ;  /* 0x00009e00ff057b82 */ /* 0x000e220000000800 */
[C---:B------:R-:W-:Y:S02]  /*4b9f0*/  IADD3 R2, P0, R12.reuse, R75, RZ ;  /* 0x0000004b0c027210 */ /* 0x040fe40007f1e0ff */
[----:B------:R-:W-:Y:S02]  /*4ba00*/  IMAD R16, R21, R16, RZ ;  /* 0x0000001015107224 */ /* 0x000fe400078e02ff */
[----:B------:R-:W-:Y:S02]  /*4ba10*/  LEA.HI.X.SX32 R3, R12, R71, 0x1, P0 ;  /* 0x000000470c037211 */ /* 0x000fe400000f0eff */
[-C--:B------:R-:W-:Y:S01]  /*4ba20*/  IADD3 R12, P0, R0, R75.reuse, RZ ;  /* 0x0000004b000c7210 */ /* 0x080fe20007f1e0ff */
[----:B------:R1:W-:Y:S01]  /*4ba30*/  STG.E.U8 desc[UR4][R10.64], R140 ;  /* 0x0000008c0a007986 */ /* 0x0003e2000c101104 */
[----:B------:R-:W-:Y:S01]  /*4ba40*/  IADD3 R14, P3, R16, R75, RZ ;  /* 0x0000004b100e7210 */ /* 0x000fe20007f7e0ff */
[----:B------:R-:W2:Y:S01]  /*4ba50*/  LDC R9, c[0x0][0x278] ;  /* 0x00009e00ff097b82 */ /* 0x000ea20000000800 */
[-C--:B------:R-:W-:Y:S01]  /*4ba60*/  LEA.HI.X.SX32 R13, R0, R71.reuse, 0x1, P0 ;  /* 0x00000047000d7211 */ /* 0x080fe200000f0eff */
[----:B---3--:R-:W-:Y:S01]  /*4ba70*/  IMAD R0, R15, 0x4, R0 ;  /* 0x000000040f007824 */ /* 0x008fe200078e0200 */
[----:B------:R-:W-:-:S03]  /*4ba80*/  LEA.HI.X.SX32 R15, R16, R71, 0x1, P3 ;  /* 0x00000047100f7211 */ /* 0x000fc600018f0eff */
[----:B----4-:R-:W-:Y:S02]  /*4ba90*/  IMAD R16, R17, 0x2, R0 ;  /* 0x0000000211107824 */ /* 0x010fe400078e0200 */
[----:B------:R-:W3:Y:S01]  /*4baa0*/  LDC R19, c[0x0][0x278] ;  /* 0x00009e00ff137b82 */ /* 0x000ee20000000800 */
[C---:B-1----:R-:W-:Y:S01]  /*4bab0*/  IADD3 R10, P0, R0.reuse, R75, RZ ;  /* 0x0000004b000a7210 */ /* 0x042fe20007f1e0ff */
[----:B------:R-:W-:Y:S03]  /*4bac0*/  STG.E.U8 desc[UR4][R6.64], R120 ;  /* 0x0000007806007986 */ /* 0x000fe6000c101104 */
[----:B------:R-:W-:Y:S01]  /*4bad0*/  LEA.HI.X.SX32 R11, R0, R71, 0x1, P0 ;  /* 0x00000047000b7211 */ /* 0x000fe200000f0eff */
[----:B0-----:R-:W-:Y:S02]  /*4bae0*/  IMAD R0, R5, 0x2, R16 ;  /* 0x0000000205007824 */ /* 0x001fe400078e0210 */
[----:B------:R-:W0:Y:S01]  /*4baf0*/  LDC R21, c[0x0][0x278] ;  /* 0x00009e00ff157b82 */ /* 0x000e220000000800 */
[----:B------:R1:W4:Y:S04]  /*4bb00*/  LDS.128 R4, [R8] ;  /* 0x0000000008047984 */ /* 0x0003280000000c00 */
[----:B-1----:R-:W4:Y:S04]  /*4bb10*/  LDL.LU R8, [R1+0x223c] ;  /* 0x00223c0001087983 */ /* 0x002f280000300800 */
[----:B------:R-:W4:Y:S04]  /*4bb20*/  LDL.LU R250, [R1+0x204] ;  /* 0x0002040001fa7983 */ /* 0x000f280000300800 */
[----:B------:R-:W4:Y:S04]  /*4bb30*/  LDL.LU R247, [R1+0x200] ;  /* 0x0002000001f77983 */ /* 0x000f280000300800 */
[----:B------:R-:W4:Y:S04]  /*4bb40*/  LDL.LU R200, [R1+0x10] ;  /* 0x0000100001c87983 */ /* 0x000f280000300800 */
[----:B------:R1:W-:Y:S04]  /*4bb50*/  STG.E.U8 desc[UR4][R2.64], R123 ;  /* 0x0000007b02007986 */ /* 0x0003e8000c101104 */
[----:B------:R3:W-:Y:S01]  /*4bb60*/  STG.E.U8 desc[UR4][R12.64], R134 ;  /* 0x000000860c007986 */ /* 0x0007e2000c101104 */
[----:B-1----:R-:W-:-:S04]  /*4bb70*/  IADD3 R2, P0, R16, R75, RZ ;  /* 0x0000004b10027210 */ /* 0x002fc80007f1e0ff */
[----:B------:R-:W-:Y:S01]  /*4bb80*/  LEA.HI.X.SX32 R3, R16, R71, 0x1, P0 ;  /* 0x0000004710037211 */ /* 0x000fe200000f0eff */
[----:B--2---:R-:W-:Y:S01]  /*4bb90*/  IMAD R16, R9, 0x2, R0 ;  /* 0x0000000209107824 */ /* 0x004fe200078e0200 */
[C---:B---3--:R-:W-:Y:S01]  /*4bba0*/  IADD3 R12, P0, R0.reuse, R75, RZ ;  /* 0x0000004b000c7210 */ /* 0x048fe20007f1e0ff */
[----:B------:R-:W1:Y:S01]  /*4bbb0*/  LDC R9, c[0x0][0x278] ;  /* 0x00009e00ff097b82 */ /* 0x000e620000000800 */
[----:B------:R2:W-:Y:S02]  /*4bbc0*/  STG.E.U8 desc[UR4][R14.64], R135 ;  /* 0x000000870e007986 */ /* 0x0005e4000c101104 */
[----:B------:R-:W-:Y:S01]  /*4bbd0*/  LEA.HI.X.SX32 R13, R0, R71, 0x1, P0 ;  /* 0x00000047000d7211 */ /* 0x000fe200000f0eff */
[----:B------:R-:W-:Y:S01]  /*4bbe0*/  IMAD R0, R19, 0x2, R16 ;  /* 0x0000000213007824 */ /* 0x000fe200078e0210 */
[----:B------:R3:W-:Y:S03]  /*4bbf0*/  STG.E.U8 desc[UR4][R10.64], R67 ;  /* 0x000000430a007986 */ /* 0x0007e6000c101104 */
[----:B0-----:R-:W-:Y:S01]  /*4bc00*/  IMAD R18, R21, 0x2, R0 ;  /* 0x0000000215127824 */ /* 0x001fe200078e0200 */
[----:B--2---:R-:W-:-:S04]  /*4bc10*/  IADD3 R14, P0, R16, R75, RZ ;  /* 0x0000004b100e7210 */ /* 0x004fc80007f1e0ff */
[----:B------:R-:W-:Y:S02]  /*4bc20*/  LEA.HI.X.SX32 R15, R16, R71, 0x1, P0 ;  /* 0x00000047100f7211 */ /* 0x000fe400000f0eff */
[C---:B------:R-:W-:Y:S02]  /*4bc30*/  IADD3 R16, P0, R0.reuse, R75, RZ ;  /* 0x0000004b00107210 */ /* 0x040fe40007f1e0ff */
[----:B---3--:R-:W-:Y:S02]  /*4bc40*/  LEA.HI R11, R197, 0x1de, RZ, 0x1a ;  /* 0x000001dec50b7811 */ /* 0x008fe400078fd0ff */
[----:B------:R-:W-:Y:S01]  /*4bc50*/  LEA.HI.X.SX32 R17, R0, R71, 0x1, P0 ;  /* 0x0000004700117211 */ /* 0x000fe200000f0eff */
[----:B------:R-:W-:Y:S01]  /*4bc60*/  IMAD R0, R23, 0x2, R18 ;  /* 0x0000000217007824 */ /* 0x000fe200078e0212 */
[C---:B------:R-:W-:Y:S01]  /*4bc70*/  IADD3 R10, P0, R18.reuse, R75, RZ ;  /* 0x0000004b120a7210 */ /* 0x040fe20007f1e0ff */
[----:B------:R-:W-:Y:S01]  /*4bc80*/  IMAD R22, R11, R22, RZ ;  /* 0x000000160b167224 */ /* 0x000fe200078e02ff */
[----:B------:R0:W-:Y:S02]  /*4bc90*/  STG.E.U8 desc[UR4][R2.64], R126 ;  /* 0x0000007e02007986 */ /* 0x0001e4000c101104 */
[----:B------:R-:W-:-:S02]  /*4bca0*/  LEA.HI.X.SX32 R11, R18, R71, 0x1, P0 ;  /* 0x00000047120b7211 */ /* 0x000fc400000f0eff */
[----:B------:R2:W-:Y:S01]  /*4bcb0*/  STG.E.U8 desc[UR4][R12.64], R133 ;  /* 0x000000850c007986 */ /* 0x0005e2000c101104 */
[----:B0-----:R-:W-:-:S03]  /*4bcc0*/  IADD3 R2, P0, R0, R75, RZ ;  /* 0x0000004b00027210 */ /* 0x001fc60007f1e0ff */
[----:B------:R0:W-:Y:S01]  /*4bcd0*/  STG.E.U8 desc[UR4][R14.64], R137 ;  /* 0x000000890e007986 */ /* 0x0001e2000c101104 */
[----:B------:R-:W-:Y:S01]  /*4bce0*/  LEA.HI.X.SX32 R3, R0, R71, 0x1, P0 ;  /* 0x0000004700037211 */ /* 0x000fe200000f0eff */
[----:B-1----:R-:W-:Y:S02]  /*4bcf0*/  IMAD R0, R9, 0x4, R0 ;  /* 0x0000000409007824 */ /* 0x002fe400078e0200 */
[----:B------:R-:W-:Y:S01]  /*4bd00*/  STG.E.U8 desc[UR4][R16.64], R121 ;  /* 0x0000007910007986 */ /* 0x000fe2000c101104 */
[----:B--2---:R-:W-:Y:S02]  /*4bd10*/  IADD3 R12, P3, R22, R75, RZ ;  /* 0x0000004b160c7210 */ /* 0x004fe40007f7e0ff */
[C---:B----4-:R-:W-:Y:S01]  /*4bd20*/  PRMT R19, R6.reuse, 0x7773, RZ ;  /* 0x0000777306137816 */ /* 0x050fe200000000ff */
[----:B------:R-:W-:Y:S01]  /*4bd30*/  STG.E.U8 desc[UR4][R10.64], R127 ;  /* 0x0000007f0a007986 */ /* 0x000fe2000c101104 */
[C---:B------:R-:W-:Y:S02]  /*4bd40*/  PRMT R9, R6.reuse, 0x7772, RZ ;  /* 0x0000777206097816 */ /* 0x040fe400000000ff */
[C---:B------:R-:W-:Y:S01]  /*4bd50*/  PRMT R31, R6.reuse, 0x7771, RZ ;  /* 0x00007771061f7816 */ /* 0x040fe200000000ff */
[----:B------:R1:W-:Y:S01]  /*4bd60*/  STG.E.U8 desc[UR4][R2.64], R132 ;  /* 0x0000008402007986 */ /* 0x0003e2000c101104 */
[----:B------:R-:W-:Y:S01]  /*4bd70*/  PRMT R39, R6, 0x7770, RZ ;  /* 0x0000777006277816 */ /* 0x000fe200000000ff */
[----:B------:R-:W-:Y:S01]  /*4bd80*/  IMAD R6, R25, 0x2, R0 ;  /* 0x0000000219067824 */ /* 0x000fe200078e0200 */
[----:B------:R-:W-:Y:S01]  /*4bd90*/  LEA.HI.X.SX32 R13, R22, R71, 0x1, P3 ;  /* 0x00000047160d7211 */ /* 0x000fe200018f0eff */
[----:B0-----:R-:W0:Y:S01]  /*4bda0*/  LDC R14, c[0x0][0x278] ;  /* 0x00009e00ff0e7b82 */ /* 0x001e220000000800 */
[----:B------:R-:W-:-:S02]  /*4bdb0*/  PRMT R23, R4, 0x7773, RZ ;  /* 0x0000777304177816 */ /* 0x000fc400000000ff */
[----:B------:R-:W-:Y:S02]  /*4bdc0*/  PRMT R27, R4, 0x7772, RZ ;  /* 0x00007772041b7816 */ /* 0x000fe400000000ff */
[----:B-1----:R-:W-:Y:S02]  /*4bdd0*/  IADD3 R2, P0, R0, R75, RZ ;  /* 0x0000004b00027210 */ /* 0x002fe40007f1e0ff */
[C---:B------:R-:W-:Y:S01]  /*4bde0*/  PRMT R35, R4.reuse, 0x7771, RZ ;  /* 0x0000777104237816 */ /* 0x040fe200000000ff */
[----:B------:R-:W1:Y:S01]  /*4bdf0*/  LDC R16, c[0x0][0x278] ;  /* 0x00009e00ff107b82 */ /* 0x000e620000000800 */
[----:B------:R-:W-:Y:S02]  /*4be00*/  PRMT R41, R4, 0x7770, RZ ;  /* 0x0000777004297816 */ /* 0x000fe400000000ff */
[----:B------:R-:W-:Y:S01]  /*4be10*/  LEA.HI.X.SX32 R3, R0, R71, 0x1, P0 ;  /* 0x0000004700037211 */ /* 0x000fe200000f0eff */
[----:B------:R-:W-:Y:S01]  /*4be20*/  IMAD R0, R43, 0x2, R6 ;  /* 0x000000022b007824 */ /* 0x000fe200078e0206 */
[----:B------:R-:W-:Y:S01]  /*4be30*/  IADD3 R4, P0, R6, R75, RZ ;  /* 0x0000004b06047210 */ /* 0x000fe20007f1e0ff */
[----:B------:R2:W-:Y:S01]  /*4be40*/  STG.E.U8 desc[UR4][R12.64], R136 ;  /* 0x000000880c007986 */ /* 0x0005e2000c101104 */
[C---:B------:R-:W-:Y:S01]  /*4be50*/  PRMT R21, R5.reuse, 0x7773, RZ ;  /* 0x0000777305157816 */ /* 0x040fe200000000ff */
[----:B------:R-:W3:Y:S01]  /*4be60*/  LDC R43, c[0x0][0x278] ;  /* 0x00009e00ff2b7b82 */ /* 0x000ee20000000800 */
[----:B------:R-:W-:-:S02]  /*4be70*/  PRMT R15, R5, 0x7772, RZ ;  /* 0x00007772050f7816 */ /* 0x000fc400000000ff */
[----:B------:R-:W-:Y:S02]  /*4be80*/  PRMT R33, R5, 0x7771, RZ ;  /* 0x0000777105217816 */ /* 0x000fe400000000ff */
[----:B------:R-:W-:Y:S02]  /*4be90*/  PRMT R17, R7, 0x7773, RZ ;  /* 0x0000777307117816 */ /* 0x000fe400000000ff */
[----:B--2---:R-:W-:Y:S01]  /*4bea0*/  PRMT R13, R5, 0x7770, RZ ;  /* 0x00007770050d7816 */ /* 0x004fe200000000ff */
[----:B------:R-:W-:Y:S01]  /*4beb0*/  IMAD R12, R45, 0x2, R0 ;  /* 0x000000022d0c7824 */ /* 0x000fe200078e0200 */
[----:B------:R-:W-:Y:S02]  /*4bec0*/  LEA.HI.X.SX32 R5, R6, R71, 0x1, P0 ;  /* 0x0000004706057211 */ /* 0x000fe400000f0eff */
[C---:B------:R-:W-:Y:S02]  /*4bed0*/  PRMT R25, R7.reuse, 0x7772, RZ ;  /* 0x0000777207197816 */ /* 0x040fe400000000ff */
[----:B------:R-:W-:-:S02]  /*4bee0*/  PRMT R29, R7, 0x7771, RZ ;  /* 0x00007771071d7816 */ /* 0x000fc400000000ff */
[----:B------:R-:W-:Y:S01]  /*4bef0*/  PRMT R37, R7, 0x7770, RZ ;  /* 0x0000777007257816 */ /* 0x000fe200000000ff */
[----:B------:R2:W-:Y:S01]  /*4bf00*/  STG.E.U8 desc[UR4][R2.64], R41 ;  /* 0x0000002902007986 */ /* 0x0005e2000c101104 */
[C---:B------:R-:W-:Y:S01]  /*4bf10*/  IADD3 R6, P0, R0.reuse, R75, RZ ;  /* 0x0000004b00067210 */ /* 0x040fe20007f1e0ff */
[----:B------:R-:W4:Y:S03]  /*4bf20*/  LDC R45, c[0x0][0x278] ;  /* 0x00009e00ff2d7b82 */ /* 0x000f260000000800 */
[----:B------:R-:W-:Y:S01]  /*4bf30*/  LEA.HI.X.SX32 R7, R0, R71, 0x1, P0 ;  /* 0x0000004700077211 */ /* 0x000fe200000f0eff */
[----:B------:R-:W-:Y:S01]  /*4bf40*/  IMAD R0, R47, 0x2, R12 ;  /* 0x000000022f007824 */ /* 0x000fe200078e020c */
[----:B------:R-:W-:-:S03]  /*4bf50*/  IADD3 R10, P0, R12, R75, RZ ;  /* 0x0000004b0c0a7210 */ /* 0x000fc60007f1e0ff */
[----:B--2---:R-:W2:Y:S01]  /*4bf60*/  LDC R41, c[0x0][0x278] ;  /* 0x00009e00ff297b82 */ /* 0x004ea20000000800 */
[----:B------:R-:W-:Y:S01]  /*4bf70*/  LEA.HI.X.SX32 R11, R12, R71, 0x1, P0 ;  /* 0x000000470c0b7211 */ /* 0x000fe200000f0eff */
[----:B------:R-:W-:Y:S01]  /*4bf80*/  IMAD R12, R49, 0x2, R0 ;  /* 0x00000002310c7824 */ /* 0x000fe200078e0200 */
[C---:B------:R-:W-:Y:S01]  /*4bf90*/  IADD3 R2, P0, R0.reuse, R75, RZ ;  /* 0x0000004b00027210 */ /* 0x040fe20007f1e0ff */
[----:B------:R0:W-:Y:S03]  /*4bfa0*/  STG.E.U8 desc[UR4][R4.64], R13 ;  /* 0x0000000d04007986 */ /* 0x0001e6000c101104 */
[----:B------:R-:W-:Y:S01]  /*4bfb0*/  LEA.HI.X.SX32 R3, R0, R71, 0x1, P0 ;  /* 0x0000004700037211 */ /* 0x000fe200000f0eff */
[----:B------:R1:W-:Y:S01]  /*4bfc0*/  STG.E.U8 desc[UR4][R6.64], R39 ;  /* 0x0000002706007986 */ /* 0x0003e2000c101104 */
[----:B------:R-:W-:Y:S01]  /*4bfd0*/  IMAD R0, R51, 0x2, R12 ;  /* 0x0000000233007824 */ /* 0x000fe200078e020c */
[C---:B0-----:R-:W-:Y:S01]  /*4bfe0*/  IADD3 R4, P0, R12.reuse, R75, RZ ;  /* 0x0000004b0c047210 */ /* 0x041fe20007f1e0ff */
[----:B-1----:R-:W0:Y:S03]  /*4bff0*/  LDC R39, c[0x0][0x278] ;  /* 0x00009e00ff277b82 */ /* 0x002e260000000800 */
[----:B------:R-:W-:Y:S01]  /*4c000*/  LEA.HI.X.SX32 R5, R12, R71, 0x1, P0 ;  /* 0x000000470c057211 */ /* 0x000fe200000f0eff */
[----:B------:R1:W-:Y:S01]  /*4c010*/  STG.E.U8 desc[UR4][R10.64], R37 ;  /* 0x000000250a007986 */ /* 0x0003e2000c101104 */
[----:B------:R-:W-:-:S02]  /*4c020*/  IADD3 R12, P0, R0, R75, RZ ;  /* 0x0000004b000c7210 */ /* 0x000fc40007f1e0ff */
[----:B------:R-:W-:Y:S02]  /*4c030*/  LEA.HI R7, R197, 0x1ee, RZ, 0x1a ;  /* 0x000001eec5077811 */ /* 0x000fe400078fd0ff */
[----:B------:R-:W-:Y:S01]  /*4c040*/  LEA.HI.X.SX32 R13, R0, R71, 0x1, P0 ;  /* 0x00000047000d7211 */ /* 0x000fe200000f0eff */
[----:B---3--:R-:W-:Y:S02]  /*4c050*/  IMAD R0, R43, 0x4, R0 ;  /* 0x000000042b007824 */ /* 0x008fe400078e0200 */
[----:B------:R-:W3:Y:S01]  /*4c060*/  LDC R43, c[0x0][0x278] ;  /* 0x00009e00ff2b7b82 */ /* 0x000ee20000000800 */
[----:B-1----:R-:W-:-:S07]  /*4c070*/  IMAD R10, R7, R14, RZ ;  /* 0x0000000e070a7224 */ /* 0x002fce00078e02ff */
[----:B------:R-:W1:Y:S01]  /*4c080*/  LDC R37, c[0x0][0x278] ;  /* 0x00009e00ff257b82 */ /* 0x000e620000000800 */
[----:B------:R4:W-:Y:S01]  /*4c090*/  STG.E.U8 desc[UR4][R2.64], R35 ;  /* 0x0000002302007986 */ /* 0x0009e2000c101104 */
[C---:B------:R-:W-:Y:S01]  /*4c0a0*/  IADD3 R6, P0, R10.reuse, R75, RZ ;  /* 0x0000004b0a067210 */ /* 0x040fe20007f1e0ff */
[----:B--2---:R-:W-:Y:S02]  /*4c0b0*/  IMAD R14, R41, 0x2, R0 ;  /* 0x00000002290e7824 */ /* 0x004fe400078e0200 */
[----:B------:R2:W-:Y:S01]  /*4c0c0*/  STG.E.U8 desc[UR4][R4.64], R33 ;  /* 0x0000002104007986 */ /* 0x0005e2000c101104 */
[----:B------:R-:W-:Y:S02]  /*4c0d0*/  LEA.HI.X.SX32 R7, R10, R71, 0x1, P0 ;  /* 0x000000470a077211 */ /* 0x000fe400000f0eff */
[C---:B----4-:R-:W-:Y:S01]  /*4c0e0*/  IADD3 R2, P3, R0.reuse, R75, RZ ;  /* 0x0000004b00027210 */ /* 0x050fe20007f7e0ff */
[----:B------:R-:W4:Y:S03]  /*4c0f0*/  LDC R35, c[0x0][0x278] ;  /* 0x00009e00ff237b82 */ /* 0x000f260000000800 */
[----:B------:R-:W-:Y:S01]  /*4c100*/  LEA.HI.X.SX32 R3, R0, R71, 0x1, P3 ;  /* 0x0000004700037211 */ /* 0x000fe200018f0eff */
[----:B------:R-:W-:Y:S01]  /*4c110*/  IMAD R0, R45, 0x2, R14 ;  /* 0x000000022d007824 */ /* 0x000fe200078e020e */
[----:B--2---:R-:W-:-:S04]  /*4c120*/  IADD3 R4, P0, R14, R75, RZ ;  /* 0x0000004b0e047210 */ /* 0x004fc80007f1e0ff */
[----:B------:R-:W-:Y:S01]  /*4c130*/  LEA.HI.X.SX32 R5, R14, R71, 0x1, P0 ;  /* 0x000000470e057211 */ /* 0x000fe200000f0eff */
[----:B0-----:R-:W-:Y:S01]  /*4c140*/  IMAD R14, R39, 0x2, R0 ;  /* 0x00000002270e7824 */ /* 0x001fe200078e0200 */
[C---:B------:R-:W-:Y:S01]  /*4c150*/  IADD3 R10, P0, R0.reuse, R75, RZ ;  /* 0x0000004b000a7210 */ /* 0x040fe20007f1e0ff */
[----:B------:R0:W-:Y:S03]  /*4c160*/  STG.E.U8 desc[UR4][R12.64], R31 ;  /* 0x0000001f0c007986 */ /* 0x0001e6000c101104 */
[----:B------:R-:W-:Y:S01]  /*4c170*/  LEA.HI.X.SX32 R11, R0, R71, 0x1, P0 ;  /* 0x00000047000b7211 */ /* 0x000fe200000f0eff */
[----:B-1----:R-:W-:Y:S01]  /*4c180*/  IMAD R0, R37, 0x2, R14 ;  /* 0x0000000225007824 */ /* 0x002fe200078e020e */
[----:B------:R1:W-:Y:S01]  /*4c190*/  STG.E.U8 desc[UR4][R6.64], R29 ;  /* 0x0000001d06007986 */ /* 0x0003e2000c101104 */
[----:B0-----:R-:W-:-:S04]  /*4c1a0*/  IADD3 R12, P0, R14, R75, RZ ;  /* 0x0000004b0e0c7210 */ /* 0x001fc80007f1e0ff */
[----:B------:R-:W-:Y:S01]  /*4c1b0*/  LEA.HI.X.SX32 R13, R14, R71, 0x1, P0 ;  /* 0x000000470e0d7211 */ /* 0x000fe200000f0eff */
[----:B---3--:R-:W-:Y:S01]  /*4c1c0*/  IMAD R14, R43, 0x2, R0 ;  /* 0x000000022b0e7824 */ /* 0x008fe200078e0200 */
[C---:B-1----:R-:W-:Y:S02]  /*4c1d0*/  IADD3 R6, P3, R0.reuse, R75, RZ ;  /* 0x0000004b00067210 */ /* 0x042fe40007f7e0ff */
[----:B------:R-:W-:Y:S01]  /*4c1e0*/  LEA.HI R29, R197, 0x1fe, RZ, 0x1a ;  /* 0x000001fec51d7811 */ /* 0x000fe200078fd0ff */
[----:B------:R0:W-:Y:S01]  /*4c1f0*/  STG.E.U8 desc[UR4][R2.64], R27 ;  /* 0x0000001b02007986 */ /* 0x0001e2000c101104 */
[----:B------:R-:W-:Y:S01]  /*4c200*/  LEA.HI.X.SX32 R7, R0, R71, 0x1, P3 ;  /* 0x0000004700077211 */ /* 0x000fe200018f0eff */
[----:B----4-:R-:W-:Y:S02]  /*4c210*/  IMAD R0, R35, 0x2, R14 ;  /* 0x0000000223007824 */ /* 0x010fe400078e020e */
[----:B------:R-:W-:Y:S01]  /*4c220*/  IMAD R16, R29, R16, RZ ;  /* 0x000000101d107224 */ /* 0x000fe200078e02ff */
[----:B------:R1:W-:Y:S01]  /*4c230*/  STG.E.U8 desc[UR4][R4.64], R15 ;  /* 0x0000000f04007986 */ /* 0x0003e2000c101104 */
[----:B0-----:R-:W-:-:S03]  /*4c240*/  IADD3 R2, P3, R14, R75, RZ ;  /* 0x0000004b0e027210 */ /* 0x001fc60007f7e0ff */
[----:B------:R0:W-:Y:S01]  /*4c250*/  STG.E.U8 desc[UR4][R10.64], R9 ;  /* 0x000000090a007986 */ /* 0x0001e2000c101104 */
[----:B------:R-:W-:Y:S02]  /*4c260*/  LEA.HI.X.SX32 R3, R14, R71, 0x1, P3 ;  /* 0x000000470e037211 */ /* 0x000fe400018f0eff */
[C---:B-1----:R-:W-:Y:S01]  /*4c270*/  IADD3 R4, P3, R0.reuse, R75, RZ ;  /* 0x0000004b00047210 */ /* 0x042fe20007f7e0ff */
[----:B------:R1:W-:Y:S03]  /*4c280*/  STG.E.U8 desc[UR4][R12.64], R25 ;  /* 0x000000190c007986 */ /* 0x0003e6000c101104 */
[----:B------:R-:W-:Y:S02]  /*4c290*/  LEA.HI.X.SX32 R5, R0, R71, 0x1, P3 ;  /* 0x0000004700057211 */ /* 0x000fe400018f0eff */
[C---:B0-----:R-:W-:Y:S01]  /*4c2a0*/  IADD3 R10, P4, R16.reuse, R75, RZ ;  /* 0x0000004b100a7210 */ /* 0x041fe20007f9e0ff */
[----:B------:R1:W-:Y:S01]  /*4c2b0*/  STG.E.U8 desc[UR4][R6.64], R23 ;  /* 0x0000001706007986 */ /* 0x0003e2000c101104 */
[----:B------:R-:W0:Y:S02]  /*4c2c0*/  LDC R0, c[0x0][0x27c] ;  /* 0x00009f00ff007b82 */ /* 0x000e240000000800 */
[----:B------:R-:W-:Y:S01]  /*4c2d0*/  LEA.HI.X.SX32 R11, R16, R71, 0x1, P4 ;  /* 0x00000047100b7211 */ /* 0x000fe200020f0eff */
[----:B------:R1:W-:Y:S04]  /*4c2e0*/  STG.E.U8 desc[UR4][R2.64], R21 ;  /* 0x0000001502007986 */ /* 0x0003e8000c101104 */
[----:B------:R1:W-:Y:S04]  /*4c2f0*/  STG.E.U8 desc[UR4][R4.64], R19 ;  /* 0x0000001304007986 */ /* 0x0003e8000c101104 */
[----:B------:R1:W-:Y:S01]  /*4c300*/  STG.E.U8 desc[UR4][R10.64], R17 ;  /* 0x000000110a007986 */ /* 0x0003e2000c101104 */
[----:B------:R-:W-:Y:S01]  /*4c310*/  BAR.SYNC.DEFER_BLOCKING 0x0 ;  /* 0x0000000000007b1d */ /* 0x000fe20000010000 */
[----:B------:R-:W-:-:S02]  /*4c320*/  LOP3.LUT P0, RZ, R197, 0x40, RZ, 0xc0, !PT ;  /* 0x00000040c5ff7812 */ /* 0x000fc4000780c0ff */
[----:B------:R-:W-:Y:S02]  /*4c330*/  FSEL R9, R250, -INF , P1 ;  /* 0xff800000fa097808 */ /* 0x000fe40000800000 */
[----:B------:R-:W-:-:S03]  /*4c340*/  FSEL R15, R247, -INF , P2 ;  /* 0xff800000f70f7808 */ /* 0x000fc60001000000 */
[----:B------:R-:W-:Y:S02]  /*4c350*/  FFMA R14, R9, 0.69314718246459960938, R20 ;  /* 0x3f317218090e7823 */ /* 0x000fe40000000014 */
[----:B------:R-:W-:-:S05]  /*4c360*/  FFMA R15, R15, 0.69314718246459960938, R8 ;  /* 0x3f3172180f0f7823 */ /* 0x000fca0000000008 */
[----:B------:R1:W-:Y:S01]  /*4c370*/  STS.64 [R200], R14 ;  /* 0x0000000ec8007388 */ /* 0x0003e20000000a00 */
[----:B------:R-:W-:Y:S06]  /*4c380*/  BAR.SYNC.DEFER_BLOCKING 0x0 ;  /* 0x0000000000007b1d */ /* 0x000fec0000010000 */
[----:B------:R-:W-:Y:S05]  /*4c390*/  @P0 EXIT ;  /* 0x000000000000094d */ /* 0x000fea0003800000 */
[----:B------:R-:W2:Y:S01]  /*4c3a0*/  LDL.LU R250, [R1+0xc] ;  /* 0x00000c0001fa7983 */ /* 0x000ea20000300800 */
[----:B-1----:R-:W1:Y:S01]  /*4c3b0*/  LDC.64 R6, c[0x0][0x230] ;  /* 0x00008c00ff067b82 */ /* 0x002e620000000a00 */
[----:B------:R-:W3:Y:S01]  /*4c3c0*/  S2R R200, SR_CTAID.X ;  /* 0x0000000000c87919 */ /* 0x000ee20000002500 */
[----:B------:R-:W0:Y:S01]  /*4c3d0*/  S2R R247, SR_CTAID.Y ;  /* 0x0000000000f77919 */ /* 0x000e220000002600 */
[----:B---3--:R-:W-:Y:S02]  /*4c3e0*/  IMAD.SHL.U32 R200, R200, 0x40, RZ ;  /* 0x00000040c8c87824 */ /* 0x008fe400078e00ff */
[----:B0-----:R-:W-:-:S03]  /*4c3f0*/  IMAD R0, R247, R0, RZ ;  /* 0x00000000f7007224 */ /* 0x001fc600078e02ff */
[----:B------:R-:W-:Y:S01]  /*4c400*/  LOP3.LUT R200, R200, 0x3f, R197, 0xf8, !PT ;  /* 0x0000003fc8c87812 */ /* 0x000fe200078ef8c5 */
[----:B------:R-:W-:-:S04]  /*4c410*/  IMAD.SHL.U32 R3, R0, 0x4, RZ ;  /* 0x0000000400037824 */ /* 0x000fc800078e00ff */
[C---:B------:R-:W-:Y:S02]  /*4c420*/  IMAD.SHL.U32 R2, R200.reuse, 0x4, RZ ;  /* 0x00000004c8027824 */ /* 0x040fe400078e00ff */
[----:B------:R-:W-:-:S03]  /*4c430*/  IMAD.HI R4, R200, 0x4, RZ ;  /* 0x00000004c8047827 */ /* 0x000fc600078e02ff */
[----:B-1----:R-:W-:Y:S01]  /*4c440*/  IADD3 R2, P0, P1, R2, R6, R3 ;  /* 0x0000000602027210 */ /* 0x002fe2000791e003 */
[----:B------:R-:W-:-:S05]  /*4c450*/  IMAD.HI R0, R0, 0x4, RZ ;  /* 0x0000000400007827 */ /* 0x000fca00078e02ff */
[----:B------:R-:W-:Y:S01]  /*4c460*/  IADD3.X R3, R4, R7, R0, P0, P1 ;  /* 0x0000000704037210 */ /* 0x000fe200007e2400 */
[----:B--2---:R-:W0:Y:S04]  /*4c470*/  LDS R5, [R250] ;  /* 0x00000000fa057984 */ /* 0x004e280000000800 */
[----:B0-----:R-:W-:Y:S01]  /*4c480*/  STG.E desc[UR4][R2.64], R5 ;  /* 0x0000000502007986 */ /* 0x001fe2000c101904 */
[----:B------:R-:W-:Y:S05]  /*4c490*/  EXIT ;  /* 0x000000000000794d */ /* 0x000fea0003800000 */
.L_x_2:
[----:B------:R-:W-:-:S00]  /*4c4a0*/  BRA `(.L_x_2) ;  /* 0xfffffffc00fc7947 */ /* 0x000fc0000383ffff */
[----:B------:R-:W-:-:S00]  /*4c4b0*/  NOP ;  /* 0x0000000000007918 */ /* 0x000fc00000000000 */
        /* <DEDUP_REMOVED lines=12> */
.L_x_3:


//--------------------- .nv.global.init           --------------------------
	.section	.nv.global.init,"aw",@progbits
.nv.global.init:
	.type		_$_str,@object
	.size		_$_str,(.L_0 - _$_str)
_$_str:
        /*0000*/ 	.byte	0x5f, 0x5f, 0x43, 0x55, 0x44, 0x41, 0x5f, 0x46, 0x54, 0x5a, 0x00
.L_0:


//--------------------- .nv.shared.attn_fwd       --------------------------
	.section	.nv.shared.attn_fwd,"aw",@nobits
	.sectionflags	@""
	.align	16
	.zero		1024


//--------------------- .nv.shared.reserved.0     --------------------------
	.section	.nv.shared.reserved.0,"aw",@nobits
	.weak		__nv_reservedSMEM_offset_0_alias
	.size		__nv_reservedSMEM_offset_0_alias, 0, 0
	.other		__nv_reservedSMEM_offset_0_alias,@"STO_CUDA_RESERVED_SHARED STV_DEFAULT"
__nv_reservedSMEM_offset_0_alias:
	.zero		0


//--------------------- .nv.constant0.attn_fwd    --------------------------
	.section	.nv.constant0.attn_fwd,"a",@progbits
	.sectionflags	@""
	.align	4
.nv.constant0.attn_fwd:
	.zero		664


//--------------------- SYMBOLS --------------------------

	.type		.nv.reservedSmem.offset0,@object
	.size		.nv.reservedSmem.offset0,0x4
